//
// Generated by NVIDIA NVVM Compiler
//
// Compiler Build ID: CL-36424714
// Cuda compilation tools, release 13.0, V13.0.88
// Based on NVVM 20.0.0
//

.version 9.0
.target sm_100
.address_size 64

	// .globl	_Z16testChachaKernelPi
.global .align 4 .b8 precalc_xorwow_matrix[102400];
.global .align 4 .b8 precalc_xorwow_offset_matrix[102400];
.global .align 4 .b8 mrg32k3aM1[2304];
.global .align 4 .b8 mrg32k3aM2[2304];
.global .align 4 .b8 mrg32k3aM1SubSeq[2016];
.global .align 4 .b8 mrg32k3aM2SubSeq[2016];
.global .align 4 .b8 mrg32k3aM1Seq[2304];
.global .align 4 .b8 mrg32k3aM2Seq[2304];
.const .align 8 .b8 __cr_lgamma_table[72];
.global .align 1 .b8 chacha_test1_out[64] = {118, 184, 224, 173, 160, 241, 61, 144, 64, 93, 106, 229, 83, 134, 189, 40, 189, 210, 25, 184, 160, 141, 237, 26, 168, 54, 239, 204, 139, 119, 13, 199, 218, 65, 89, 124, 81, 87, 72, 141, 119, 36, 224, 63, 184, 216, 74, 55, 106, 67, 184, 244, 21, 24, 161, 28, 195, 135, 182, 105, 178, 238, 101, 134};

.visible .entry _Z16testChachaKernelPi(
	.param .u64 .ptr .align 1 _Z16testChachaKernelPi_param_0
)
{
	.reg .pred 	%p<158>;
	.reg .b16 	%rs<280>;
	.reg .b32 	%r<362>;
	.reg .b64 	%rd<14>;

	mov.b32 	%r330, 1634760805;
	mov.b32 	%r334, 857760878;
	mov.b32 	%r338, 2036477234;
	mov.b32 	%r342, 1797285236;
	mov.b32 	%r336, 0;
	mov.b32 	%r296, -20;
	mov.u32 	%r331, %r336;
	mov.u32 	%r341, %r336;
	mov.u32 	%r332, %r336;
	mov.u32 	%r343, %r336;
	mov.u32 	%r337, %r336;
	mov.u32 	%r344, %r336;
	mov.u32 	%r339, %r336;
	mov.u32 	%r333, %r336;
	mov.u32 	%r340, %r336;
	mov.u32 	%r335, %r336;
	mov.u32 	%r345, %r336;
$L__BB0_1:
	and.b32  	%r139, %r296, 1;
	setp.eq.b32 	%p1, %r139, 1;
	@%p1 bra 	$L__BB0_3;
	add.s32 	%r140, %r345, %r330;
	xor.b32  	%r141, %r335, %r140;
	shf.l.wrap.b32 	%r142, %r141, %r141, 16;
	add.s32 	%r143, %r142, %r340;
	xor.b32  	%r144, %r345, %r143;
	shf.l.wrap.b32 	%r145, %r144, %r144, 12;
	add.s32 	%r330, %r145, %r140;
	xor.b32  	%r146, %r142, %r330;
	shf.l.wrap.b32 	%r335, %r146, %r146, 8;
	add.s32 	%r340, %r335, %r143;
	xor.b32  	%r147, %r145, %r340;
	shf.l.wrap.b32 	%r345, %r147, %r147, 7;
	add.s32 	%r148, %r333, %r334;
	xor.b32  	%r149, %r339, %r148;
	shf.l.wrap.b32 	%r150, %r149, %r149, 16;
	add.s32 	%r151, %r150, %r344;
	xor.b32  	%r152, %r333, %r151;
	shf.l.wrap.b32 	%r153, %r152, %r152, 12;
	add.s32 	%r334, %r153, %r148;
	xor.b32  	%r154, %r150, %r334;
	shf.l.wrap.b32 	%r339, %r154, %r154, 8;
	add.s32 	%r344, %r339, %r151;
	xor.b32  	%r155, %r153, %r344;
	shf.l.wrap.b32 	%r333, %r155, %r155, 7;
	add.s32 	%r156, %r337, %r338;
	xor.b32  	%r157, %r343, %r156;
	shf.l.wrap.b32 	%r158, %r157, %r157, 16;
	add.s32 	%r159, %r158, %r332;
	xor.b32  	%r160, %r337, %r159;
	shf.l.wrap.b32 	%r161, %r160, %r160, 12;
	add.s32 	%r338, %r161, %r156;
	xor.b32  	%r162, %r158, %r338;
	shf.l.wrap.b32 	%r343, %r162, %r162, 8;
	add.s32 	%r332, %r343, %r159;
	xor.b32  	%r163, %r161, %r332;
	shf.l.wrap.b32 	%r337, %r163, %r163, 7;
	add.s32 	%r164, %r341, %r342;
	xor.b32  	%r165, %r331, %r164;
	shf.l.wrap.b32 	%r166, %r165, %r165, 16;
	add.s32 	%r167, %r166, %r336;
	xor.b32  	%r168, %r341, %r167;
	shf.l.wrap.b32 	%r169, %r168, %r168, 12;
	add.s32 	%r342, %r169, %r164;
	xor.b32  	%r170, %r166, %r342;
	shf.l.wrap.b32 	%r331, %r170, %r170, 8;
	add.s32 	%r336, %r331, %r167;
	xor.b32  	%r171, %r169, %r336;
	shf.l.wrap.b32 	%r341, %r171, %r171, 7;
	bra.uni 	$L__BB0_4;
$L__BB0_3:
	add.s32 	%r172, %r333, %r330;
	xor.b32  	%r173, %r331, %r172;
	shf.l.wrap.b32 	%r174, %r173, %r173, 16;
	add.s32 	%r175, %r174, %r332;
	xor.b32  	%r176, %r333, %r175;
	shf.l.wrap.b32 	%r177, %r176, %r176, 12;
	add.s32 	%r330, %r177, %r172;
	xor.b32  	%r178, %r174, %r330;
	shf.l.wrap.b32 	%r331, %r178, %r178, 8;
	add.s32 	%r332, %r331, %r175;
	xor.b32  	%r179, %r177, %r332;
	shf.l.wrap.b32 	%r333, %r179, %r179, 7;
	add.s32 	%r180, %r337, %r334;
	xor.b32  	%r181, %r335, %r180;
	shf.l.wrap.b32 	%r182, %r181, %r181, 16;
	add.s32 	%r183, %r182, %r336;
	xor.b32  	%r184, %r337, %r183;
	shf.l.wrap.b32 	%r185, %r184, %r184, 12;
	add.s32 	%r334, %r185, %r180;
	xor.b32  	%r186, %r182, %r334;
	shf.l.wrap.b32 	%r335, %r186, %r186, 8;
	add.s32 	%r336, %r335, %r183;
	xor.b32  	%r187, %r185, %r336;
	shf.l.wrap.b32 	%r337, %r187, %r187, 7;
	add.s32 	%r188, %r341, %r338;
	xor.b32  	%r189, %r339, %r188;
	shf.l.wrap.b32 	%r190, %r189, %r189, 16;
	add.s32 	%r191, %r190, %r340;
	xor.b32  	%r192, %r341, %r191;
	shf.l.wrap.b32 	%r193, %r192, %r192, 12;
	add.s32 	%r338, %r193, %r188;
	xor.b32  	%r194, %r190, %r338;
	shf.l.wrap.b32 	%r339, %r194, %r194, 8;
	add.s32 	%r340, %r339, %r191;
	xor.b32  	%r195, %r193, %r340;
	shf.l.wrap.b32 	%r341, %r195, %r195, 7;
	add.s32 	%r196, %r345, %r342;
	xor.b32  	%r197, %r343, %r196;
	shf.l.wrap.b32 	%r198, %r197, %r197, 16;
	add.s32 	%r199, %r198, %r344;
	xor.b32  	%r200, %r345, %r199;
	shf.l.wrap.b32 	%r201, %r200, %r200, 12;
	add.s32 	%r342, %r201, %r196;
	xor.b32  	%r202, %r198, %r342;
	shf.l.wrap.b32 	%r343, %r202, %r202, 8;
	add.s32 	%r344, %r343, %r199;
	xor.b32  	%r203, %r201, %r344;
	shf.l.wrap.b32 	%r345, %r203, %r203, 7;
$L__BB0_4:
	add.s32 	%r296, %r296, 1;
	setp.ne.s32 	%p2, %r296, 0;
	@%p2 bra 	$L__BB0_1;
	cvt.u16.u32 	%rs1, %r330;
	add.s16 	%rs2, %rs1, 101;
	and.b16  	%rs3, %rs2, 255;
	ld.global.u8 	%rs4, [chacha_test1_out];
	setp.ne.s16 	%p3, %rs4, %rs3;
	@%p3 bra 	$L__BB0_12;
	shr.u32 	%r204, %r343, 24;
	cvt.u16.u32 	%rs5, %r204;
	{ .reg .b16 tmp; mov.b32 {tmp, %rs6}, %r343; }
	and.b16  	%rs7, %rs6, 255;
	cvt.u16.u32 	%rs8, %r343;
	shr.u16 	%rs9, %rs8, 8;
	and.b16  	%rs10, %rs8, 255;
	shr.u32 	%r205, %r339, 24;
	cvt.u16.u32 	%rs11, %r205;
	{ .reg .b16 tmp; mov.b32 {tmp, %rs12}, %r339; }
	and.b16  	%rs13, %rs12, 255;
	cvt.u16.u32 	%rs14, %r339;
	shr.u16 	%rs15, %rs14, 8;
	and.b16  	%rs16, %rs14, 255;
	shr.u32 	%r206, %r335, 24;
	cvt.u16.u32 	%rs17, %r206;
	{ .reg .b16 tmp; mov.b32 {tmp, %rs18}, %r335; }
	and.b16  	%rs19, %rs18, 255;
	cvt.u16.u32 	%rs20, %r335;
	shr.u16 	%rs21, %rs20, 8;
	and.b16  	%rs22, %rs20, 255;
	shr.u32 	%r207, %r336, 24;
	cvt.u16.u32 	%rs23, %r207;
	{ .reg .b16 tmp; mov.b32 {tmp, %rs24}, %r336; }
	and.b16  	%rs25, %rs24, 255;
	cvt.u16.u32 	%rs26, %r336;
	shr.u16 	%rs27, %rs26, 8;
	and.b16  	%rs28, %rs26, 255;
	shr.u32 	%r208, %r332, 24;
	cvt.u16.u32 	%rs29, %r208;
	{ .reg .b16 tmp; mov.b32 {tmp, %rs30}, %r332; }
	and.b16  	%rs31, %rs30, 255;
	cvt.u16.u32 	%rs32, %r332;
	shr.u16 	%rs33, %rs32, 8;
	and.b16  	%rs34, %rs32, 255;
	shr.u32 	%r209, %r344, 24;
	cvt.u16.u32 	%rs35, %r209;
	{ .reg .b16 tmp; mov.b32 {tmp, %rs36}, %r344; }
	and.b16  	%rs37, %rs36, 255;
	cvt.u16.u32 	%rs38, %r344;
	shr.u16 	%rs39, %rs38, 8;
	and.b16  	%rs40, %rs38, 255;
	shr.u32 	%r210, %r340, 24;
	cvt.u16.u32 	%rs41, %r210;
	{ .reg .b16 tmp; mov.b32 {tmp, %rs42}, %r340; }
	and.b16  	%rs43, %rs42, 255;
	cvt.u16.u32 	%rs44, %r340;
	shr.u16 	%rs45, %rs44, 8;
	and.b16  	%rs46, %rs44, 255;
	shr.u32 	%r211, %r341, 24;
	cvt.u16.u32 	%rs47, %r211;
	{ .reg .b16 tmp; mov.b32 {tmp, %rs48}, %r341; }
	and.b16  	%rs49, %rs48, 255;
	cvt.u16.u32 	%rs50, %r341;
	shr.u16 	%rs51, %rs50, 8;
	and.b16  	%rs52, %rs50, 255;
	shr.u32 	%r212, %r337, 24;
	cvt.u16.u32 	%rs53, %r212;
	{ .reg .b16 tmp; mov.b32 {tmp, %rs54}, %r337; }
	and.b16  	%rs55, %rs54, 255;
	cvt.u16.u32 	%rs56, %r337;
	shr.u16 	%rs57, %rs56, 8;
	and.b16  	%rs58, %rs56, 255;
	shr.u32 	%r213, %r333, 24;
	cvt.u16.u32 	%rs59, %r213;
	{ .reg .b16 tmp; mov.b32 {tmp, %rs60}, %r333; }
	and.b16  	%rs61, %rs60, 255;
	cvt.u16.u32 	%rs62, %r333;
	shr.u16 	%rs63, %rs62, 8;
	and.b16  	%rs64, %rs62, 255;
	shr.u32 	%r214, %r345, 24;
	cvt.u16.u32 	%rs65, %r214;
	{ .reg .b16 tmp; mov.b32 {tmp, %rs66}, %r345; }
	and.b16  	%rs67, %rs66, 255;
	cvt.u16.u32 	%rs68, %r345;
	shr.u16 	%rs69, %rs68, 8;
	and.b16  	%rs70, %rs68, 255;
	add.s32 	%r215, %r342, 1797285236;
	shr.u32 	%r216, %r215, 24;
	cvt.u16.u32 	%rs71, %r216;
	{ .reg .b16 tmp; mov.b32 {tmp, %rs72}, %r215; }
	and.b16  	%rs73, %rs72, 255;
	cvt.u16.u32 	%rs74, %r215;
	shr.u16 	%rs75, %rs74, 8;
	and.b16  	%rs76, %rs74, 255;
	add.s32 	%r217, %r338, 2036477234;
	shr.u32 	%r218, %r217, 24;
	cvt.u16.u32 	%rs77, %r218;
	{ .reg .b16 tmp; mov.b32 {tmp, %rs78}, %r217; }
	and.b16  	%rs79, %rs78, 255;
	cvt.u16.u32 	%rs80, %r217;
	shr.u16 	%rs81, %rs80, 8;
	and.b16  	%rs82, %rs80, 255;
	add.s32 	%r219, %r334, 857760878;
	shr.u32 	%r220, %r219, 24;
	cvt.u16.u32 	%rs83, %r220;
	{ .reg .b16 tmp; mov.b32 {tmp, %rs84}, %r219; }
	and.b16  	%rs85, %rs84, 255;
	cvt.u16.u32 	%rs86, %r219;
	shr.u16 	%rs87, %rs86, 8;
	and.b16  	%rs88, %rs86, 255;
	add.s32 	%r221, %r330, 1634760805;
	shr.u32 	%r222, %r221, 24;
	cvt.u16.u32 	%rs89, %r222;
	{ .reg .b16 tmp; mov.b32 {tmp, %rs90}, %r221; }
	and.b16  	%rs91, %rs90, 255;
	cvt.u16.u32 	%rs92, %r221;
	shr.u16 	%rs93, %rs92, 8;
	ld.global.u8 	%rs94, [chacha_test1_out+1];
	setp.ne.s16 	%p4, %rs94, %rs93;
	ld.global.u8 	%rs95, [chacha_test1_out+2];
	setp.ne.s16 	%p5, %rs95, %rs91;
	or.pred  	%p6, %p4, %p5;
	ld.global.u8 	%rs98, [chacha_test1_out+3];
	setp.ne.s16 	%p7, %rs98, %rs89;
	or.pred  	%p8, %p6, %p7;
	ld.global.u8 	%rs101, [chacha_test1_out+4];
	setp.ne.s16 	%p9, %rs101, %rs88;
	or.pred  	%p10, %p8, %p9;
	ld.global.u8 	%rs104, [chacha_test1_out+5];
	setp.ne.s16 	%p11, %rs104, %rs87;
	or.pred  	%p12, %p10, %p11;
	ld.global.u8 	%rs107, [chacha_test1_out+6];
	setp.ne.s16 	%p13, %rs107, %rs85;
	or.pred  	%p14, %p12, %p13;
	ld.global.u8 	%rs110, [chacha_test1_out+7];
	setp.ne.s16 	%p15, %rs110, %rs83;
	or.pred  	%p16, %p14, %p15;
	ld.global.u8 	%rs113, [chacha_test1_out+8];
	setp.ne.s16 	%p17, %rs113, %rs82;
	or.pred  	%p18, %p16, %p17;
	ld.global.u8 	%rs116, [chacha_test1_out+9];
	setp.ne.s16 	%p19, %rs116, %rs81;
	or.pred  	%p20, %p18, %p19;
	ld.global.u8 	%rs119, [chacha_test1_out+10];
	setp.ne.s16 	%p21, %rs119, %rs79;
	or.pred  	%p22, %p20, %p21;
	ld.global.u8 	%rs122, [chacha_test1_out+11];
	setp.ne.s16 	%p23, %rs122, %rs77;
	or.pred  	%p24, %p22, %p23;
	ld.global.u8 	%rs125, [chacha_test1_out+12];
	setp.ne.s16 	%p25, %rs125, %rs76;
	or.pred  	%p26, %p24, %p25;
	ld.global.u8 	%rs128, [chacha_test1_out+13];
	setp.ne.s16 	%p27, %rs128, %rs75;
	or.pred  	%p28, %p26, %p27;
	ld.global.u8 	%rs131, [chacha_test1_out+14];
	setp.ne.s16 	%p29, %rs131, %rs73;
	or.pred  	%p30, %p28, %p29;
	ld.global.u8 	%rs134, [chacha_test1_out+15];
	setp.ne.s16 	%p31, %rs134, %rs71;
	or.pred  	%p32, %p30, %p31;
	ld.global.u8 	%rs137, [chacha_test1_out+16];
	setp.ne.s16 	%p33, %rs137, %rs70;
	or.pred  	%p34, %p32, %p33;
	ld.global.u8 	%rs140, [chacha_test1_out+17];
	setp.ne.s16 	%p35, %rs140, %rs69;
	or.pred  	%p36, %p34, %p35;
	ld.global.u8 	%rs143, [chacha_test1_out+18];
	setp.ne.s16 	%p37, %rs143, %rs67;
	or.pred  	%p38, %p36, %p37;
	ld.global.u8 	%rs146, [chacha_test1_out+19];
	setp.ne.s16 	%p39, %rs146, %rs65;
	or.pred  	%p40, %p38, %p39;
	ld.global.u8 	%rs149, [chacha_test1_out+20];
	setp.ne.s16 	%p41, %rs149, %rs64;
	or.pred  	%p42, %p40, %p41;
	ld.global.u8 	%rs152, [chacha_test1_out+21];
	setp.ne.s16 	%p43, %rs152, %rs63;
	or.pred  	%p44, %p42, %p43;
	ld.global.u8 	%rs155, [chacha_test1_out+22];
	setp.ne.s16 	%p45, %rs155, %rs61;
	or.pred  	%p46, %p44, %p45;
	ld.global.u8 	%rs158, [chacha_test1_out+23];
	setp.ne.s16 	%p47, %rs158, %rs59;
	or.pred  	%p48, %p46, %p47;
	ld.global.u8 	%rs161, [chacha_test1_out+24];
	setp.ne.s16 	%p49, %rs161, %rs58;
	or.pred  	%p50, %p48, %p49;
	ld.global.u8 	%rs164, [chacha_test1_out+25];
	setp.ne.s16 	%p51, %rs164, %rs57;
	or.pred  	%p52, %p50, %p51;
	ld.global.u8 	%rs167, [chacha_test1_out+26];
	setp.ne.s16 	%p53, %rs167, %rs55;
	or.pred  	%p54, %p52, %p53;
	ld.global.u8 	%rs170, [chacha_test1_out+27];
	setp.ne.s16 	%p55, %rs170, %rs53;
	or.pred  	%p56, %p54, %p55;
	ld.global.u8 	%rs173, [chacha_test1_out+28];
	setp.ne.s16 	%p57, %rs173, %rs52;
	or.pred  	%p58, %p56, %p57;
	ld.global.u8 	%rs176, [chacha_test1_out+29];
	setp.ne.s16 	%p59, %rs176, %rs51;
	or.pred  	%p60, %p58, %p59;
	ld.global.u8 	%rs179, [chacha_test1_out+30];
	setp.ne.s16 	%p61, %rs179, %rs49;
	or.pred  	%p62, %p60, %p61;
	ld.global.u8 	%rs182, [chacha_test1_out+31];
	setp.ne.s16 	%p63, %rs182, %rs47;
	or.pred  	%p64, %p62, %p63;
	ld.global.u8 	%rs185, [chacha_test1_out+32];
	setp.ne.s16 	%p65, %rs185, %rs46;
	or.pred  	%p66, %p64, %p65;
	ld.global.u8 	%rs188, [chacha_test1_out+33];
	setp.ne.s16 	%p67, %rs188, %rs45;
	or.pred  	%p68, %p66, %p67;
	ld.global.u8 	%rs191, [chacha_test1_out+34];
	setp.ne.s16 	%p69, %rs191, %rs43;
	or.pred  	%p70, %p68, %p69;
	ld.global.u8 	%rs194, [chacha_test1_out+35];
	setp.ne.s16 	%p71, %rs194, %rs41;
	or.pred  	%p72, %p70, %p71;
	ld.global.u8 	%rs197, [chacha_test1_out+36];
	setp.ne.s16 	%p73, %rs197, %rs40;
	or.pred  	%p74, %p72, %p73;
	ld.global.u8 	%rs200, [chacha_test1_out+37];
	setp.ne.s16 	%p75, %rs200, %rs39;
	or.pred  	%p76, %p74, %p75;
	ld.global.u8 	%rs203, [chacha_test1_out+38];
	setp.ne.s16 	%p77, %rs203, %rs37;
	or.pred  	%p78, %p76, %p77;
	ld.global.u8 	%rs206, [chacha_test1_out+39];
	setp.ne.s16 	%p79, %rs206, %rs35;
	or.pred  	%p80, %p78, %p79;
	ld.global.u8 	%rs209, [chacha_test1_out+40];
	setp.ne.s16 	%p81, %rs209, %rs34;
	or.pred  	%p82, %p80, %p81;
	ld.global.u8 	%rs212, [chacha_test1_out+41];
	setp.ne.s16 	%p83, %rs212, %rs33;
	or.pred  	%p84, %p82, %p83;
	ld.global.u8 	%rs215, [chacha_test1_out+42];
	setp.ne.s16 	%p85, %rs215, %rs31;
	or.pred  	%p86, %p84, %p85;
	ld.global.u8 	%rs218, [chacha_test1_out+43];
	setp.ne.s16 	%p87, %rs218, %rs29;
	or.pred  	%p88, %p86, %p87;
	ld.global.u8 	%rs221, [chacha_test1_out+44];
	setp.ne.s16 	%p89, %rs221, %rs28;
	or.pred  	%p90, %p88, %p89;
	ld.global.u8 	%rs224, [chacha_test1_out+45];
	setp.ne.s16 	%p91, %rs224, %rs27;
	or.pred  	%p92, %p90, %p91;
	ld.global.u8 	%rs227, [chacha_test1_out+46];
	setp.ne.s16 	%p93, %rs227, %rs25;
	or.pred  	%p94, %p92, %p93;
	ld.global.u8 	%rs230, [chacha_test1_out+47];
	setp.ne.s16 	%p95, %rs230, %rs23;
	or.pred  	%p96, %p94, %p95;
	ld.global.u8 	%rs233, [chacha_test1_out+48];
	setp.ne.s16 	%p97, %rs233, %rs22;
	or.pred  	%p98, %p96, %p97;
	ld.global.u8 	%rs236, [chacha_test1_out+49];
	setp.ne.s16 	%p99, %rs236, %rs21;
	or.pred  	%p100, %p98, %p99;
	ld.global.u8 	%rs239, [chacha_test1_out+50];
	setp.ne.s16 	%p101, %rs239, %rs19;
	or.pred  	%p102, %p100, %p101;
	ld.global.u8 	%rs242, [chacha_test1_out+51];
	setp.ne.s16 	%p103, %rs242, %rs17;
	or.pred  	%p104, %p102, %p103;
	ld.global.u8 	%rs245, [chacha_test1_out+52];
	setp.ne.s16 	%p105, %rs245, %rs16;
	or.pred  	%p106, %p104, %p105;
	ld.global.u8 	%rs248, [chacha_test1_out+53];
	setp.ne.s16 	%p107, %rs248, %rs15;
	or.pred  	%p108, %p106, %p107;
	ld.global.u8 	%rs251, [chacha_test1_out+54];
	setp.ne.s16 	%p109, %rs251, %rs13;
	or.pred  	%p110, %p108, %p109;
	ld.global.u8 	%rs254, [chacha_test1_out+55];
	setp.ne.s16 	%p111, %rs254, %rs11;
	or.pred  	%p112, %p110, %p111;
	ld.global.u8 	%rs257, [chacha_test1_out+56];
	setp.ne.s16 	%p113, %rs257, %rs10;
	or.pred  	%p114, %p112, %p113;
	ld.global.u8 	%rs260, [chacha_test1_out+57];
	setp.ne.s16 	%p115, %rs260, %rs9;
	or.pred  	%p116, %p114, %p115;
	ld.global.u8 	%rs263, [chacha_test1_out+58];
	setp.ne.s16 	%p117, %rs263, %rs7;
	or.pred  	%p118, %p116, %p117;
	ld.global.u8 	%rs266, [chacha_test1_out+59];
	setp.ne.s16 	%p119, %rs266, %rs5;
	or.pred  	%p120, %p118, %p119;
	@%p120 bra 	$L__BB0_12;
	cvt.u16.u32 	%rs269, %r331;
	and.b16  	%rs270, %rs269, 255;
	ld.global.u8 	%rs271, [chacha_test1_out+60];
	setp.ne.s16 	%p121, %rs271, %rs270;
	@%p121 bra 	$L__BB0_12;
	shr.u16 	%rs273, %rs269, 8;
	ld.global.u8 	%rs274, [chacha_test1_out+61];
	setp.ne.s16 	%p122, %rs274, %rs273;
	@%p122 bra 	$L__BB0_12;
	{ .reg .b16 tmp; mov.b32 {tmp, %rs275}, %r331; }
	and.b16  	%rs276, %rs275, 255;
	ld.global.u8 	%rs277, [chacha_test1_out+62];
	setp.ne.s16 	%p123, %rs277, %rs276;
	@%p123 bra 	$L__BB0_12;
	shr.u32 	%r223, %r331, 24;
	cvt.u16.u32 	%rs278, %r223;
	ld.global.u8 	%rs279, [chacha_test1_out+63];
	setp.ne.s16 	%p124, %rs279, %rs278;
	@%p124 bra 	$L__BB0_12;
	ld.param.u64 	%rd12, [_Z16testChachaKernelPi_param_0];
	cvta.to.global.u64 	%rd5, %rd12;
	mov.u32 	%r226, %tid.x;
	mul.wide.u32 	%rd6, %r226, 4;
	add.s64 	%rd7, %rd5, %rd6;
	mov.b32 	%r227, 0;
	st.global.u32 	[%rd7], %r227;
	bra.uni 	$L__BB0_13;
$L__BB0_12:
	ld.param.u64 	%rd11, [_Z16testChachaKernelPi_param_0];
	cvta.to.global.u64 	%rd2, %rd11;
	mov.u32 	%r224, %tid.x;
	mul.wide.u32 	%rd3, %r224, 4;
	add.s64 	%rd4, %rd2, %rd3;
	mov.b32 	%r225, 1;
	st.global.u32 	[%rd4], %r225;
$L__BB0_13:
	mov.b32 	%r329, -20;
$L__BB0_14:
	and.b32  	%r229, %r329, 1;
	setp.eq.b32 	%p125, %r229, 1;
	@%p125 bra 	$L__BB0_16;
	shf.l.wrap.b32 	%r230, %r345, %r345, 25;
	xor.b32  	%r231, %r230, %r344;
	sub.s32 	%r232, %r344, %r343;
	shf.l.wrap.b32 	%r233, %r343, %r343, 24;
	xor.b32  	%r234, %r233, %r342;
	sub.s32 	%r235, %r342, %r231;
	shf.l.wrap.b32 	%r236, %r231, %r231, 20;
	xor.b32  	%r345, %r236, %r232;
	sub.s32 	%r344, %r232, %r234;
	shf.l.wrap.b32 	%r237, %r234, %r234, 16;
	xor.b32  	%r343, %r237, %r235;
	sub.s32 	%r342, %r235, %r345;
	shf.l.wrap.b32 	%r238, %r341, %r341, 25;
	xor.b32  	%r239, %r238, %r340;
	sub.s32 	%r240, %r340, %r339;
	shf.l.wrap.b32 	%r241, %r339, %r339, 24;
	xor.b32  	%r242, %r241, %r338;
	sub.s32 	%r243, %r338, %r239;
	shf.l.wrap.b32 	%r244, %r239, %r239, 20;
	xor.b32  	%r341, %r244, %r240;
	sub.s32 	%r340, %r240, %r242;
	shf.l.wrap.b32 	%r245, %r242, %r242, 16;
	xor.b32  	%r339, %r245, %r243;
	sub.s32 	%r338, %r243, %r341;
	shf.l.wrap.b32 	%r246, %r337, %r337, 25;
	xor.b32  	%r247, %r246, %r336;
	sub.s32 	%r248, %r336, %r335;
	shf.l.wrap.b32 	%r249, %r335, %r335, 24;
	xor.b32  	%r250, %r249, %r334;
	sub.s32 	%r251, %r334, %r247;
	shf.l.wrap.b32 	%r252, %r247, %r247, 20;
	xor.b32  	%r337, %r252, %r248;
	sub.s32 	%r336, %r248, %r250;
	shf.l.wrap.b32 	%r253, %r250, %r250, 16;
	xor.b32  	%r335, %r253, %r251;
	sub.s32 	%r334, %r251, %r337;
	shf.l.wrap.b32 	%r254, %r333, %r333, 25;
	xor.b32  	%r255, %r254, %r332;
	sub.s32 	%r256, %r332, %r331;
	shf.l.wrap.b32 	%r257, %r331, %r331, 24;
	xor.b32  	%r258, %r257, %r330;
	sub.s32 	%r259, %r330, %r255;
	shf.l.wrap.b32 	%r260, %r255, %r255, 20;
	xor.b32  	%r333, %r260, %r256;
	sub.s32 	%r332, %r256, %r258;
	shf.l.wrap.b32 	%r261, %r258, %r258, 16;
	xor.b32  	%r331, %r261, %r259;
	sub.s32 	%r330, %r259, %r333;
	bra.uni 	$L__BB0_17;
$L__BB0_16:
	shf.l.wrap.b32 	%r262, %r341, %r341, 25;
	xor.b32  	%r263, %r262, %r336;
	sub.s32 	%r264, %r336, %r331;
	shf.l.wrap.b32 	%r265, %r331, %r331, 24;
	xor.b32  	%r266, %r265, %r342;
	sub.s32 	%r267, %r342, %r263;
	shf.l.wrap.b32 	%r268, %r263, %r263, 20;
	xor.b32  	%r341, %r268, %r264;
	sub.s32 	%r336, %r264, %r266;
	shf.l.wrap.b32 	%r269, %r266, %r266, 16;
	xor.b32  	%r331, %r269, %r267;
	sub.s32 	%r342, %r267, %r341;
	shf.l.wrap.b32 	%r270, %r337, %r337, 25;
	xor.b32  	%r271, %r270, %r332;
	sub.s32 	%r272, %r332, %r343;
	shf.l.wrap.b32 	%r273, %r343, %r343, 24;
	xor.b32  	%r274, %r273, %r338;
	sub.s32 	%r275, %r338, %r271;
	shf.l.wrap.b32 	%r276, %r271, %r271, 20;
	xor.b32  	%r337, %r276, %r272;
	sub.s32 	%r332, %r272, %r274;
	shf.l.wrap.b32 	%r277, %r274, %r274, 16;
	xor.b32  	%r343, %r277, %r275;
	sub.s32 	%r338, %r275, %r337;
	shf.l.wrap.b32 	%r278, %r333, %r333, 25;
	xor.b32  	%r279, %r278, %r344;
	sub.s32 	%r280, %r344, %r339;
	shf.l.wrap.b32 	%r281, %r339, %r339, 24;
	xor.b32  	%r282, %r281, %r334;
	sub.s32 	%r283, %r334, %r279;
	shf.l.wrap.b32 	%r284, %r279, %r279, 20;
	xor.b32  	%r333, %r284, %r280;
	sub.s32 	%r344, %r280, %r282;
	shf.l.wrap.b32 	%r285, %r282, %r282, 16;
	xor.b32  	%r339, %r285, %r283;
	sub.s32 	%r334, %r283, %r333;
	shf.l.wrap.b32 	%r286, %r345, %r345, 25;
	xor.b32  	%r287, %r286, %r340;
	sub.s32 	%r288, %r340, %r335;
	shf.l.wrap.b32 	%r289, %r335, %r335, 24;
	xor.b32  	%r290, %r289, %r330;
	sub.s32 	%r291, %r330, %r287;
	shf.l.wrap.b32 	%r292, %r287, %r287, 20;
	xor.b32  	%r345, %r292, %r288;
	sub.s32 	%r340, %r288, %r290;
	shf.l.wrap.b32 	%r293, %r290, %r290, 16;
	xor.b32  	%r335, %r293, %r291;
	sub.s32 	%r330, %r291, %r345;
$L__BB0_17:
	add.s32 	%r329, %r329, 1;
	setp.ne.s32 	%p126, %r329, 0;
	@%p126 bra 	$L__BB0_14;
	setp.eq.s32 	%p127, %r330, 1634760805;
	setp.eq.s32 	%p128, %r334, 857760878;
	and.pred  	%p129, %p127, %p128;
	setp.eq.s32 	%p130, %r338, 2036477234;
	and.pred  	%p131, %p129, %p130;
	setp.eq.s32 	%p132, %r342, 1797285236;
	and.pred  	%p133, %p131, %p132;
	setp.eq.s32 	%p134, %r345, 0;
	and.pred  	%p135, %p133, %p134;
	setp.eq.s32 	%p136, %r333, 0;
	and.pred  	%p137, %p135, %p136;
	setp.eq.s32 	%p138, %r337, 0;
	and.pred  	%p139, %p137, %p138;
	setp.eq.s32 	%p140, %r341, 0;
	and.pred  	%p141, %p139, %p140;
	setp.eq.s32 	%p142, %r340, 0;
	and.pred  	%p143, %p141, %p142;
	setp.eq.s32 	%p144, %r344, 0;
	and.pred  	%p145, %p143, %p144;
	setp.eq.s32 	%p146, %r332, 0;
	and.pred  	%p147, %p145, %p146;
	setp.eq.s32 	%p148, %r336, 0;
	and.pred  	%p149, %p147, %p148;
	setp.eq.s32 	%p150, %r335, 0;
	and.pred  	%p151, %p149, %p150;
	setp.eq.s32 	%p152, %r339, 0;
	and.pred  	%p153, %p151, %p152;
	setp.eq.s32 	%p154, %r343, 0;
	and.pred  	%p155, %p153, %p154;
	setp.eq.s32 	%p156, %r331, 0;
	and.pred  	%p157, %p155, %p156;
	@%p157 bra 	$L__BB0_20;
	ld.param.u64 	%rd13, [_Z16testChachaKernelPi_param_0];
	cvta.to.global.u64 	%rd8, %rd13;
	mov.u32 	%r294, %tid.x;
	mul.wide.u32 	%rd9, %r294, 4;
	add.s64 	%rd10, %rd8, %rd9;
	mov.b32 	%r295, 2;
	st.global.u32 	[%rd10], %r295;
$L__BB0_20:
	ret;

}
	// .globl	_Z24differential_bias_kernelyiPjS_iPyiii
.visible .entry _Z24differential_bias_kernelyiPjS_iPyiii(
	.param .u64 _Z24differential_bias_kernelyiPjS_iPyiii_param_0,
	.param .u32 _Z24differential_bias_kernelyiPjS_iPyiii_param_1,
	.param .u64 .ptr .align 1 _Z24differential_bias_kernelyiPjS_iPyiii_param_2,
	.param .u64 .ptr .align 1 _Z24differential_bias_kernelyiPjS_iPyiii_param_3,
	.param .u32 _Z24differential_bias_kernelyiPjS_iPyiii_param_4,
	.param .u64 .ptr .align 1 _Z24differential_bias_kernelyiPjS_iPyiii_param_5,
	.param .u32 _Z24differential_bias_kernelyiPjS_iPyiii_param_6,
	.param .u32 _Z24differential_bias_kernelyiPjS_iPyiii_param_7,
	.param .u32 _Z24differential_bias_kernelyiPjS_iPyiii_param_8
)
{
	.local .align 8 .b8 	__local_depot1[48];
	.reg .b64 	%SP;
	.reg .b64 	%SPL;
	.reg .pred 	%p<76>;
	.reg .b32 	%r<2231>;
	.reg .b64 	%rd<40>;

	mov.u64 	%SPL, __local_depot1;
	ld.param.u64 	%rd16, [_Z24differential_bias_kernelyiPjS_iPyiii_param_0];
	ld.param.u64 	%rd13, [_Z24differential_bias_kernelyiPjS_iPyiii_param_2];
	ld.param.u64 	%rd14, [_Z24differential_bias_kernelyiPjS_iPyiii_param_3];
	ld.param.u32 	%r955, [_Z24differential_bias_kernelyiPjS_iPyiii_param_8];
	add.u64 	%rd1, %SPL, 0;
	mov.u32 	%r956, %ntid.x;
	mov.u32 	%r957, %ctaid.x;
	mov.u32 	%r958, %tid.x;
	mad.lo.s32 	%r1, %r956, %r957, %r958;
	cvt.u32.u64 	%r959, %rd16;
	xor.b32  	%r960, %r959, -1429050551;
	mul.lo.s32 	%r961, %r960, 1099087573;
	{ .reg .b32 tmp; mov.b64 {tmp, %r962}, %rd16; }
	xor.b32  	%r963, %r962, -136515619;
	mul.lo.s32 	%r964, %r963, -1703105765;
	add.s32 	%r965, %r961, %r964;
	add.s32 	%r2060, %r965, 6615241;
	add.s32 	%r1785, %r961, 123456789;
	st.local.v2.u32 	[%rd1], {%r2060, %r1785};
	xor.b32  	%r1784, %r961, 362436069;
	add.s32 	%r1783, %r964, 521288629;
	st.local.v2.u32 	[%rd1+8], {%r1784, %r1783};
	xor.b32  	%r1782, %r964, 88675123;
	add.s32 	%r1781, %r961, 5783321;
	st.local.v2.u32 	[%rd1+16], {%r1782, %r1781};
	setp.eq.s32 	%p1, %r1, 0;
	@%p1 bra 	$L__BB1_115;
	cvt.s64.s32 	%rd37, %r1;
	mov.b32 	%r1768, 0;
$L__BB1_2:
	mov.u64 	%rd3, %rd37;
	and.b64  	%rd4, %rd3, 3;
	setp.eq.s64 	%p2, %rd4, 0;
	@%p2 bra 	$L__BB1_114;
	mul.wide.u32 	%rd18, %r1768, 3200;
	mov.u64 	%rd19, precalc_xorwow_matrix;
	add.s64 	%rd5, %rd19, %rd18;
	mov.b32 	%r1781, 0;
	mov.u32 	%r1782, %r1781;
	mov.u32 	%r1783, %r1781;
	mov.u32 	%r1784, %r1781;
	mov.u32 	%r1785, %r1781;
	mov.u32 	%r1774, %r1781;
$L__BB1_4:
	mul.wide.u32 	%rd20, %r1774, 4;
	add.s64 	%rd21, %rd1, %rd20;
	ld.local.u32 	%r20, [%rd21+4];
	shl.b32 	%r21, %r1774, 5;
	mov.b32 	%r1780, 0;
$L__BB1_5:
	.pragma "nounroll";
	shr.u32 	%r969, %r20, %r1780;
	and.b32  	%r970, %r969, 1;
	setp.eq.b32 	%p3, %r970, 1;
	not.pred 	%p4, %p3;
	add.s32 	%r971, %r21, %r1780;
	mul.lo.s32 	%r972, %r971, 5;
	mul.wide.u32 	%rd22, %r972, 4;
	add.s64 	%rd6, %rd5, %rd22;
	@%p4 bra 	$L__BB1_7;
	ld.global.u32 	%r973, [%rd6];
	xor.b32  	%r1785, %r1785, %r973;
	ld.global.u32 	%r974, [%rd6+4];
	xor.b32  	%r1784, %r1784, %r974;
	ld.global.u32 	%r975, [%rd6+8];
	xor.b32  	%r1783, %r1783, %r975;
	ld.global.u32 	%r976, [%rd6+12];
	xor.b32  	%r1782, %r1782, %r976;
	ld.global.u32 	%r977, [%rd6+16];
	xor.b32  	%r1781, %r1781, %r977;
$L__BB1_7:
	and.b32  	%r979, %r969, 2;
	setp.eq.s32 	%p5, %r979, 0;
	@%p5 bra 	$L__BB1_9;
	ld.global.u32 	%r980, [%rd6+20];
	xor.b32  	%r1785, %r1785, %r980;
	ld.global.u32 	%r981, [%rd6+24];
	xor.b32  	%r1784, %r1784, %r981;
	ld.global.u32 	%r982, [%rd6+28];
	xor.b32  	%r1783, %r1783, %r982;
	ld.global.u32 	%r983, [%rd6+32];
	xor.b32  	%r1782, %r1782, %r983;
	ld.global.u32 	%r984, [%rd6+36];
	xor.b32  	%r1781, %r1781, %r984;
$L__BB1_9:
	and.b32  	%r986, %r969, 4;
	setp.eq.s32 	%p6, %r986, 0;
	@%p6 bra 	$L__BB1_11;
	ld.global.u32 	%r987, [%rd6+40];
	xor.b32  	%r1785, %r1785, %r987;
	ld.global.u32 	%r988, [%rd6+44];
	xor.b32  	%r1784, %r1784, %r988;
	ld.global.u32 	%r989, [%rd6+48];
	xor.b32  	%r1783, %r1783, %r989;
	ld.global.u32 	%r990, [%rd6+52];
	xor.b32  	%r1782, %r1782, %r990;
	ld.global.u32 	%r991, [%rd6+56];
	xor.b32  	%r1781, %r1781, %r991;
$L__BB1_11:
	and.b32  	%r993, %r969, 8;
	setp.eq.s32 	%p7, %r993, 0;
	@%p7 bra 	$L__BB1_13;
	ld.global.u32 	%r994, [%rd6+60];
	xor.b32  	%r1785, %r1785, %r994;
	ld.global.u32 	%r995, [%rd6+64];
	xor.b32  	%r1784, %r1784, %r995;
	ld.global.u32 	%r996, [%rd6+68];
	xor.b32  	%r1783, %r1783, %r996;
	ld.global.u32 	%r997, [%rd6+72];
	xor.b32  	%r1782, %r1782, %r997;
	ld.global.u32 	%r998, [%rd6+76];
	xor.b32  	%r1781, %r1781, %r998;
$L__BB1_13:
	and.b32  	%r1000, %r969, 16;
	setp.eq.s32 	%p8, %r1000, 0;
	@%p8 bra 	$L__BB1_15;
	ld.global.u32 	%r1001, [%rd6+80];
	xor.b32  	%r1785, %r1785, %r1001;
	ld.global.u32 	%r1002, [%rd6+84];
	xor.b32  	%r1784, %r1784, %r1002;
	ld.global.u32 	%r1003, [%rd6+88];
	xor.b32  	%r1783, %r1783, %r1003;
	ld.global.u32 	%r1004, [%rd6+92];
	xor.b32  	%r1782, %r1782, %r1004;
	ld.global.u32 	%r1005, [%rd6+96];
	xor.b32  	%r1781, %r1781, %r1005;
$L__BB1_15:
	and.b32  	%r1007, %r969, 32;
	setp.eq.s32 	%p9, %r1007, 0;
	@%p9 bra 	$L__BB1_17;
	ld.global.u32 	%r1008, [%rd6+100];
	xor.b32  	%r1785, %r1785, %r1008;
	ld.global.u32 	%r1009, [%rd6+104];
	xor.b32  	%r1784, %r1784, %r1009;
	ld.global.u32 	%r1010, [%rd6+108];
	xor.b32  	%r1783, %r1783, %r1010;
	ld.global.u32 	%r1011, [%rd6+112];
	xor.b32  	%r1782, %r1782, %r1011;
	ld.global.u32 	%r1012, [%rd6+116];
	xor.b32  	%r1781, %r1781, %r1012;
$L__BB1_17:
	and.b32  	%r1014, %r969, 64;
	setp.eq.s32 	%p10, %r1014, 0;
	@%p10 bra 	$L__BB1_19;
	ld.global.u32 	%r1015, [%rd6+120];
	xor.b32  	%r1785, %r1785, %r1015;
	ld.global.u32 	%r1016, [%rd6+124];
	xor.b32  	%r1784, %r1784, %r1016;
	ld.global.u32 	%r1017, [%rd6+128];
	xor.b32  	%r1783, %r1783, %r1017;
	ld.global.u32 	%r1018, [%rd6+132];
	xor.b32  	%r1782, %r1782, %r1018;
	ld.global.u32 	%r1019, [%rd6+136];
	xor.b32  	%r1781, %r1781, %r1019;
$L__BB1_19:
	and.b32  	%r1021, %r969, 128;
	setp.eq.s32 	%p11, %r1021, 0;
	@%p11 bra 	$L__BB1_21;
	ld.global.u32 	%r1022, [%rd6+140];
	xor.b32  	%r1785, %r1785, %r1022;
	ld.global.u32 	%r1023, [%rd6+144];
	xor.b32  	%r1784, %r1784, %r1023;
	ld.global.u32 	%r1024, [%rd6+148];
	xor.b32  	%r1783, %r1783, %r1024;
	ld.global.u32 	%r1025, [%rd6+152];
	xor.b32  	%r1782, %r1782, %r1025;
	ld.global.u32 	%r1026, [%rd6+156];
	xor.b32  	%r1781, %r1781, %r1026;
$L__BB1_21:
	and.b32  	%r1028, %r969, 256;
	setp.eq.s32 	%p12, %r1028, 0;
	@%p12 bra 	$L__BB1_23;
	ld.global.u32 	%r1029, [%rd6+160];
	xor.b32  	%r1785, %r1785, %r1029;
	ld.global.u32 	%r1030, [%rd6+164];
	xor.b32  	%r1784, %r1784, %r1030;
	ld.global.u32 	%r1031, [%rd6+168];
	xor.b32  	%r1783, %r1783, %r1031;
	ld.global.u32 	%r1032, [%rd6+172];
	xor.b32  	%r1782, %r1782, %r1032;
	ld.global.u32 	%r1033, [%rd6+176];
	xor.b32  	%r1781, %r1781, %r1033;
$L__BB1_23:
	and.b32  	%r1035, %r969, 512;
	setp.eq.s32 	%p13, %r1035, 0;
	@%p13 bra 	$L__BB1_25;
	ld.global.u32 	%r1036, [%rd6+180];
	xor.b32  	%r1785, %r1785, %r1036;
	ld.global.u32 	%r1037, [%rd6+184];
	xor.b32  	%r1784, %r1784, %r1037;
	ld.global.u32 	%r1038, [%rd6+188];
	xor.b32  	%r1783, %r1783, %r1038;
	ld.global.u32 	%r1039, [%rd6+192];
	xor.b32  	%r1782, %r1782, %r1039;
	ld.global.u32 	%r1040, [%rd6+196];
	xor.b32  	%r1781, %r1781, %r1040;
$L__BB1_25:
	and.b32  	%r1042, %r969, 1024;
	setp.eq.s32 	%p14, %r1042, 0;
	@%p14 bra 	$L__BB1_27;
	ld.global.u32 	%r1043, [%rd6+200];
	xor.b32  	%r1785, %r1785, %r1043;
	ld.global.u32 	%r1044, [%rd6+204];
	xor.b32  	%r1784, %r1784, %r1044;
	ld.global.u32 	%r1045, [%rd6+208];
	xor.b32  	%r1783, %r1783, %r1045;
	ld.global.u32 	%r1046, [%rd6+212];
	xor.b32  	%r1782, %r1782, %r1046;
	ld.global.u32 	%r1047, [%rd6+216];
	xor.b32  	%r1781, %r1781, %r1047;
$L__BB1_27:
	and.b32  	%r1049, %r969, 2048;
	setp.eq.s32 	%p15, %r1049, 0;
	@%p15 bra 	$L__BB1_29;
	ld.global.u32 	%r1050, [%rd6+220];
	xor.b32  	%r1785, %r1785, %r1050;
	ld.global.u32 	%r1051, [%rd6+224];
	xor.b32  	%r1784, %r1784, %r1051;
	ld.global.u32 	%r1052, [%rd6+228];
	xor.b32  	%r1783, %r1783, %r1052;
	ld.global.u32 	%r1053, [%rd6+232];
	xor.b32  	%r1782, %r1782, %r1053;
	ld.global.u32 	%r1054, [%rd6+236];
	xor.b32  	%r1781, %r1781, %r1054;
$L__BB1_29:
	and.b32  	%r1056, %r969, 4096;
	setp.eq.s32 	%p16, %r1056, 0;
	@%p16 bra 	$L__BB1_31;
	ld.global.u32 	%r1057, [%rd6+240];
	xor.b32  	%r1785, %r1785, %r1057;
	ld.global.u32 	%r1058, [%rd6+244];
	xor.b32  	%r1784, %r1784, %r1058;
	ld.global.u32 	%r1059, [%rd6+248];
	xor.b32  	%r1783, %r1783, %r1059;
	ld.global.u32 	%r1060, [%rd6+252];
	xor.b32  	%r1782, %r1782, %r1060;
	ld.global.u32 	%r1061, [%rd6+256];
	xor.b32  	%r1781, %r1781, %r1061;
$L__BB1_31:
	and.b32  	%r1063, %r969, 8192;
	setp.eq.s32 	%p17, %r1063, 0;
	@%p17 bra 	$L__BB1_33;
	ld.global.u32 	%r1064, [%rd6+260];
	xor.b32  	%r1785, %r1785, %r1064;
	ld.global.u32 	%r1065, [%rd6+264];
	xor.b32  	%r1784, %r1784, %r1065;
	ld.global.u32 	%r1066, [%rd6+268];
	xor.b32  	%r1783, %r1783, %r1066;
	ld.global.u32 	%r1067, [%rd6+272];
	xor.b32  	%r1782, %r1782, %r1067;
	ld.global.u32 	%r1068, [%rd6+276];
	xor.b32  	%r1781, %r1781, %r1068;
$L__BB1_33:
	and.b32  	%r1070, %r969, 16384;
	setp.eq.s32 	%p18, %r1070, 0;
	@%p18 bra 	$L__BB1_35;
	ld.global.u32 	%r1071, [%rd6+280];
	xor.b32  	%r1785, %r1785, %r1071;
	ld.global.u32 	%r1072, [%rd6+284];
	xor.b32  	%r1784, %r1784, %r1072;
	ld.global.u32 	%r1073, [%rd6+288];
	xor.b32  	%r1783, %r1783, %r1073;
	ld.global.u32 	%r1074, [%rd6+292];
	xor.b32  	%r1782, %r1782, %r1074;
	ld.global.u32 	%r1075, [%rd6+296];
	xor.b32  	%r1781, %r1781, %r1075;
$L__BB1_35:
	and.b32  	%r1077, %r969, 32768;
	setp.eq.s32 	%p19, %r1077, 0;
	@%p19 bra 	$L__BB1_37;
	ld.global.u32 	%r1078, [%rd6+300];
	xor.b32  	%r1785, %r1785, %r1078;
	ld.global.u32 	%r1079, [%rd6+304];
	xor.b32  	%r1784, %r1784, %r1079;
	ld.global.u32 	%r1080, [%rd6+308];
	xor.b32  	%r1783, %r1783, %r1080;
	ld.global.u32 	%r1081, [%rd6+312];
	xor.b32  	%r1782, %r1782, %r1081;
	ld.global.u32 	%r1082, [%rd6+316];
	xor.b32  	%r1781, %r1781, %r1082;
$L__BB1_37:
	add.s32 	%r1780, %r1780, 16;
	setp.ne.s32 	%p20, %r1780, 32;
	@%p20 bra 	$L__BB1_5;
	mad.lo.s32 	%r1083, %r1774, -31, %r21;
	add.s32 	%r1774, %r1083, 1;
	setp.ne.s32 	%p21, %r1774, 5;
	@%p21 bra 	$L__BB1_4;
	st.local.u32 	[%rd1+4], %r1785;
	st.local.v2.u32 	[%rd1+8], {%r1784, %r1783};
	st.local.v2.u32 	[%rd1+16], {%r1782, %r1781};
	setp.eq.s64 	%p22, %rd4, 1;
	@%p22 bra 	$L__BB1_114;
	mov.b32 	%r1781, 0;
	mov.u32 	%r1782, %r1781;
	mov.u32 	%r1783, %r1781;
	mov.u32 	%r1784, %r1781;
	mov.u32 	%r1785, %r1781;
	mov.u32 	%r1866, %r1781;
$L__BB1_41:
	mul.wide.u32 	%rd23, %r1866, 4;
	add.s64 	%rd24, %rd1, %rd23;
	ld.local.u32 	%r196, [%rd24+4];
	shl.b32 	%r197, %r1866, 5;
	mov.b32 	%r1872, 0;
$L__BB1_42:
	.pragma "nounroll";
	shr.u32 	%r1086, %r196, %r1872;
	and.b32  	%r1087, %r1086, 1;
	setp.eq.b32 	%p23, %r1087, 1;
	not.pred 	%p24, %p23;
	add.s32 	%r1088, %r197, %r1872;
	mul.lo.s32 	%r1089, %r1088, 5;
	mul.wide.u32 	%rd25, %r1089, 4;
	add.s64 	%rd7, %rd5, %rd25;
	@%p24 bra 	$L__BB1_44;
	ld.global.u32 	%r1090, [%rd7];
	xor.b32  	%r1785, %r1785, %r1090;
	ld.global.u32 	%r1091, [%rd7+4];
	xor.b32  	%r1784, %r1784, %r1091;
	ld.global.u32 	%r1092, [%rd7+8];
	xor.b32  	%r1783, %r1783, %r1092;
	ld.global.u32 	%r1093, [%rd7+12];
	xor.b32  	%r1782, %r1782, %r1093;
	ld.global.u32 	%r1094, [%rd7+16];
	xor.b32  	%r1781, %r1781, %r1094;
$L__BB1_44:
	and.b32  	%r1096, %r1086, 2;
	setp.eq.s32 	%p25, %r1096, 0;
	@%p25 bra 	$L__BB1_46;
	ld.global.u32 	%r1097, [%rd7+20];
	xor.b32  	%r1785, %r1785, %r1097;
	ld.global.u32 	%r1098, [%rd7+24];
	xor.b32  	%r1784, %r1784, %r1098;
	ld.global.u32 	%r1099, [%rd7+28];
	xor.b32  	%r1783, %r1783, %r1099;
	ld.global.u32 	%r1100, [%rd7+32];
	xor.b32  	%r1782, %r1782, %r1100;
	ld.global.u32 	%r1101, [%rd7+36];
	xor.b32  	%r1781, %r1781, %r1101;
$L__BB1_46:
	and.b32  	%r1103, %r1086, 4;
	setp.eq.s32 	%p26, %r1103, 0;
	@%p26 bra 	$L__BB1_48;
	ld.global.u32 	%r1104, [%rd7+40];
	xor.b32  	%r1785, %r1785, %r1104;
	ld.global.u32 	%r1105, [%rd7+44];
	xor.b32  	%r1784, %r1784, %r1105;
	ld.global.u32 	%r1106, [%rd7+48];
	xor.b32  	%r1783, %r1783, %r1106;
	ld.global.u32 	%r1107, [%rd7+52];
	xor.b32  	%r1782, %r1782, %r1107;
	ld.global.u32 	%r1108, [%rd7+56];
	xor.b32  	%r1781, %r1781, %r1108;
$L__BB1_48:
	and.b32  	%r1110, %r1086, 8;
	setp.eq.s32 	%p27, %r1110, 0;
	@%p27 bra 	$L__BB1_50;
	ld.global.u32 	%r1111, [%rd7+60];
	xor.b32  	%r1785, %r1785, %r1111;
	ld.global.u32 	%r1112, [%rd7+64];
	xor.b32  	%r1784, %r1784, %r1112;
	ld.global.u32 	%r1113, [%rd7+68];
	xor.b32  	%r1783, %r1783, %r1113;
	ld.global.u32 	%r1114, [%rd7+72];
	xor.b32  	%r1782, %r1782, %r1114;
	ld.global.u32 	%r1115, [%rd7+76];
	xor.b32  	%r1781, %r1781, %r1115;
$L__BB1_50:
	and.b32  	%r1117, %r1086, 16;
	setp.eq.s32 	%p28, %r1117, 0;
	@%p28 bra 	$L__BB1_52;
	ld.global.u32 	%r1118, [%rd7+80];
	xor.b32  	%r1785, %r1785, %r1118;
	ld.global.u32 	%r1119, [%rd7+84];
	xor.b32  	%r1784, %r1784, %r1119;
	ld.global.u32 	%r1120, [%rd7+88];
	xor.b32  	%r1783, %r1783, %r1120;
	ld.global.u32 	%r1121, [%rd7+92];
	xor.b32  	%r1782, %r1782, %r1121;
	ld.global.u32 	%r1122, [%rd7+96];
	xor.b32  	%r1781, %r1781, %r1122;
$L__BB1_52:
	and.b32  	%r1124, %r1086, 32;
	setp.eq.s32 	%p29, %r1124, 0;
	@%p29 bra 	$L__BB1_54;
	ld.global.u32 	%r1125, [%rd7+100];
	xor.b32  	%r1785, %r1785, %r1125;
	ld.global.u32 	%r1126, [%rd7+104];
	xor.b32  	%r1784, %r1784, %r1126;
	ld.global.u32 	%r1127, [%rd7+108];
	xor.b32  	%r1783, %r1783, %r1127;
	ld.global.u32 	%r1128, [%rd7+112];
	xor.b32  	%r1782, %r1782, %r1128;
	ld.global.u32 	%r1129, [%rd7+116];
	xor.b32  	%r1781, %r1781, %r1129;
$L__BB1_54:
	and.b32  	%r1131, %r1086, 64;
	setp.eq.s32 	%p30, %r1131, 0;
	@%p30 bra 	$L__BB1_56;
	ld.global.u32 	%r1132, [%rd7+120];
	xor.b32  	%r1785, %r1785, %r1132;
	ld.global.u32 	%r1133, [%rd7+124];
	xor.b32  	%r1784, %r1784, %r1133;
	ld.global.u32 	%r1134, [%rd7+128];
	xor.b32  	%r1783, %r1783, %r1134;
	ld.global.u32 	%r1135, [%rd7+132];
	xor.b32  	%r1782, %r1782, %r1135;
	ld.global.u32 	%r1136, [%rd7+136];
	xor.b32  	%r1781, %r1781, %r1136;
$L__BB1_56:
	and.b32  	%r1138, %r1086, 128;
	setp.eq.s32 	%p31, %r1138, 0;
	@%p31 bra 	$L__BB1_58;
	ld.global.u32 	%r1139, [%rd7+140];
	xor.b32  	%r1785, %r1785, %r1139;
	ld.global.u32 	%r1140, [%rd7+144];
	xor.b32  	%r1784, %r1784, %r1140;
	ld.global.u32 	%r1141, [%rd7+148];
	xor.b32  	%r1783, %r1783, %r1141;
	ld.global.u32 	%r1142, [%rd7+152];
	xor.b32  	%r1782, %r1782, %r1142;
	ld.global.u32 	%r1143, [%rd7+156];
	xor.b32  	%r1781, %r1781, %r1143;
$L__BB1_58:
	and.b32  	%r1145, %r1086, 256;
	setp.eq.s32 	%p32, %r1145, 0;
	@%p32 bra 	$L__BB1_60;
	ld.global.u32 	%r1146, [%rd7+160];
	xor.b32  	%r1785, %r1785, %r1146;
	ld.global.u32 	%r1147, [%rd7+164];
	xor.b32  	%r1784, %r1784, %r1147;
	ld.global.u32 	%r1148, [%rd7+168];
	xor.b32  	%r1783, %r1783, %r1148;
	ld.global.u32 	%r1149, [%rd7+172];
	xor.b32  	%r1782, %r1782, %r1149;
	ld.global.u32 	%r1150, [%rd7+176];
	xor.b32  	%r1781, %r1781, %r1150;
$L__BB1_60:
	and.b32  	%r1152, %r1086, 512;
	setp.eq.s32 	%p33, %r1152, 0;
	@%p33 bra 	$L__BB1_62;
	ld.global.u32 	%r1153, [%rd7+180];
	xor.b32  	%r1785, %r1785, %r1153;
	ld.global.u32 	%r1154, [%rd7+184];
	xor.b32  	%r1784, %r1784, %r1154;
	ld.global.u32 	%r1155, [%rd7+188];
	xor.b32  	%r1783, %r1783, %r1155;
	ld.global.u32 	%r1156, [%rd7+192];
	xor.b32  	%r1782, %r1782, %r1156;
	ld.global.u32 	%r1157, [%rd7+196];
	xor.b32  	%r1781, %r1781, %r1157;
$L__BB1_62:
	and.b32  	%r1159, %r1086, 1024;
	setp.eq.s32 	%p34, %r1159, 0;
	@%p34 bra 	$L__BB1_64;
	ld.global.u32 	%r1160, [%rd7+200];
	xor.b32  	%r1785, %r1785, %r1160;
	ld.global.u32 	%r1161, [%rd7+204];
	xor.b32  	%r1784, %r1784, %r1161;
	ld.global.u32 	%r1162, [%rd7+208];
	xor.b32  	%r1783, %r1783, %r1162;
	ld.global.u32 	%r1163, [%rd7+212];
	xor.b32  	%r1782, %r1782, %r1163;
	ld.global.u32 	%r1164, [%rd7+216];
	xor.b32  	%r1781, %r1781, %r1164;
$L__BB1_64:
	and.b32  	%r1166, %r1086, 2048;
	setp.eq.s32 	%p35, %r1166, 0;
	@%p35 bra 	$L__BB1_66;
	ld.global.u32 	%r1167, [%rd7+220];
	xor.b32  	%r1785, %r1785, %r1167;
	ld.global.u32 	%r1168, [%rd7+224];
	xor.b32  	%r1784, %r1784, %r1168;
	ld.global.u32 	%r1169, [%rd7+228];
	xor.b32  	%r1783, %r1783, %r1169;
	ld.global.u32 	%r1170, [%rd7+232];
	xor.b32  	%r1782, %r1782, %r1170;
	ld.global.u32 	%r1171, [%rd7+236];
	xor.b32  	%r1781, %r1781, %r1171;
$L__BB1_66:
	and.b32  	%r1173, %r1086, 4096;
	setp.eq.s32 	%p36, %r1173, 0;
	@%p36 bra 	$L__BB1_68;
	ld.global.u32 	%r1174, [%rd7+240];
	xor.b32  	%r1785, %r1785, %r1174;
	ld.global.u32 	%r1175, [%rd7+244];
	xor.b32  	%r1784, %r1784, %r1175;
	ld.global.u32 	%r1176, [%rd7+248];
	xor.b32  	%r1783, %r1783, %r1176;
	ld.global.u32 	%r1177, [%rd7+252];
	xor.b32  	%r1782, %r1782, %r1177;
	ld.global.u32 	%r1178, [%rd7+256];
	xor.b32  	%r1781, %r1781, %r1178;
$L__BB1_68:
	and.b32  	%r1180, %r1086, 8192;
	setp.eq.s32 	%p37, %r1180, 0;
	@%p37 bra 	$L__BB1_70;
	ld.global.u32 	%r1181, [%rd7+260];
	xor.b32  	%r1785, %r1785, %r1181;
	ld.global.u32 	%r1182, [%rd7+264];
	xor.b32  	%r1784, %r1784, %r1182;
	ld.global.u32 	%r1183, [%rd7+268];
	xor.b32  	%r1783, %r1783, %r1183;
	ld.global.u32 	%r1184, [%rd7+272];
	xor.b32  	%r1782, %r1782, %r1184;
	ld.global.u32 	%r1185, [%rd7+276];
	xor.b32  	%r1781, %r1781, %r1185;
$L__BB1_70:
	and.b32  	%r1187, %r1086, 16384;
	setp.eq.s32 	%p38, %r1187, 0;
	@%p38 bra 	$L__BB1_72;
	ld.global.u32 	%r1188, [%rd7+280];
	xor.b32  	%r1785, %r1785, %r1188;
	ld.global.u32 	%r1189, [%rd7+284];
	xor.b32  	%r1784, %r1784, %r1189;
	ld.global.u32 	%r1190, [%rd7+288];
	xor.b32  	%r1783, %r1783, %r1190;
	ld.global.u32 	%r1191, [%rd7+292];
	xor.b32  	%r1782, %r1782, %r1191;
	ld.global.u32 	%r1192, [%rd7+296];
	xor.b32  	%r1781, %r1781, %r1192;
$L__BB1_72:
	and.b32  	%r1194, %r1086, 32768;
	setp.eq.s32 	%p39, %r1194, 0;
	@%p39 bra 	$L__BB1_74;
	ld.global.u32 	%r1195, [%rd7+300];
	xor.b32  	%r1785, %r1785, %r1195;
	ld.global.u32 	%r1196, [%rd7+304];
	xor.b32  	%r1784, %r1784, %r1196;
	ld.global.u32 	%r1197, [%rd7+308];
	xor.b32  	%r1783, %r1783, %r1197;
	ld.global.u32 	%r1198, [%rd7+312];
	xor.b32  	%r1782, %r1782, %r1198;
	ld.global.u32 	%r1199, [%rd7+316];
	xor.b32  	%r1781, %r1781, %r1199;
$L__BB1_74:
	add.s32 	%r1872, %r1872, 16;
	setp.ne.s32 	%p40, %r1872, 32;
	@%p40 bra 	$L__BB1_42;
	mad.lo.s32 	%r1200, %r1866, -31, %r197;
	add.s32 	%r1866, %r1200, 1;
	setp.ne.s32 	%p41, %r1866, 5;
	@%p41 bra 	$L__BB1_41;
	st.local.u32 	[%rd1+4], %r1785;
	st.local.v2.u32 	[%rd1+8], {%r1784, %r1783};
	st.local.v2.u32 	[%rd1+16], {%r1782, %r1781};
	setp.ne.s64 	%p42, %rd4, 3;
	@%p42 bra 	$L__BB1_114;
	mov.b32 	%r1781, 0;
	mov.u32 	%r1782, %r1781;
	mov.u32 	%r1783, %r1781;
	mov.u32 	%r1784, %r1781;
	mov.u32 	%r1785, %r1781;
	mov.u32 	%r1958, %r1781;
$L__BB1_78:
	mul.wide.u32 	%rd26, %r1958, 4;
	add.s64 	%rd27, %rd1, %rd26;
	ld.local.u32 	%r372, [%rd27+4];
	shl.b32 	%r373, %r1958, 5;
	mov.b32 	%r1964, 0;
$L__BB1_79:
	.pragma "nounroll";
	shr.u32 	%r1203, %r372, %r1964;
	and.b32  	%r1204, %r1203, 1;
	setp.eq.b32 	%p43, %r1204, 1;
	not.pred 	%p44, %p43;
	add.s32 	%r1205, %r373, %r1964;
	mul.lo.s32 	%r1206, %r1205, 5;
	mul.wide.u32 	%rd28, %r1206, 4;
	add.s64 	%rd8, %rd5, %rd28;
	@%p44 bra 	$L__BB1_81;
	ld.global.u32 	%r1207, [%rd8];
	xor.b32  	%r1785, %r1785, %r1207;
	ld.global.u32 	%r1208, [%rd8+4];
	xor.b32  	%r1784, %r1784, %r1208;
	ld.global.u32 	%r1209, [%rd8+8];
	xor.b32  	%r1783, %r1783, %r1209;
	ld.global.u32 	%r1210, [%rd8+12];
	xor.b32  	%r1782, %r1782, %r1210;
	ld.global.u32 	%r1211, [%rd8+16];
	xor.b32  	%r1781, %r1781, %r1211;
$L__BB1_81:
	and.b32  	%r1213, %r1203, 2;
	setp.eq.s32 	%p45, %r1213, 0;
	@%p45 bra 	$L__BB1_83;
	ld.global.u32 	%r1214, [%rd8+20];
	xor.b32  	%r1785, %r1785, %r1214;
	ld.global.u32 	%r1215, [%rd8+24];
	xor.b32  	%r1784, %r1784, %r1215;
	ld.global.u32 	%r1216, [%rd8+28];
	xor.b32  	%r1783, %r1783, %r1216;
	ld.global.u32 	%r1217, [%rd8+32];
	xor.b32  	%r1782, %r1782, %r1217;
	ld.global.u32 	%r1218, [%rd8+36];
	xor.b32  	%r1781, %r1781, %r1218;
$L__BB1_83:
	and.b32  	%r1220, %r1203, 4;
	setp.eq.s32 	%p46, %r1220, 0;
	@%p46 bra 	$L__BB1_85;
	ld.global.u32 	%r1221, [%rd8+40];
	xor.b32  	%r1785, %r1785, %r1221;
	ld.global.u32 	%r1222, [%rd8+44];
	xor.b32  	%r1784, %r1784, %r1222;
	ld.global.u32 	%r1223, [%rd8+48];
	xor.b32  	%r1783, %r1783, %r1223;
	ld.global.u32 	%r1224, [%rd8+52];
	xor.b32  	%r1782, %r1782, %r1224;
	ld.global.u32 	%r1225, [%rd8+56];
	xor.b32  	%r1781, %r1781, %r1225;
$L__BB1_85:
	and.b32  	%r1227, %r1203, 8;
	setp.eq.s32 	%p47, %r1227, 0;
	@%p47 bra 	$L__BB1_87;
	ld.global.u32 	%r1228, [%rd8+60];
	xor.b32  	%r1785, %r1785, %r1228;
	ld.global.u32 	%r1229, [%rd8+64];
	xor.b32  	%r1784, %r1784, %r1229;
	ld.global.u32 	%r1230, [%rd8+68];
	xor.b32  	%r1783, %r1783, %r1230;
	ld.global.u32 	%r1231, [%rd8+72];
	xor.b32  	%r1782, %r1782, %r1231;
	ld.global.u32 	%r1232, [%rd8+76];
	xor.b32  	%r1781, %r1781, %r1232;
$L__BB1_87:
	and.b32  	%r1234, %r1203, 16;
	setp.eq.s32 	%p48, %r1234, 0;
	@%p48 bra 	$L__BB1_89;
	ld.global.u32 	%r1235, [%rd8+80];
	xor.b32  	%r1785, %r1785, %r1235;
	ld.global.u32 	%r1236, [%rd8+84];
	xor.b32  	%r1784, %r1784, %r1236;
	ld.global.u32 	%r1237, [%rd8+88];
	xor.b32  	%r1783, %r1783, %r1237;
	ld.global.u32 	%r1238, [%rd8+92];
	xor.b32  	%r1782, %r1782, %r1238;
	ld.global.u32 	%r1239, [%rd8+96];
	xor.b32  	%r1781, %r1781, %r1239;
$L__BB1_89:
	and.b32  	%r1241, %r1203, 32;
	setp.eq.s32 	%p49, %r1241, 0;
	@%p49 bra 	$L__BB1_91;
	ld.global.u32 	%r1242, [%rd8+100];
	xor.b32  	%r1785, %r1785, %r1242;
	ld.global.u32 	%r1243, [%rd8+104];
	xor.b32  	%r1784, %r1784, %r1243;
	ld.global.u32 	%r1244, [%rd8+108];
	xor.b32  	%r1783, %r1783, %r1244;
	ld.global.u32 	%r1245, [%rd8+112];
	xor.b32  	%r1782, %r1782, %r1245;
	ld.global.u32 	%r1246, [%rd8+116];
	xor.b32  	%r1781, %r1781, %r1246;
$L__BB1_91:
	and.b32  	%r1248, %r1203, 64;
	setp.eq.s32 	%p50, %r1248, 0;
	@%p50 bra 	$L__BB1_93;
	ld.global.u32 	%r1249, [%rd8+120];
	xor.b32  	%r1785, %r1785, %r1249;
	ld.global.u32 	%r1250, [%rd8+124];
	xor.b32  	%r1784, %r1784, %r1250;
	ld.global.u32 	%r1251, [%rd8+128];
	xor.b32  	%r1783, %r1783, %r1251;
	ld.global.u32 	%r1252, [%rd8+132];
	xor.b32  	%r1782, %r1782, %r1252;
	ld.global.u32 	%r1253, [%rd8+136];
	xor.b32  	%r1781, %r1781, %r1253;
$L__BB1_93:
	and.b32  	%r1255, %r1203, 128;
	setp.eq.s32 	%p51, %r1255, 0;
	@%p51 bra 	$L__BB1_95;
	ld.global.u32 	%r1256, [%rd8+140];
	xor.b32  	%r1785, %r1785, %r1256;
	ld.global.u32 	%r1257, [%rd8+144];
	xor.b32  	%r1784, %r1784, %r1257;
	ld.global.u32 	%r1258, [%rd8+148];
	xor.b32  	%r1783, %r1783, %r1258;
	ld.global.u32 	%r1259, [%rd8+152];
	xor.b32  	%r1782, %r1782, %r1259;
	ld.global.u32 	%r1260, [%rd8+156];
	xor.b32  	%r1781, %r1781, %r1260;
$L__BB1_95:
	and.b32  	%r1262, %r1203, 256;
	setp.eq.s32 	%p52, %r1262, 0;
	@%p52 bra 	$L__BB1_97;
	ld.global.u32 	%r1263, [%rd8+160];
	xor.b32  	%r1785, %r1785, %r1263;
	ld.global.u32 	%r1264, [%rd8+164];
	xor.b32  	%r1784, %r1784, %r1264;
	ld.global.u32 	%r1265, [%rd8+168];
	xor.b32  	%r1783, %r1783, %r1265;
	ld.global.u32 	%r1266, [%rd8+172];
	xor.b32  	%r1782, %r1782, %r1266;
	ld.global.u32 	%r1267, [%rd8+176];
	xor.b32  	%r1781, %r1781, %r1267;
$L__BB1_97:
	and.b32  	%r1269, %r1203, 512;
	setp.eq.s32 	%p53, %r1269, 0;
	@%p53 bra 	$L__BB1_99;
	ld.global.u32 	%r1270, [%rd8+180];
	xor.b32  	%r1785, %r1785, %r1270;
	ld.global.u32 	%r1271, [%rd8+184];
	xor.b32  	%r1784, %r1784, %r1271;
	ld.global.u32 	%r1272, [%rd8+188];
	xor.b32  	%r1783, %r1783, %r1272;
	ld.global.u32 	%r1273, [%rd8+192];
	xor.b32  	%r1782, %r1782, %r1273;
	ld.global.u32 	%r1274, [%rd8+196];
	xor.b32  	%r1781, %r1781, %r1274;
$L__BB1_99:
	and.b32  	%r1276, %r1203, 1024;
	setp.eq.s32 	%p54, %r1276, 0;
	@%p54 bra 	$L__BB1_101;
	ld.global.u32 	%r1277, [%rd8+200];
	xor.b32  	%r1785, %r1785, %r1277;
	ld.global.u32 	%r1278, [%rd8+204];
	xor.b32  	%r1784, %r1784, %r1278;
	ld.global.u32 	%r1279, [%rd8+208];
	xor.b32  	%r1783, %r1783, %r1279;
	ld.global.u32 	%r1280, [%rd8+212];
	xor.b32  	%r1782, %r1782, %r1280;
	ld.global.u32 	%r1281, [%rd8+216];
	xor.b32  	%r1781, %r1781, %r1281;
$L__BB1_101:
	and.b32  	%r1283, %r1203, 2048;
	setp.eq.s32 	%p55, %r1283, 0;
	@%p55 bra 	$L__BB1_103;
	ld.global.u32 	%r1284, [%rd8+220];
	xor.b32  	%r1785, %r1785, %r1284;
	ld.global.u32 	%r1285, [%rd8+224];
	xor.b32  	%r1784, %r1784, %r1285;
	ld.global.u32 	%r1286, [%rd8+228];
	xor.b32  	%r1783, %r1783, %r1286;
	ld.global.u32 	%r1287, [%rd8+232];
	xor.b32  	%r1782, %r1782, %r1287;
	ld.global.u32 	%r1288, [%rd8+236];
	xor.b32  	%r1781, %r1781, %r1288;
$L__BB1_103:
	and.b32  	%r1290, %r1203, 4096;
	setp.eq.s32 	%p56, %r1290, 0;
	@%p56 bra 	$L__BB1_105;
	ld.global.u32 	%r1291, [%rd8+240];
	xor.b32  	%r1785, %r1785, %r1291;
	ld.global.u32 	%r1292, [%rd8+244];
	xor.b32  	%r1784, %r1784, %r1292;
	ld.global.u32 	%r1293, [%rd8+248];
	xor.b32  	%r1783, %r1783, %r1293;
	ld.global.u32 	%r1294, [%rd8+252];
	xor.b32  	%r1782, %r1782, %r1294;
	ld.global.u32 	%r1295, [%rd8+256];
	xor.b32  	%r1781, %r1781, %r1295;
$L__BB1_105:
	and.b32  	%r1297, %r1203, 8192;
	setp.eq.s32 	%p57, %r1297, 0;
	@%p57 bra 	$L__BB1_107;
	ld.global.u32 	%r1298, [%rd8+260];
	xor.b32  	%r1785, %r1785, %r1298;
	ld.global.u32 	%r1299, [%rd8+264];
	xor.b32  	%r1784, %r1784, %r1299;
	ld.global.u32 	%r1300, [%rd8+268];
	xor.b32  	%r1783, %r1783, %r1300;
	ld.global.u32 	%r1301, [%rd8+272];
	xor.b32  	%r1782, %r1782, %r1301;
	ld.global.u32 	%r1302, [%rd8+276];
	xor.b32  	%r1781, %r1781, %r1302;
$L__BB1_107:
	and.b32  	%r1304, %r1203, 16384;
	setp.eq.s32 	%p58, %r1304, 0;
	@%p58 bra 	$L__BB1_109;
	ld.global.u32 	%r1305, [%rd8+280];
	xor.b32  	%r1785, %r1785, %r1305;
	ld.global.u32 	%r1306, [%rd8+284];
	xor.b32  	%r1784, %r1784, %r1306;
	ld.global.u32 	%r1307, [%rd8+288];
	xor.b32  	%r1783, %r1783, %r1307;
	ld.global.u32 	%r1308, [%rd8+292];
	xor.b32  	%r1782, %r1782, %r1308;
	ld.global.u32 	%r1309, [%rd8+296];
	xor.b32  	%r1781, %r1781, %r1309;
$L__BB1_109:
	and.b32  	%r1311, %r1203, 32768;
	setp.eq.s32 	%p59, %r1311, 0;
	@%p59 bra 	$L__BB1_111;
	ld.global.u32 	%r1312, [%rd8+300];
	xor.b32  	%r1785, %r1785, %r1312;
	ld.global.u32 	%r1313, [%rd8+304];
	xor.b32  	%r1784, %r1784, %r1313;
	ld.global.u32 	%r1314, [%rd8+308];
	xor.b32  	%r1783, %r1783, %r1314;
	ld.global.u32 	%r1315, [%rd8+312];
	xor.b32  	%r1782, %r1782, %r1315;
	ld.global.u32 	%r1316, [%rd8+316];
	xor.b32  	%r1781, %r1781, %r1316;
$L__BB1_111:
	add.s32 	%r1964, %r1964, 16;
	setp.ne.s32 	%p60, %r1964, 32;
	@%p60 bra 	$L__BB1_79;
	mad.lo.s32 	%r1317, %r1958, -31, %r373;
	add.s32 	%r1958, %r1317, 1;
	setp.ne.s32 	%p61, %r1958, 5;
	@%p61 bra 	$L__BB1_78;
	st.local.u32 	[%rd1+4], %r1785;
	st.local.v2.u32 	[%rd1+8], {%r1784, %r1783};
	st.local.v2.u32 	[%rd1+16], {%r1782, %r1781};
$L__BB1_114:
	shr.u64 	%rd37, %rd3, 2;
	add.s32 	%r1768, %r1768, 1;
	setp.gt.u64 	%p62, %rd3, 3;
	@%p62 bra 	$L__BB1_2;
$L__BB1_115:
	ld.param.u32 	%r1760, [_Z24differential_bias_kernelyiPjS_iPyiii_param_4];
	setp.lt.s32 	%p63, %r1760, 1;
	mov.b64 	%rd39, 0;
	@%p63 bra 	$L__BB1_139;
	ld.param.u32 	%r1758, [_Z24differential_bias_kernelyiPjS_iPyiii_param_1];
	cvta.to.global.u64 	%rd31, %rd13;
	cvta.to.global.u64 	%rd32, %rd14;
	and.b32  	%r553, %r1758, 1;
	add.s32 	%r1319, %r1758, 1;
	max.u32 	%r554, %r1319, 2;
	ld.global.u32 	%r555, [%rd31];
	ld.global.u32 	%r556, [%rd31+4];
	ld.global.u32 	%r557, [%rd31+8];
	ld.global.u32 	%r558, [%rd31+12];
	ld.global.u32 	%r559, [%rd31+16];
	ld.global.u32 	%r560, [%rd31+20];
	ld.global.u32 	%r561, [%rd31+24];
	ld.global.u32 	%r562, [%rd31+28];
	ld.global.u32 	%r563, [%rd31+32];
	ld.global.u32 	%r564, [%rd31+36];
	ld.global.u32 	%r565, [%rd31+40];
	ld.global.u32 	%r566, [%rd31+44];
	ld.global.u32 	%r567, [%rd31+48];
	ld.global.u32 	%r568, [%rd31+52];
	ld.global.u32 	%r569, [%rd31+56];
	ld.global.u32 	%r570, [%rd31+60];
	ld.global.u32 	%r571, [%rd32];
	ld.global.u32 	%r572, [%rd32+4];
	ld.global.u32 	%r573, [%rd32+8];
	ld.global.u32 	%r574, [%rd32+12];
	ld.global.u32 	%r575, [%rd32+16];
	ld.global.u32 	%r576, [%rd32+20];
	ld.global.u32 	%r577, [%rd32+24];
	ld.global.u32 	%r578, [%rd32+28];
	ld.global.u32 	%r579, [%rd32+32];
	ld.global.u32 	%r580, [%rd32+36];
	ld.global.u32 	%r581, [%rd32+40];
	ld.global.u32 	%r582, [%rd32+44];
	ld.global.u32 	%r583, [%rd32+48];
	ld.global.u32 	%r584, [%rd32+52];
	ld.global.u32 	%r585, [%rd32+56];
	ld.global.u32 	%r586, [%rd32+60];
	mov.b64 	%rd39, 0;
	mov.b32 	%r2061, 0;
$L__BB1_117:
	setp.eq.s32 	%p64, %r955, 0;
	@%p64 bra 	$L__BB1_119;
	shr.u32 	%r1320, %r1785, 2;
	xor.b32  	%r1321, %r1320, %r1785;
	shl.b32 	%r1322, %r1781, 4;
	shl.b32 	%r1323, %r1321, 1;
	xor.b32  	%r1324, %r1323, %r1322;
	xor.b32  	%r1325, %r1324, %r1321;
	xor.b32  	%r1326, %r1325, %r1781;
	add.s32 	%r1327, %r2060, %r1326;
	add.s32 	%r2101, %r1327, 362437;
	shr.u32 	%r1328, %r1784, 2;
	xor.b32  	%r1329, %r1328, %r1784;
	shl.b32 	%r1330, %r1326, 4;
	shl.b32 	%r1331, %r1329, 1;
	xor.b32  	%r1332, %r1331, %r1330;
	xor.b32  	%r1333, %r1332, %r1329;
	xor.b32  	%r1334, %r1333, %r1326;
	add.s32 	%r1335, %r2060, %r1334;
	add.s32 	%r2097, %r1335, 724874;
	shr.u32 	%r1336, %r1783, 2;
	xor.b32  	%r1337, %r1336, %r1783;
	shl.b32 	%r1338, %r1334, 4;
	shl.b32 	%r1339, %r1337, 1;
	xor.b32  	%r1340, %r1339, %r1338;
	xor.b32  	%r1341, %r1340, %r1337;
	xor.b32  	%r1342, %r1341, %r1334;
	add.s32 	%r1343, %r2060, %r1342;
	add.s32 	%r2093, %r1343, 1087311;
	shr.u32 	%r1344, %r1782, 2;
	xor.b32  	%r1345, %r1344, %r1782;
	shl.b32 	%r1346, %r1342, 4;
	shl.b32 	%r1347, %r1345, 1;
	xor.b32  	%r1348, %r1347, %r1346;
	xor.b32  	%r1349, %r1348, %r1345;
	xor.b32  	%r1350, %r1349, %r1342;
	add.s32 	%r1351, %r2060, %r1350;
	add.s32 	%r2089, %r1351, 1449748;
	shr.u32 	%r1352, %r1781, 2;
	xor.b32  	%r1353, %r1352, %r1781;
	shl.b32 	%r1354, %r1350, 4;
	shl.b32 	%r1355, %r1353, 1;
	xor.b32  	%r1356, %r1355, %r1354;
	xor.b32  	%r1357, %r1356, %r1353;
	xor.b32  	%r1358, %r1357, %r1350;
	add.s32 	%r1359, %r2060, %r1358;
	add.s32 	%r2100, %r1359, 1812185;
	shr.u32 	%r1360, %r1326, 2;
	xor.b32  	%r1361, %r1360, %r1326;
	shl.b32 	%r1362, %r1358, 4;
	shl.b32 	%r1363, %r1361, 1;
	xor.b32  	%r1364, %r1363, %r1362;
	xor.b32  	%r1365, %r1364, %r1361;
	xor.b32  	%r1366, %r1365, %r1358;
	add.s32 	%r1367, %r2060, %r1366;
	add.s32 	%r2096, %r1367, 2174622;
	shr.u32 	%r1368, %r1334, 2;
	xor.b32  	%r1369, %r1368, %r1334;
	shl.b32 	%r1370, %r1366, 4;
	shl.b32 	%r1371, %r1369, 1;
	xor.b32  	%r1372, %r1371, %r1370;
	xor.b32  	%r1373, %r1372, %r1369;
	xor.b32  	%r1374, %r1373, %r1366;
	add.s32 	%r1375, %r2060, %r1374;
	add.s32 	%r2092, %r1375, 2537059;
	shr.u32 	%r1376, %r1342, 2;
	xor.b32  	%r1377, %r1376, %r1342;
	shl.b32 	%r1378, %r1374, 4;
	shl.b32 	%r1379, %r1377, 1;
	xor.b32  	%r1380, %r1379, %r1378;
	xor.b32  	%r1381, %r1380, %r1377;
	xor.b32  	%r1382, %r1381, %r1374;
	add.s32 	%r1383, %r2060, %r1382;
	add.s32 	%r2088, %r1383, 2899496;
	shr.u32 	%r1384, %r1350, 2;
	xor.b32  	%r1385, %r1384, %r1350;
	shl.b32 	%r1386, %r1382, 4;
	shl.b32 	%r1387, %r1385, 1;
	xor.b32  	%r1388, %r1387, %r1386;
	xor.b32  	%r1389, %r1388, %r1385;
	xor.b32  	%r1390, %r1389, %r1382;
	add.s32 	%r1391, %r2060, %r1390;
	add.s32 	%r2098, %r1391, 3261933;
	shr.u32 	%r1392, %r1358, 2;
	xor.b32  	%r1393, %r1392, %r1358;
	shl.b32 	%r1394, %r1390, 4;
	shl.b32 	%r1395, %r1393, 1;
	xor.b32  	%r1396, %r1395, %r1394;
	xor.b32  	%r1397, %r1396, %r1393;
	xor.b32  	%r1398, %r1397, %r1390;
	add.s32 	%r1399, %r2060, %r1398;
	add.s32 	%r2094, %r1399, 3624370;
	shr.u32 	%r1400, %r1366, 2;
	xor.b32  	%r1401, %r1400, %r1366;
	shl.b32 	%r1402, %r1398, 4;
	shl.b32 	%r1403, %r1401, 1;
	xor.b32  	%r1404, %r1403, %r1402;
	xor.b32  	%r1405, %r1404, %r1401;
	xor.b32  	%r1406, %r1405, %r1398;
	add.s32 	%r1407, %r2060, %r1406;
	add.s32 	%r2090, %r1407, 3986807;
	shr.u32 	%r1408, %r1374, 2;
	xor.b32  	%r1409, %r1408, %r1374;
	shl.b32 	%r1410, %r1406, 4;
	shl.b32 	%r1411, %r1409, 1;
	xor.b32  	%r1412, %r1411, %r1410;
	xor.b32  	%r1413, %r1412, %r1409;
	xor.b32  	%r1785, %r1413, %r1406;
	add.s32 	%r1414, %r2060, %r1785;
	add.s32 	%r2086, %r1414, 4349244;
	shr.u32 	%r1415, %r1382, 2;
	xor.b32  	%r1416, %r1415, %r1382;
	shl.b32 	%r1417, %r1785, 4;
	shl.b32 	%r1418, %r1416, 1;
	xor.b32  	%r1419, %r1418, %r1417;
	xor.b32  	%r1420, %r1419, %r1416;
	xor.b32  	%r1784, %r1420, %r1785;
	add.s32 	%r1421, %r2060, %r1784;
	add.s32 	%r2099, %r1421, 4711681;
	shr.u32 	%r1422, %r1390, 2;
	xor.b32  	%r1423, %r1422, %r1390;
	shl.b32 	%r1424, %r1784, 4;
	shl.b32 	%r1425, %r1423, 1;
	xor.b32  	%r1426, %r1425, %r1424;
	xor.b32  	%r1427, %r1426, %r1423;
	xor.b32  	%r1783, %r1427, %r1784;
	add.s32 	%r1428, %r2060, %r1783;
	add.s32 	%r2095, %r1428, 5074118;
	shr.u32 	%r1429, %r1398, 2;
	xor.b32  	%r1430, %r1429, %r1398;
	shl.b32 	%r1431, %r1783, 4;
	shl.b32 	%r1432, %r1430, 1;
	xor.b32  	%r1433, %r1432, %r1431;
	xor.b32  	%r1434, %r1433, %r1430;
	xor.b32  	%r1782, %r1434, %r1783;
	add.s32 	%r1435, %r2060, %r1782;
	add.s32 	%r2091, %r1435, 5436555;
	shr.u32 	%r1436, %r1406, 2;
	xor.b32  	%r1437, %r1436, %r1406;
	shl.b32 	%r1438, %r1782, 4;
	shl.b32 	%r1439, %r1437, 1;
	xor.b32  	%r1440, %r1439, %r1438;
	xor.b32  	%r1441, %r1440, %r1437;
	xor.b32  	%r1781, %r1441, %r1782;
	add.s32 	%r2060, %r2060, 5798992;
	add.s32 	%r2087, %r1781, %r2060;
	bra.uni 	$L__BB1_120;
$L__BB1_119:
	shr.u32 	%r1446, %r1785, 2;
	xor.b32  	%r1447, %r1446, %r1785;
	shl.b32 	%r1448, %r1781, 4;
	shl.b32 	%r1449, %r1447, 1;
	xor.b32  	%r1450, %r1449, %r1448;
	xor.b32  	%r1451, %r1450, %r1447;
	xor.b32  	%r1452, %r1451, %r1781;
	add.s32 	%r1453, %r2060, %r1452;
	add.s32 	%r2100, %r1453, 362437;
	shr.u32 	%r1454, %r1784, 2;
	xor.b32  	%r1455, %r1454, %r1784;
	shl.b32 	%r1456, %r1452, 4;
	shl.b32 	%r1457, %r1455, 1;
	xor.b32  	%r1458, %r1457, %r1456;
	xor.b32  	%r1459, %r1458, %r1455;
	xor.b32  	%r1460, %r1459, %r1452;
	add.s32 	%r1461, %r2060, %r1460;
	add.s32 	%r2096, %r1461, 724874;
	shr.u32 	%r1462, %r1783, 2;
	xor.b32  	%r1463, %r1462, %r1783;
	shl.b32 	%r1464, %r1460, 4;
	shl.b32 	%r1465, %r1463, 1;
	xor.b32  	%r1466, %r1465, %r1464;
	xor.b32  	%r1467, %r1466, %r1463;
	xor.b32  	%r1468, %r1467, %r1460;
	add.s32 	%r1469, %r2060, %r1468;
	add.s32 	%r2092, %r1469, 1087311;
	shr.u32 	%r1470, %r1782, 2;
	xor.b32  	%r1471, %r1470, %r1782;
	shl.b32 	%r1472, %r1468, 4;
	shl.b32 	%r1473, %r1471, 1;
	xor.b32  	%r1474, %r1473, %r1472;
	xor.b32  	%r1475, %r1474, %r1471;
	xor.b32  	%r1476, %r1475, %r1468;
	add.s32 	%r1477, %r2060, %r1476;
	add.s32 	%r2088, %r1477, 1449748;
	shr.u32 	%r1478, %r1781, 2;
	xor.b32  	%r1479, %r1478, %r1781;
	shl.b32 	%r1480, %r1476, 4;
	shl.b32 	%r1481, %r1479, 1;
	xor.b32  	%r1482, %r1481, %r1480;
	xor.b32  	%r1483, %r1482, %r1479;
	xor.b32  	%r1484, %r1483, %r1476;
	add.s32 	%r1485, %r2060, %r1484;
	add.s32 	%r2098, %r1485, 1812185;
	shr.u32 	%r1486, %r1452, 2;
	xor.b32  	%r1487, %r1486, %r1452;
	shl.b32 	%r1488, %r1484, 4;
	shl.b32 	%r1489, %r1487, 1;
	xor.b32  	%r1490, %r1489, %r1488;
	xor.b32  	%r1491, %r1490, %r1487;
	xor.b32  	%r1492, %r1491, %r1484;
	add.s32 	%r1493, %r2060, %r1492;
	add.s32 	%r2094, %r1493, 2174622;
	shr.u32 	%r1494, %r1460, 2;
	xor.b32  	%r1495, %r1494, %r1460;
	shl.b32 	%r1496, %r1492, 4;
	shl.b32 	%r1497, %r1495, 1;
	xor.b32  	%r1498, %r1497, %r1496;
	xor.b32  	%r1499, %r1498, %r1495;
	xor.b32  	%r1500, %r1499, %r1492;
	add.s32 	%r1501, %r2060, %r1500;
	add.s32 	%r2090, %r1501, 2537059;
	shr.u32 	%r1502, %r1468, 2;
	xor.b32  	%r1503, %r1502, %r1468;
	shl.b32 	%r1504, %r1500, 4;
	shl.b32 	%r1505, %r1503, 1;
	xor.b32  	%r1506, %r1505, %r1504;
	xor.b32  	%r1507, %r1506, %r1503;
	xor.b32  	%r1785, %r1507, %r1500;
	add.s32 	%r1508, %r2060, %r1785;
	add.s32 	%r2086, %r1508, 2899496;
	shr.u32 	%r1509, %r1476, 2;
	xor.b32  	%r1510, %r1509, %r1476;
	shl.b32 	%r1511, %r1785, 4;
	shl.b32 	%r1512, %r1510, 1;
	xor.b32  	%r1513, %r1512, %r1511;
	xor.b32  	%r1514, %r1513, %r1510;
	xor.b32  	%r1784, %r1514, %r1785;
	add.s32 	%r1515, %r2060, %r1784;
	add.s32 	%r2091, %r1515, 3261933;
	shr.u32 	%r1516, %r1484, 2;
	xor.b32  	%r1517, %r1516, %r1484;
	shl.b32 	%r1518, %r1784, 4;
	shl.b32 	%r1519, %r1517, 1;
	xor.b32  	%r1520, %r1519, %r1518;
	xor.b32  	%r1521, %r1520, %r1517;
	xor.b32  	%r1783, %r1521, %r1784;
	add.s32 	%r1522, %r2060, %r1783;
	add.s32 	%r2087, %r1522, 3624370;
	shr.u32 	%r1523, %r1492, 2;
	xor.b32  	%r1524, %r1523, %r1492;
	shl.b32 	%r1525, %r1783, 4;
	shl.b32 	%r1526, %r1524, 1;
	xor.b32  	%r1527, %r1526, %r1525;
	xor.b32  	%r1528, %r1527, %r1524;
	xor.b32  	%r1782, %r1528, %r1783;
	add.s32 	%r1529, %r2060, %r1782;
	add.s32 	%r2099, %r1529, 3986807;
	shr.u32 	%r1530, %r1500, 2;
	xor.b32  	%r1531, %r1530, %r1500;
	shl.b32 	%r1532, %r1782, 4;
	shl.b32 	%r1533, %r1531, 1;
	xor.b32  	%r1534, %r1533, %r1532;
	xor.b32  	%r1535, %r1534, %r1531;
	xor.b32  	%r1781, %r1535, %r1782;
	add.s32 	%r2060, %r2060, 4349244;
	add.s32 	%r2095, %r1781, %r2060;
	mov.b32 	%r2101, 1634760805;
	mov.b32 	%r2097, 857760878;
	mov.b32 	%r2093, 2036477234;
	mov.b32 	%r2089, 1797285236;
$L__BB1_120:
	ld.param.u32 	%r1759, [_Z24differential_bias_kernelyiPjS_iPyiii_param_1];
	setp.eq.s32 	%p65, %r1759, 0;
	xor.b32  	%r2133, %r555, %r2101;
	xor.b32  	%r2129, %r556, %r2097;
	xor.b32  	%r2125, %r557, %r2093;
	xor.b32  	%r2121, %r558, %r2089;
	xor.b32  	%r2132, %r559, %r2100;
	xor.b32  	%r2128, %r560, %r2096;
	xor.b32  	%r2124, %r561, %r2092;
	xor.b32  	%r2120, %r562, %r2088;
	xor.b32  	%r2130, %r563, %r2098;
	xor.b32  	%r2126, %r564, %r2094;
	xor.b32  	%r2122, %r565, %r2090;
	xor.b32  	%r2118, %r566, %r2086;
	xor.b32  	%r2131, %r567, %r2099;
	xor.b32  	%r2127, %r568, %r2095;
	xor.b32  	%r2123, %r569, %r2091;
	xor.b32  	%r2119, %r570, %r2087;
	@%p65 bra 	$L__BB1_131;
	neg.s32 	%r2084, %r554;
	mov.u32 	%r2085, %r955;
$L__BB1_122:
	add.s32 	%r2085, %r2085, 1;
	and.b32  	%r1536, %r2085, 1;
	setp.eq.b32 	%p66, %r1536, 1;
	not.pred 	%p67, %p66;
	@%p67 bra 	$L__BB1_124;
	add.s32 	%r1537, %r2100, %r2101;
	xor.b32  	%r1538, %r2099, %r1537;
	shf.l.wrap.b32 	%r1539, %r1538, %r1538, 16;
	add.s32 	%r1540, %r1539, %r2098;
	xor.b32  	%r1541, %r2100, %r1540;
	shf.l.wrap.b32 	%r1542, %r1541, %r1541, 12;
	add.s32 	%r2101, %r1542, %r1537;
	xor.b32  	%r1543, %r1539, %r2101;
	shf.l.wrap.b32 	%r2099, %r1543, %r1543, 8;
	add.s32 	%r2098, %r2099, %r1540;
	xor.b32  	%r1544, %r1542, %r2098;
	shf.l.wrap.b32 	%r2100, %r1544, %r1544, 7;
	add.s32 	%r1545, %r2096, %r2097;
	xor.b32  	%r1546, %r2095, %r1545;
	shf.l.wrap.b32 	%r1547, %r1546, %r1546, 16;
	add.s32 	%r1548, %r1547, %r2094;
	xor.b32  	%r1549, %r2096, %r1548;
	shf.l.wrap.b32 	%r1550, %r1549, %r1549, 12;
	add.s32 	%r2097, %r1550, %r1545;
	xor.b32  	%r1551, %r1547, %r2097;
	shf.l.wrap.b32 	%r2095, %r1551, %r1551, 8;
	add.s32 	%r2094, %r2095, %r1548;
	xor.b32  	%r1552, %r1550, %r2094;
	shf.l.wrap.b32 	%r2096, %r1552, %r1552, 7;
	add.s32 	%r1553, %r2092, %r2093;
	xor.b32  	%r1554, %r2091, %r1553;
	shf.l.wrap.b32 	%r1555, %r1554, %r1554, 16;
	add.s32 	%r1556, %r1555, %r2090;
	xor.b32  	%r1557, %r2092, %r1556;
	shf.l.wrap.b32 	%r1558, %r1557, %r1557, 12;
	add.s32 	%r2093, %r1558, %r1553;
	xor.b32  	%r1559, %r1555, %r2093;
	shf.l.wrap.b32 	%r2091, %r1559, %r1559, 8;
	add.s32 	%r2090, %r2091, %r1556;
	xor.b32  	%r1560, %r1558, %r2090;
	shf.l.wrap.b32 	%r2092, %r1560, %r1560, 7;
	add.s32 	%r1561, %r2088, %r2089;
	xor.b32  	%r1562, %r2087, %r1561;
	shf.l.wrap.b32 	%r1563, %r1562, %r1562, 16;
	add.s32 	%r1564, %r1563, %r2086;
	xor.b32  	%r1565, %r2088, %r1564;
	shf.l.wrap.b32 	%r1566, %r1565, %r1565, 12;
	add.s32 	%r2089, %r1566, %r1561;
	xor.b32  	%r1567, %r1563, %r2089;
	shf.l.wrap.b32 	%r2087, %r1567, %r1567, 8;
	add.s32 	%r2086, %r2087, %r1564;
	xor.b32  	%r1568, %r1566, %r2086;
	shf.l.wrap.b32 	%r2088, %r1568, %r1568, 7;
	bra.uni 	$L__BB1_125;
$L__BB1_124:
	add.s32 	%r1569, %r2096, %r2101;
	xor.b32  	%r1570, %r2087, %r1569;
	shf.l.wrap.b32 	%r1571, %r1570, %r1570, 16;
	add.s32 	%r1572, %r1571, %r2090;
	xor.b32  	%r1573, %r2096, %r1572;
	shf.l.wrap.b32 	%r1574, %r1573, %r1573, 12;
	add.s32 	%r2101, %r1574, %r1569;
	xor.b32  	%r1575, %r1571, %r2101;
	shf.l.wrap.b32 	%r2087, %r1575, %r1575, 8;
	add.s32 	%r2090, %r2087, %r1572;
	xor.b32  	%r1576, %r1574, %r2090;
	shf.l.wrap.b32 	%r2096, %r1576, %r1576, 7;
	add.s32 	%r1577, %r2092, %r2097;
	xor.b32  	%r1578, %r2099, %r1577;
	shf.l.wrap.b32 	%r1579, %r1578, %r1578, 16;
	add.s32 	%r1580, %r1579, %r2086;
	xor.b32  	%r1581, %r2092, %r1580;
	shf.l.wrap.b32 	%r1582, %r1581, %r1581, 12;
	add.s32 	%r2097, %r1582, %r1577;
	xor.b32  	%r1583, %r1579, %r2097;
	shf.l.wrap.b32 	%r2099, %r1583, %r1583, 8;
	add.s32 	%r2086, %r2099, %r1580;
	xor.b32  	%r1584, %r1582, %r2086;
	shf.l.wrap.b32 	%r2092, %r1584, %r1584, 7;
	add.s32 	%r1585, %r2088, %r2093;
	xor.b32  	%r1586, %r2095, %r1585;
	shf.l.wrap.b32 	%r1587, %r1586, %r1586, 16;
	add.s32 	%r1588, %r1587, %r2098;
	xor.b32  	%r1589, %r2088, %r1588;
	shf.l.wrap.b32 	%r1590, %r1589, %r1589, 12;
	add.s32 	%r2093, %r1590, %r1585;
	xor.b32  	%r1591, %r1587, %r2093;
	shf.l.wrap.b32 	%r2095, %r1591, %r1591, 8;
	add.s32 	%r2098, %r2095, %r1588;
	xor.b32  	%r1592, %r1590, %r2098;
	shf.l.wrap.b32 	%r2088, %r1592, %r1592, 7;
	add.s32 	%r1593, %r2100, %r2089;
	xor.b32  	%r1594, %r2091, %r1593;
	shf.l.wrap.b32 	%r1595, %r1594, %r1594, 16;
	add.s32 	%r1596, %r1595, %r2094;
	xor.b32  	%r1597, %r2100, %r1596;
	shf.l.wrap.b32 	%r1598, %r1597, %r1597, 12;
	add.s32 	%r2089, %r1598, %r1593;
	xor.b32  	%r1599, %r1595, %r2089;
	shf.l.wrap.b32 	%r2091, %r1599, %r1599, 8;
	add.s32 	%r2094, %r2091, %r1596;
	xor.b32  	%r1600, %r1598, %r2094;
	shf.l.wrap.b32 	%r2100, %r1600, %r1600, 7;
$L__BB1_125:
	add.s32 	%r2084, %r2084, 1;
	setp.ne.s32 	%p68, %r2084, -1;
	@%p68 bra 	$L__BB1_122;
	mov.b32 	%r2134, 1;
$L__BB1_127:
	add.s32 	%r1602, %r2134, %r955;
	and.b32  	%r1603, %r1602, 1;
	setp.eq.b32 	%p69, %r1603, 1;
	not.pred 	%p70, %p69;
	@%p70 bra 	$L__BB1_129;
	add.s32 	%r1604, %r2132, %r2133;
	xor.b32  	%r1605, %r2131, %r1604;
	shf.l.wrap.b32 	%r1606, %r1605, %r1605, 16;
	add.s32 	%r1607, %r1606, %r2130;
	xor.b32  	%r1608, %r2132, %r1607;
	shf.l.wrap.b32 	%r1609, %r1608, %r1608, 12;
	add.s32 	%r2133, %r1609, %r1604;
	xor.b32  	%r1610, %r1606, %r2133;
	shf.l.wrap.b32 	%r2131, %r1610, %r1610, 8;
	add.s32 	%r2130, %r2131, %r1607;
	xor.b32  	%r1611, %r1609, %r2130;
	shf.l.wrap.b32 	%r2132, %r1611, %r1611, 7;
	add.s32 	%r1612, %r2128, %r2129;
	xor.b32  	%r1613, %r2127, %r1612;
	shf.l.wrap.b32 	%r1614, %r1613, %r1613, 16;
	add.s32 	%r1615, %r1614, %r2126;
	xor.b32  	%r1616, %r2128, %r1615;
	shf.l.wrap.b32 	%r1617, %r1616, %r1616, 12;
	add.s32 	%r2129, %r1617, %r1612;
	xor.b32  	%r1618, %r1614, %r2129;
	shf.l.wrap.b32 	%r2127, %r1618, %r1618, 8;
	add.s32 	%r2126, %r2127, %r1615;
	xor.b32  	%r1619, %r1617, %r2126;
	shf.l.wrap.b32 	%r2128, %r1619, %r1619, 7;
	add.s32 	%r1620, %r2124, %r2125;
	xor.b32  	%r1621, %r2123, %r1620;
	shf.l.wrap.b32 	%r1622, %r1621, %r1621, 16;
	add.s32 	%r1623, %r1622, %r2122;
	xor.b32  	%r1624, %r2124, %r1623;
	shf.l.wrap.b32 	%r1625, %r1624, %r1624, 12;
	add.s32 	%r2125, %r1625, %r1620;
	xor.b32  	%r1626, %r1622, %r2125;
	shf.l.wrap.b32 	%r2123, %r1626, %r1626, 8;
	add.s32 	%r2122, %r2123, %r1623;
	xor.b32  	%r1627, %r1625, %r2122;
	shf.l.wrap.b32 	%r2124, %r1627, %r1627, 7;
	add.s32 	%r1628, %r2120, %r2121;
	xor.b32  	%r1629, %r2119, %r1628;
	shf.l.wrap.b32 	%r1630, %r1629, %r1629, 16;
	add.s32 	%r1631, %r1630, %r2118;
	xor.b32  	%r1632, %r2120, %r1631;
	shf.l.wrap.b32 	%r1633, %r1632, %r1632, 12;
	add.s32 	%r2121, %r1633, %r1628;
	xor.b32  	%r1634, %r1630, %r2121;
	shf.l.wrap.b32 	%r2119, %r1634, %r1634, 8;
	add.s32 	%r2118, %r2119, %r1631;
	xor.b32  	%r1635, %r1633, %r2118;
	shf.l.wrap.b32 	%r2120, %r1635, %r1635, 7;
	bra.uni 	$L__BB1_130;
$L__BB1_129:
	add.s32 	%r1636, %r2128, %r2133;
	xor.b32  	%r1637, %r2119, %r1636;
	shf.l.wrap.b32 	%r1638, %r1637, %r1637, 16;
	add.s32 	%r1639, %r1638, %r2122;
	xor.b32  	%r1640, %r2128, %r1639;
	shf.l.wrap.b32 	%r1641, %r1640, %r1640, 12;
	add.s32 	%r2133, %r1641, %r1636;
	xor.b32  	%r1642, %r1638, %r2133;
	shf.l.wrap.b32 	%r2119, %r1642, %r1642, 8;
	add.s32 	%r2122, %r2119, %r1639;
	xor.b32  	%r1643, %r1641, %r2122;
	shf.l.wrap.b32 	%r2128, %r1643, %r1643, 7;
	add.s32 	%r1644, %r2124, %r2129;
	xor.b32  	%r1645, %r2131, %r1644;
	shf.l.wrap.b32 	%r1646, %r1645, %r1645, 16;
	add.s32 	%r1647, %r1646, %r2118;
	xor.b32  	%r1648, %r2124, %r1647;
	shf.l.wrap.b32 	%r1649, %r1648, %r1648, 12;
	add.s32 	%r2129, %r1649, %r1644;
	xor.b32  	%r1650, %r1646, %r2129;
	shf.l.wrap.b32 	%r2131, %r1650, %r1650, 8;
	add.s32 	%r2118, %r2131, %r1647;
	xor.b32  	%r1651, %r1649, %r2118;
	shf.l.wrap.b32 	%r2124, %r1651, %r1651, 7;
	add.s32 	%r1652, %r2120, %r2125;
	xor.b32  	%r1653, %r2127, %r1652;
	shf.l.wrap.b32 	%r1654, %r1653, %r1653, 16;
	add.s32 	%r1655, %r1654, %r2130;
	xor.b32  	%r1656, %r2120, %r1655;
	shf.l.wrap.b32 	%r1657, %r1656, %r1656, 12;
	add.s32 	%r2125, %r1657, %r1652;
	xor.b32  	%r1658, %r1654, %r2125;
	shf.l.wrap.b32 	%r2127, %r1658, %r1658, 8;
	add.s32 	%r2130, %r2127, %r1655;
	xor.b32  	%r1659, %r1657, %r2130;
	shf.l.wrap.b32 	%r2120, %r1659, %r1659, 7;
	add.s32 	%r1660, %r2132, %r2121;
	xor.b32  	%r1661, %r2123, %r1660;
	shf.l.wrap.b32 	%r1662, %r1661, %r1661, 16;
	add.s32 	%r1663, %r1662, %r2126;
	xor.b32  	%r1664, %r2132, %r1663;
	shf.l.wrap.b32 	%r1665, %r1664, %r1664, 12;
	add.s32 	%r2121, %r1665, %r1660;
	xor.b32  	%r1666, %r1662, %r2121;
	shf.l.wrap.b32 	%r2123, %r1666, %r1666, 8;
	add.s32 	%r2126, %r2123, %r1663;
	xor.b32  	%r1667, %r1665, %r2126;
	shf.l.wrap.b32 	%r2132, %r1667, %r1667, 7;
$L__BB1_130:
	add.s32 	%r2134, %r2134, 1;
	setp.ne.s32 	%p71, %r2134, %r554;
	@%p71 bra 	$L__BB1_127;
$L__BB1_131:
	ld.param.u32 	%r1762, [_Z24differential_bias_kernelyiPjS_iPyiii_param_7];
	setp.eq.s32 	%p72, %r1762, 0;
	@%p72 bra 	$L__BB1_138;
	setp.eq.s32 	%p73, %r553, 0;
	@%p73 bra 	$L__BB1_134;
	add.s32 	%r2101, %r2100, %r2101;
	xor.b32  	%r1668, %r2099, %r2101;
	shf.l.wrap.b32 	%r2099, %r1668, %r1668, 16;
	add.s32 	%r2098, %r2099, %r2098;
	xor.b32  	%r1669, %r2100, %r2098;
	shf.l.wrap.b32 	%r2100, %r1669, %r1669, 12;
	add.s32 	%r2097, %r2096, %r2097;
	xor.b32  	%r1670, %r2095, %r2097;
	shf.l.wrap.b32 	%r2095, %r1670, %r1670, 16;
	add.s32 	%r2094, %r2095, %r2094;
	xor.b32  	%r1671, %r2096, %r2094;
	shf.l.wrap.b32 	%r2096, %r1671, %r1671, 12;
	add.s32 	%r2093, %r2092, %r2093;
	xor.b32  	%r1672, %r2091, %r2093;
	shf.l.wrap.b32 	%r2091, %r1672, %r1672, 16;
	add.s32 	%r2090, %r2091, %r2090;
	xor.b32  	%r1673, %r2092, %r2090;
	shf.l.wrap.b32 	%r2092, %r1673, %r1673, 12;
	add.s32 	%r2089, %r2088, %r2089;
	xor.b32  	%r1674, %r2087, %r2089;
	shf.l.wrap.b32 	%r2087, %r1674, %r1674, 16;
	add.s32 	%r2086, %r2087, %r2086;
	xor.b32  	%r1675, %r2088, %r2086;
	shf.l.wrap.b32 	%r2088, %r1675, %r1675, 12;
	bra.uni 	$L__BB1_135;
$L__BB1_134:
	add.s32 	%r2101, %r2096, %r2101;
	xor.b32  	%r1676, %r2087, %r2101;
	shf.l.wrap.b32 	%r2087, %r1676, %r1676, 16;
	add.s32 	%r2090, %r2087, %r2090;
	xor.b32  	%r1677, %r2096, %r2090;
	shf.l.wrap.b32 	%r2096, %r1677, %r1677, 12;
	add.s32 	%r2097, %r2092, %r2097;
	xor.b32  	%r1678, %r2099, %r2097;
	shf.l.wrap.b32 	%r2099, %r1678, %r1678, 16;
	add.s32 	%r2086, %r2099, %r2086;
	xor.b32  	%r1679, %r2092, %r2086;
	shf.l.wrap.b32 	%r2092, %r1679, %r1679, 12;
	add.s32 	%r2093, %r2088, %r2093;
	xor.b32  	%r1680, %r2095, %r2093;
	shf.l.wrap.b32 	%r2095, %r1680, %r1680, 16;
	add.s32 	%r2098, %r2095, %r2098;
	xor.b32  	%r1681, %r2088, %r2098;
	shf.l.wrap.b32 	%r2088, %r1681, %r1681, 12;
	add.s32 	%r2089, %r2100, %r2089;
	xor.b32  	%r1682, %r2091, %r2089;
	shf.l.wrap.b32 	%r2091, %r1682, %r1682, 16;
	add.s32 	%r2094, %r2091, %r2094;
	xor.b32  	%r1683, %r2100, %r2094;
	shf.l.wrap.b32 	%r2100, %r1683, %r1683, 12;
$L__BB1_135:
	@%p73 bra 	$L__BB1_137;
	add.s32 	%r2133, %r2132, %r2133;
	xor.b32  	%r1684, %r2131, %r2133;
	shf.l.wrap.b32 	%r2131, %r1684, %r1684, 16;
	add.s32 	%r2130, %r2131, %r2130;
	xor.b32  	%r1685, %r2132, %r2130;
	shf.l.wrap.b32 	%r2132, %r1685, %r1685, 12;
	add.s32 	%r2129, %r2128, %r2129;
	xor.b32  	%r1686, %r2127, %r2129;
	shf.l.wrap.b32 	%r2127, %r1686, %r1686, 16;
	add.s32 	%r2126, %r2127, %r2126;
	xor.b32  	%r1687, %r2128, %r2126;
	shf.l.wrap.b32 	%r2128, %r1687, %r1687, 12;
	add.s32 	%r2125, %r2124, %r2125;
	xor.b32  	%r1688, %r2123, %r2125;
	shf.l.wrap.b32 	%r2123, %r1688, %r1688, 16;
	add.s32 	%r2122, %r2123, %r2122;
	xor.b32  	%r1689, %r2124, %r2122;
	shf.l.wrap.b32 	%r2124, %r1689, %r1689, 12;
	add.s32 	%r2121, %r2120, %r2121;
	xor.b32  	%r1690, %r2119, %r2121;
	shf.l.wrap.b32 	%r2119, %r1690, %r1690, 16;
	add.s32 	%r2118, %r2119, %r2118;
	xor.b32  	%r1691, %r2120, %r2118;
	shf.l.wrap.b32 	%r2120, %r1691, %r1691, 12;
	bra.uni 	$L__BB1_138;
$L__BB1_137:
	add.s32 	%r2133, %r2128, %r2133;
	xor.b32  	%r1692, %r2119, %r2133;
	shf.l.wrap.b32 	%r2119, %r1692, %r1692, 16;
	add.s32 	%r2122, %r2119, %r2122;
	xor.b32  	%r1693, %r2128, %r2122;
	shf.l.wrap.b32 	%r2128, %r1693, %r1693, 12;
	add.s32 	%r2129, %r2124, %r2129;
	xor.b32  	%r1694, %r2131, %r2129;
	shf.l.wrap.b32 	%r2131, %r1694, %r1694, 16;
	add.s32 	%r2118, %r2131, %r2118;
	xor.b32  	%r1695, %r2124, %r2118;
	shf.l.wrap.b32 	%r2124, %r1695, %r1695, 12;
	add.s32 	%r2125, %r2120, %r2125;
	xor.b32  	%r1696, %r2127, %r2125;
	shf.l.wrap.b32 	%r2127, %r1696, %r1696, 16;
	add.s32 	%r2130, %r2127, %r2130;
	xor.b32  	%r1697, %r2120, %r2130;
	shf.l.wrap.b32 	%r2120, %r1697, %r1697, 12;
	add.s32 	%r2121, %r2132, %r2121;
	xor.b32  	%r1698, %r2123, %r2121;
	shf.l.wrap.b32 	%r2123, %r1698, %r1698, 16;
	add.s32 	%r2126, %r2123, %r2126;
	xor.b32  	%r1699, %r2132, %r2126;
	shf.l.wrap.b32 	%r2132, %r1699, %r1699, 12;
$L__BB1_138:
	ld.param.u32 	%r1761, [_Z24differential_bias_kernelyiPjS_iPyiii_param_4];
	xor.b32  	%r1700, %r2133, %r2101;
	xor.b32  	%r1701, %r2129, %r2097;
	xor.b32  	%r1702, %r2125, %r2093;
	xor.b32  	%r1703, %r2121, %r2089;
	xor.b32  	%r1704, %r2132, %r2100;
	xor.b32  	%r1705, %r2128, %r2096;
	xor.b32  	%r1706, %r2124, %r2092;
	xor.b32  	%r1707, %r2120, %r2088;
	xor.b32  	%r1708, %r2130, %r2098;
	xor.b32  	%r1709, %r2126, %r2094;
	xor.b32  	%r1710, %r2122, %r2090;
	xor.b32  	%r1711, %r2118, %r2086;
	xor.b32  	%r1712, %r2131, %r2099;
	xor.b32  	%r1713, %r2127, %r2095;
	xor.b32  	%r1714, %r2123, %r2091;
	xor.b32  	%r1715, %r2119, %r2087;
	and.b32  	%r1716, %r571, %r1700;
	and.b32  	%r1717, %r572, %r1701;
	and.b32  	%r1718, %r573, %r1702;
	and.b32  	%r1719, %r574, %r1703;
	and.b32  	%r1720, %r575, %r1704;
	and.b32  	%r1721, %r576, %r1705;
	and.b32  	%r1722, %r577, %r1706;
	and.b32  	%r1723, %r578, %r1707;
	and.b32  	%r1724, %r579, %r1708;
	and.b32  	%r1725, %r580, %r1709;
	and.b32  	%r1726, %r581, %r1710;
	and.b32  	%r1727, %r582, %r1711;
	and.b32  	%r1728, %r583, %r1712;
	and.b32  	%r1729, %r584, %r1713;
	and.b32  	%r1730, %r585, %r1714;
	and.b32  	%r1731, %r586, %r1715;
	xor.b32  	%r1732, %r1717, %r1716;
	xor.b32  	%r1733, %r1718, %r1732;
	xor.b32  	%r1734, %r1719, %r1733;
	xor.b32  	%r1735, %r1720, %r1734;
	xor.b32  	%r1736, %r1721, %r1735;
	xor.b32  	%r1737, %r1722, %r1736;
	xor.b32  	%r1738, %r1723, %r1737;
	xor.b32  	%r1739, %r1724, %r1738;
	xor.b32  	%r1740, %r1725, %r1739;
	xor.b32  	%r1741, %r1726, %r1740;
	xor.b32  	%r1742, %r1727, %r1741;
	xor.b32  	%r1743, %r1728, %r1742;
	xor.b32  	%r1744, %r1729, %r1743;
	xor.b32  	%r1745, %r1730, %r1744;
	xor.b32  	%r1746, %r1731, %r1745;
	shr.u32 	%r1747, %r1746, 16;
	xor.b32  	%r1748, %r1747, %r1746;
	shr.u32 	%r1749, %r1748, 8;
	xor.b32  	%r1750, %r1749, %r1748;
	shr.u32 	%r1751, %r1750, 4;
	xor.b32  	%r1752, %r1751, %r1750;
	shr.u32 	%r1753, %r1752, 2;
	xor.b32  	%r1754, %r1753, %r1752;
	shr.u32 	%r1755, %r1754, 1;
	xor.b32  	%r1756, %r1755, %r1754;
	and.b32  	%r1757, %r1756, 1;
	cvt.u64.u32 	%rd33, %r1757;
	add.s64 	%rd39, %rd39, %rd33;
	add.s32 	%r2061, %r2061, 1;
	setp.ne.s32 	%p75, %r2061, %r1761;
	@%p75 bra 	$L__BB1_117;
$L__BB1_139:
	ld.param.u64 	%rd36, [_Z24differential_bias_kernelyiPjS_iPyiii_param_5];
	cvta.to.global.u64 	%rd34, %rd36;
	atom.global.add.u64 	%rd35, [%rd34], %rd39;
	ret;

}
	// .globl	_Z18linear_bias_kernelyiiPjS_iPii
.visible .entry _Z18linear_bias_kernelyiiPjS_iPii(
	.param .u64 _Z18linear_bias_kernelyiiPjS_iPii_param_0,
	.param .u32 _Z18linear_bias_kernelyiiPjS_iPii_param_1,
	.param .u32 _Z18linear_bias_kernelyiiPjS_iPii_param_2,
	.param .u64 .ptr .align 1 _Z18linear_bias_kernelyiiPjS_iPii_param_3,
	.param .u64 .ptr .align 1 _Z18linear_bias_kernelyiiPjS_iPii_param_4,
	.param .u32 _Z18linear_bias_kernelyiiPjS_iPii_param_5,
	.param .u64 .ptr .align 1 _Z18linear_bias_kernelyiiPjS_iPii_param_6,
	.param .u32 _Z18linear_bias_kernelyiiPjS_iPii_param_7
)
{
	.local .align 8 .b8 	__local_depot2[48];
	.reg .b64 	%SP;
	.reg .b64 	%SPL;
	.reg .pred 	%p<70>;
	.reg .b32 	%r<1919>;
	.reg .b64 	%rd<31>;

	mov.u64 	%SPL, __local_depot2;
	ld.param.u64 	%rd13, [_Z18linear_bias_kernelyiiPjS_iPii_param_0];
	ld.param.u64 	%rd14, [_Z18linear_bias_kernelyiiPjS_iPii_param_3];
	ld.param.u64 	%rd15, [_Z18linear_bias_kernelyiiPjS_iPii_param_4];
	cvta.to.global.u64 	%rd1, %rd14;
	cvta.to.global.u64 	%rd2, %rd15;
	add.u64 	%rd3, %SPL, 0;
	mov.u32 	%r725, %ntid.x;
	mov.u32 	%r726, %ctaid.x;
	mov.u32 	%r727, %tid.x;
	mad.lo.s32 	%r1, %r725, %r726, %r727;
	cvt.u32.u64 	%r728, %rd13;
	xor.b32  	%r729, %r728, -1429050551;
	mul.lo.s32 	%r2, %r729, 1099087573;
	{ .reg .b32 tmp; mov.b64 {tmp, %r730}, %rd13; }
	xor.b32  	%r3, %r730, -136515619;
	mul.lo.s32 	%r731, %r3, -1703105765;
	add.s32 	%r732, %r2, %r731;
	add.s32 	%r1876, %r732, 6615241;
	add.s32 	%r1598, %r2, 123456789;
	st.local.v2.u32 	[%rd3], {%r1876, %r1598};
	xor.b32  	%r1597, %r2, 362436069;
	add.s32 	%r1596, %r731, 521288629;
	st.local.v2.u32 	[%rd3+8], {%r1597, %r1596};
	xor.b32  	%r1595, %r731, 88675123;
	add.s32 	%r1594, %r2, 5783321;
	st.local.v2.u32 	[%rd3+16], {%r1595, %r1594};
	setp.eq.s32 	%p1, %r1, 0;
	@%p1 bra 	$L__BB2_115;
	cvt.s64.s32 	%rd30, %r1;
	mov.b32 	%r1581, 0;
$L__BB2_2:
	mov.u64 	%rd5, %rd30;
	and.b64  	%rd6, %rd5, 3;
	setp.eq.s64 	%p2, %rd6, 0;
	@%p2 bra 	$L__BB2_114;
	mul.wide.u32 	%rd17, %r1581, 3200;
	mov.u64 	%rd18, precalc_xorwow_matrix;
	add.s64 	%rd7, %rd18, %rd17;
	mov.b32 	%r1594, 0;
	mov.u32 	%r1595, %r1594;
	mov.u32 	%r1596, %r1594;
	mov.u32 	%r1597, %r1594;
	mov.u32 	%r1598, %r1594;
	mov.u32 	%r1587, %r1594;
$L__BB2_4:
	mul.wide.u32 	%rd19, %r1587, 4;
	add.s64 	%rd20, %rd3, %rd19;
	ld.local.u32 	%r22, [%rd20+4];
	shl.b32 	%r23, %r1587, 5;
	mov.b32 	%r1593, 0;
$L__BB2_5:
	.pragma "nounroll";
	shr.u32 	%r736, %r22, %r1593;
	and.b32  	%r737, %r736, 1;
	setp.eq.b32 	%p3, %r737, 1;
	not.pred 	%p4, %p3;
	add.s32 	%r738, %r23, %r1593;
	mul.lo.s32 	%r739, %r738, 5;
	mul.wide.u32 	%rd21, %r739, 4;
	add.s64 	%rd8, %rd7, %rd21;
	@%p4 bra 	$L__BB2_7;
	ld.global.u32 	%r740, [%rd8];
	xor.b32  	%r1598, %r1598, %r740;
	ld.global.u32 	%r741, [%rd8+4];
	xor.b32  	%r1597, %r1597, %r741;
	ld.global.u32 	%r742, [%rd8+8];
	xor.b32  	%r1596, %r1596, %r742;
	ld.global.u32 	%r743, [%rd8+12];
	xor.b32  	%r1595, %r1595, %r743;
	ld.global.u32 	%r744, [%rd8+16];
	xor.b32  	%r1594, %r1594, %r744;
$L__BB2_7:
	and.b32  	%r746, %r736, 2;
	setp.eq.s32 	%p5, %r746, 0;
	@%p5 bra 	$L__BB2_9;
	ld.global.u32 	%r747, [%rd8+20];
	xor.b32  	%r1598, %r1598, %r747;
	ld.global.u32 	%r748, [%rd8+24];
	xor.b32  	%r1597, %r1597, %r748;
	ld.global.u32 	%r749, [%rd8+28];
	xor.b32  	%r1596, %r1596, %r749;
	ld.global.u32 	%r750, [%rd8+32];
	xor.b32  	%r1595, %r1595, %r750;
	ld.global.u32 	%r751, [%rd8+36];
	xor.b32  	%r1594, %r1594, %r751;
$L__BB2_9:
	and.b32  	%r753, %r736, 4;
	setp.eq.s32 	%p6, %r753, 0;
	@%p6 bra 	$L__BB2_11;
	ld.global.u32 	%r754, [%rd8+40];
	xor.b32  	%r1598, %r1598, %r754;
	ld.global.u32 	%r755, [%rd8+44];
	xor.b32  	%r1597, %r1597, %r755;
	ld.global.u32 	%r756, [%rd8+48];
	xor.b32  	%r1596, %r1596, %r756;
	ld.global.u32 	%r757, [%rd8+52];
	xor.b32  	%r1595, %r1595, %r757;
	ld.global.u32 	%r758, [%rd8+56];
	xor.b32  	%r1594, %r1594, %r758;
$L__BB2_11:
	and.b32  	%r760, %r736, 8;
	setp.eq.s32 	%p7, %r760, 0;
	@%p7 bra 	$L__BB2_13;
	ld.global.u32 	%r761, [%rd8+60];
	xor.b32  	%r1598, %r1598, %r761;
	ld.global.u32 	%r762, [%rd8+64];
	xor.b32  	%r1597, %r1597, %r762;
	ld.global.u32 	%r763, [%rd8+68];
	xor.b32  	%r1596, %r1596, %r763;
	ld.global.u32 	%r764, [%rd8+72];
	xor.b32  	%r1595, %r1595, %r764;
	ld.global.u32 	%r765, [%rd8+76];
	xor.b32  	%r1594, %r1594, %r765;
$L__BB2_13:
	and.b32  	%r767, %r736, 16;
	setp.eq.s32 	%p8, %r767, 0;
	@%p8 bra 	$L__BB2_15;
	ld.global.u32 	%r768, [%rd8+80];
	xor.b32  	%r1598, %r1598, %r768;
	ld.global.u32 	%r769, [%rd8+84];
	xor.b32  	%r1597, %r1597, %r769;
	ld.global.u32 	%r770, [%rd8+88];
	xor.b32  	%r1596, %r1596, %r770;
	ld.global.u32 	%r771, [%rd8+92];
	xor.b32  	%r1595, %r1595, %r771;
	ld.global.u32 	%r772, [%rd8+96];
	xor.b32  	%r1594, %r1594, %r772;
$L__BB2_15:
	and.b32  	%r774, %r736, 32;
	setp.eq.s32 	%p9, %r774, 0;
	@%p9 bra 	$L__BB2_17;
	ld.global.u32 	%r775, [%rd8+100];
	xor.b32  	%r1598, %r1598, %r775;
	ld.global.u32 	%r776, [%rd8+104];
	xor.b32  	%r1597, %r1597, %r776;
	ld.global.u32 	%r777, [%rd8+108];
	xor.b32  	%r1596, %r1596, %r777;
	ld.global.u32 	%r778, [%rd8+112];
	xor.b32  	%r1595, %r1595, %r778;
	ld.global.u32 	%r779, [%rd8+116];
	xor.b32  	%r1594, %r1594, %r779;
$L__BB2_17:
	and.b32  	%r781, %r736, 64;
	setp.eq.s32 	%p10, %r781, 0;
	@%p10 bra 	$L__BB2_19;
	ld.global.u32 	%r782, [%rd8+120];
	xor.b32  	%r1598, %r1598, %r782;
	ld.global.u32 	%r783, [%rd8+124];
	xor.b32  	%r1597, %r1597, %r783;
	ld.global.u32 	%r784, [%rd8+128];
	xor.b32  	%r1596, %r1596, %r784;
	ld.global.u32 	%r785, [%rd8+132];
	xor.b32  	%r1595, %r1595, %r785;
	ld.global.u32 	%r786, [%rd8+136];
	xor.b32  	%r1594, %r1594, %r786;
$L__BB2_19:
	and.b32  	%r788, %r736, 128;
	setp.eq.s32 	%p11, %r788, 0;
	@%p11 bra 	$L__BB2_21;
	ld.global.u32 	%r789, [%rd8+140];
	xor.b32  	%r1598, %r1598, %r789;
	ld.global.u32 	%r790, [%rd8+144];
	xor.b32  	%r1597, %r1597, %r790;
	ld.global.u32 	%r791, [%rd8+148];
	xor.b32  	%r1596, %r1596, %r791;
	ld.global.u32 	%r792, [%rd8+152];
	xor.b32  	%r1595, %r1595, %r792;
	ld.global.u32 	%r793, [%rd8+156];
	xor.b32  	%r1594, %r1594, %r793;
$L__BB2_21:
	and.b32  	%r795, %r736, 256;
	setp.eq.s32 	%p12, %r795, 0;
	@%p12 bra 	$L__BB2_23;
	ld.global.u32 	%r796, [%rd8+160];
	xor.b32  	%r1598, %r1598, %r796;
	ld.global.u32 	%r797, [%rd8+164];
	xor.b32  	%r1597, %r1597, %r797;
	ld.global.u32 	%r798, [%rd8+168];
	xor.b32  	%r1596, %r1596, %r798;
	ld.global.u32 	%r799, [%rd8+172];
	xor.b32  	%r1595, %r1595, %r799;
	ld.global.u32 	%r800, [%rd8+176];
	xor.b32  	%r1594, %r1594, %r800;
$L__BB2_23:
	and.b32  	%r802, %r736, 512;
	setp.eq.s32 	%p13, %r802, 0;
	@%p13 bra 	$L__BB2_25;
	ld.global.u32 	%r803, [%rd8+180];
	xor.b32  	%r1598, %r1598, %r803;
	ld.global.u32 	%r804, [%rd8+184];
	xor.b32  	%r1597, %r1597, %r804;
	ld.global.u32 	%r805, [%rd8+188];
	xor.b32  	%r1596, %r1596, %r805;
	ld.global.u32 	%r806, [%rd8+192];
	xor.b32  	%r1595, %r1595, %r806;
	ld.global.u32 	%r807, [%rd8+196];
	xor.b32  	%r1594, %r1594, %r807;
$L__BB2_25:
	and.b32  	%r809, %r736, 1024;
	setp.eq.s32 	%p14, %r809, 0;
	@%p14 bra 	$L__BB2_27;
	ld.global.u32 	%r810, [%rd8+200];
	xor.b32  	%r1598, %r1598, %r810;
	ld.global.u32 	%r811, [%rd8+204];
	xor.b32  	%r1597, %r1597, %r811;
	ld.global.u32 	%r812, [%rd8+208];
	xor.b32  	%r1596, %r1596, %r812;
	ld.global.u32 	%r813, [%rd8+212];
	xor.b32  	%r1595, %r1595, %r813;
	ld.global.u32 	%r814, [%rd8+216];
	xor.b32  	%r1594, %r1594, %r814;
$L__BB2_27:
	and.b32  	%r816, %r736, 2048;
	setp.eq.s32 	%p15, %r816, 0;
	@%p15 bra 	$L__BB2_29;
	ld.global.u32 	%r817, [%rd8+220];
	xor.b32  	%r1598, %r1598, %r817;
	ld.global.u32 	%r818, [%rd8+224];
	xor.b32  	%r1597, %r1597, %r818;
	ld.global.u32 	%r819, [%rd8+228];
	xor.b32  	%r1596, %r1596, %r819;
	ld.global.u32 	%r820, [%rd8+232];
	xor.b32  	%r1595, %r1595, %r820;
	ld.global.u32 	%r821, [%rd8+236];
	xor.b32  	%r1594, %r1594, %r821;
$L__BB2_29:
	and.b32  	%r823, %r736, 4096;
	setp.eq.s32 	%p16, %r823, 0;
	@%p16 bra 	$L__BB2_31;
	ld.global.u32 	%r824, [%rd8+240];
	xor.b32  	%r1598, %r1598, %r824;
	ld.global.u32 	%r825, [%rd8+244];
	xor.b32  	%r1597, %r1597, %r825;
	ld.global.u32 	%r826, [%rd8+248];
	xor.b32  	%r1596, %r1596, %r826;
	ld.global.u32 	%r827, [%rd8+252];
	xor.b32  	%r1595, %r1595, %r827;
	ld.global.u32 	%r828, [%rd8+256];
	xor.b32  	%r1594, %r1594, %r828;
$L__BB2_31:
	and.b32  	%r830, %r736, 8192;
	setp.eq.s32 	%p17, %r830, 0;
	@%p17 bra 	$L__BB2_33;
	ld.global.u32 	%r831, [%rd8+260];
	xor.b32  	%r1598, %r1598, %r831;
	ld.global.u32 	%r832, [%rd8+264];
	xor.b32  	%r1597, %r1597, %r832;
	ld.global.u32 	%r833, [%rd8+268];
	xor.b32  	%r1596, %r1596, %r833;
	ld.global.u32 	%r834, [%rd8+272];
	xor.b32  	%r1595, %r1595, %r834;
	ld.global.u32 	%r835, [%rd8+276];
	xor.b32  	%r1594, %r1594, %r835;
$L__BB2_33:
	and.b32  	%r837, %r736, 16384;
	setp.eq.s32 	%p18, %r837, 0;
	@%p18 bra 	$L__BB2_35;
	ld.global.u32 	%r838, [%rd8+280];
	xor.b32  	%r1598, %r1598, %r838;
	ld.global.u32 	%r839, [%rd8+284];
	xor.b32  	%r1597, %r1597, %r839;
	ld.global.u32 	%r840, [%rd8+288];
	xor.b32  	%r1596, %r1596, %r840;
	ld.global.u32 	%r841, [%rd8+292];
	xor.b32  	%r1595, %r1595, %r841;
	ld.global.u32 	%r842, [%rd8+296];
	xor.b32  	%r1594, %r1594, %r842;
$L__BB2_35:
	and.b32  	%r844, %r736, 32768;
	setp.eq.s32 	%p19, %r844, 0;
	@%p19 bra 	$L__BB2_37;
	ld.global.u32 	%r845, [%rd8+300];
	xor.b32  	%r1598, %r1598, %r845;
	ld.global.u32 	%r846, [%rd8+304];
	xor.b32  	%r1597, %r1597, %r846;
	ld.global.u32 	%r847, [%rd8+308];
	xor.b32  	%r1596, %r1596, %r847;
	ld.global.u32 	%r848, [%rd8+312];
	xor.b32  	%r1595, %r1595, %r848;
	ld.global.u32 	%r849, [%rd8+316];
	xor.b32  	%r1594, %r1594, %r849;
$L__BB2_37:
	add.s32 	%r1593, %r1593, 16;
	setp.ne.s32 	%p20, %r1593, 32;
	@%p20 bra 	$L__BB2_5;
	mad.lo.s32 	%r850, %r1587, -31, %r23;
	add.s32 	%r1587, %r850, 1;
	setp.ne.s32 	%p21, %r1587, 5;
	@%p21 bra 	$L__BB2_4;
	st.local.u32 	[%rd3+4], %r1598;
	st.local.v2.u32 	[%rd3+8], {%r1597, %r1596};
	st.local.v2.u32 	[%rd3+16], {%r1595, %r1594};
	setp.eq.s64 	%p22, %rd6, 1;
	@%p22 bra 	$L__BB2_114;
	mov.b32 	%r1594, 0;
	mov.u32 	%r1595, %r1594;
	mov.u32 	%r1596, %r1594;
	mov.u32 	%r1597, %r1594;
	mov.u32 	%r1598, %r1594;
	mov.u32 	%r1679, %r1594;
$L__BB2_41:
	mul.wide.u32 	%rd22, %r1679, 4;
	add.s64 	%rd23, %rd3, %rd22;
	ld.local.u32 	%r198, [%rd23+4];
	shl.b32 	%r199, %r1679, 5;
	mov.b32 	%r1685, 0;
$L__BB2_42:
	.pragma "nounroll";
	shr.u32 	%r853, %r198, %r1685;
	and.b32  	%r854, %r853, 1;
	setp.eq.b32 	%p23, %r854, 1;
	not.pred 	%p24, %p23;
	add.s32 	%r855, %r199, %r1685;
	mul.lo.s32 	%r856, %r855, 5;
	mul.wide.u32 	%rd24, %r856, 4;
	add.s64 	%rd9, %rd7, %rd24;
	@%p24 bra 	$L__BB2_44;
	ld.global.u32 	%r857, [%rd9];
	xor.b32  	%r1598, %r1598, %r857;
	ld.global.u32 	%r858, [%rd9+4];
	xor.b32  	%r1597, %r1597, %r858;
	ld.global.u32 	%r859, [%rd9+8];
	xor.b32  	%r1596, %r1596, %r859;
	ld.global.u32 	%r860, [%rd9+12];
	xor.b32  	%r1595, %r1595, %r860;
	ld.global.u32 	%r861, [%rd9+16];
	xor.b32  	%r1594, %r1594, %r861;
$L__BB2_44:
	and.b32  	%r863, %r853, 2;
	setp.eq.s32 	%p25, %r863, 0;
	@%p25 bra 	$L__BB2_46;
	ld.global.u32 	%r864, [%rd9+20];
	xor.b32  	%r1598, %r1598, %r864;
	ld.global.u32 	%r865, [%rd9+24];
	xor.b32  	%r1597, %r1597, %r865;
	ld.global.u32 	%r866, [%rd9+28];
	xor.b32  	%r1596, %r1596, %r866;
	ld.global.u32 	%r867, [%rd9+32];
	xor.b32  	%r1595, %r1595, %r867;
	ld.global.u32 	%r868, [%rd9+36];
	xor.b32  	%r1594, %r1594, %r868;
$L__BB2_46:
	and.b32  	%r870, %r853, 4;
	setp.eq.s32 	%p26, %r870, 0;
	@%p26 bra 	$L__BB2_48;
	ld.global.u32 	%r871, [%rd9+40];
	xor.b32  	%r1598, %r1598, %r871;
	ld.global.u32 	%r872, [%rd9+44];
	xor.b32  	%r1597, %r1597, %r872;
	ld.global.u32 	%r873, [%rd9+48];
	xor.b32  	%r1596, %r1596, %r873;
	ld.global.u32 	%r874, [%rd9+52];
	xor.b32  	%r1595, %r1595, %r874;
	ld.global.u32 	%r875, [%rd9+56];
	xor.b32  	%r1594, %r1594, %r875;
$L__BB2_48:
	and.b32  	%r877, %r853, 8;
	setp.eq.s32 	%p27, %r877, 0;
	@%p27 bra 	$L__BB2_50;
	ld.global.u32 	%r878, [%rd9+60];
	xor.b32  	%r1598, %r1598, %r878;
	ld.global.u32 	%r879, [%rd9+64];
	xor.b32  	%r1597, %r1597, %r879;
	ld.global.u32 	%r880, [%rd9+68];
	xor.b32  	%r1596, %r1596, %r880;
	ld.global.u32 	%r881, [%rd9+72];
	xor.b32  	%r1595, %r1595, %r881;
	ld.global.u32 	%r882, [%rd9+76];
	xor.b32  	%r1594, %r1594, %r882;
$L__BB2_50:
	and.b32  	%r884, %r853, 16;
	setp.eq.s32 	%p28, %r884, 0;
	@%p28 bra 	$L__BB2_52;
	ld.global.u32 	%r885, [%rd9+80];
	xor.b32  	%r1598, %r1598, %r885;
	ld.global.u32 	%r886, [%rd9+84];
	xor.b32  	%r1597, %r1597, %r886;
	ld.global.u32 	%r887, [%rd9+88];
	xor.b32  	%r1596, %r1596, %r887;
	ld.global.u32 	%r888, [%rd9+92];
	xor.b32  	%r1595, %r1595, %r888;
	ld.global.u32 	%r889, [%rd9+96];
	xor.b32  	%r1594, %r1594, %r889;
$L__BB2_52:
	and.b32  	%r891, %r853, 32;
	setp.eq.s32 	%p29, %r891, 0;
	@%p29 bra 	$L__BB2_54;
	ld.global.u32 	%r892, [%rd9+100];
	xor.b32  	%r1598, %r1598, %r892;
	ld.global.u32 	%r893, [%rd9+104];
	xor.b32  	%r1597, %r1597, %r893;
	ld.global.u32 	%r894, [%rd9+108];
	xor.b32  	%r1596, %r1596, %r894;
	ld.global.u32 	%r895, [%rd9+112];
	xor.b32  	%r1595, %r1595, %r895;
	ld.global.u32 	%r896, [%rd9+116];
	xor.b32  	%r1594, %r1594, %r896;
$L__BB2_54:
	and.b32  	%r898, %r853, 64;
	setp.eq.s32 	%p30, %r898, 0;
	@%p30 bra 	$L__BB2_56;
	ld.global.u32 	%r899, [%rd9+120];
	xor.b32  	%r1598, %r1598, %r899;
	ld.global.u32 	%r900, [%rd9+124];
	xor.b32  	%r1597, %r1597, %r900;
	ld.global.u32 	%r901, [%rd9+128];
	xor.b32  	%r1596, %r1596, %r901;
	ld.global.u32 	%r902, [%rd9+132];
	xor.b32  	%r1595, %r1595, %r902;
	ld.global.u32 	%r903, [%rd9+136];
	xor.b32  	%r1594, %r1594, %r903;
$L__BB2_56:
	and.b32  	%r905, %r853, 128;
	setp.eq.s32 	%p31, %r905, 0;
	@%p31 bra 	$L__BB2_58;
	ld.global.u32 	%r906, [%rd9+140];
	xor.b32  	%r1598, %r1598, %r906;
	ld.global.u32 	%r907, [%rd9+144];
	xor.b32  	%r1597, %r1597, %r907;
	ld.global.u32 	%r908, [%rd9+148];
	xor.b32  	%r1596, %r1596, %r908;
	ld.global.u32 	%r909, [%rd9+152];
	xor.b32  	%r1595, %r1595, %r909;
	ld.global.u32 	%r910, [%rd9+156];
	xor.b32  	%r1594, %r1594, %r910;
$L__BB2_58:
	and.b32  	%r912, %r853, 256;
	setp.eq.s32 	%p32, %r912, 0;
	@%p32 bra 	$L__BB2_60;
	ld.global.u32 	%r913, [%rd9+160];
	xor.b32  	%r1598, %r1598, %r913;
	ld.global.u32 	%r914, [%rd9+164];
	xor.b32  	%r1597, %r1597, %r914;
	ld.global.u32 	%r915, [%rd9+168];
	xor.b32  	%r1596, %r1596, %r915;
	ld.global.u32 	%r916, [%rd9+172];
	xor.b32  	%r1595, %r1595, %r916;
	ld.global.u32 	%r917, [%rd9+176];
	xor.b32  	%r1594, %r1594, %r917;
$L__BB2_60:
	and.b32  	%r919, %r853, 512;
	setp.eq.s32 	%p33, %r919, 0;
	@%p33 bra 	$L__BB2_62;
	ld.global.u32 	%r920, [%rd9+180];
	xor.b32  	%r1598, %r1598, %r920;
	ld.global.u32 	%r921, [%rd9+184];
	xor.b32  	%r1597, %r1597, %r921;
	ld.global.u32 	%r922, [%rd9+188];
	xor.b32  	%r1596, %r1596, %r922;
	ld.global.u32 	%r923, [%rd9+192];
	xor.b32  	%r1595, %r1595, %r923;
	ld.global.u32 	%r924, [%rd9+196];
	xor.b32  	%r1594, %r1594, %r924;
$L__BB2_62:
	and.b32  	%r926, %r853, 1024;
	setp.eq.s32 	%p34, %r926, 0;
	@%p34 bra 	$L__BB2_64;
	ld.global.u32 	%r927, [%rd9+200];
	xor.b32  	%r1598, %r1598, %r927;
	ld.global.u32 	%r928, [%rd9+204];
	xor.b32  	%r1597, %r1597, %r928;
	ld.global.u32 	%r929, [%rd9+208];
	xor.b32  	%r1596, %r1596, %r929;
	ld.global.u32 	%r930, [%rd9+212];
	xor.b32  	%r1595, %r1595, %r930;
	ld.global.u32 	%r931, [%rd9+216];
	xor.b32  	%r1594, %r1594, %r931;
$L__BB2_64:
	and.b32  	%r933, %r853, 2048;
	setp.eq.s32 	%p35, %r933, 0;
	@%p35 bra 	$L__BB2_66;
	ld.global.u32 	%r934, [%rd9+220];
	xor.b32  	%r1598, %r1598, %r934;
	ld.global.u32 	%r935, [%rd9+224];
	xor.b32  	%r1597, %r1597, %r935;
	ld.global.u32 	%r936, [%rd9+228];
	xor.b32  	%r1596, %r1596, %r936;
	ld.global.u32 	%r937, [%rd9+232];
	xor.b32  	%r1595, %r1595, %r937;
	ld.global.u32 	%r938, [%rd9+236];
	xor.b32  	%r1594, %r1594, %r938;
$L__BB2_66:
	and.b32  	%r940, %r853, 4096;
	setp.eq.s32 	%p36, %r940, 0;
	@%p36 bra 	$L__BB2_68;
	ld.global.u32 	%r941, [%rd9+240];
	xor.b32  	%r1598, %r1598, %r941;
	ld.global.u32 	%r942, [%rd9+244];
	xor.b32  	%r1597, %r1597, %r942;
	ld.global.u32 	%r943, [%rd9+248];
	xor.b32  	%r1596, %r1596, %r943;
	ld.global.u32 	%r944, [%rd9+252];
	xor.b32  	%r1595, %r1595, %r944;
	ld.global.u32 	%r945, [%rd9+256];
	xor.b32  	%r1594, %r1594, %r945;
$L__BB2_68:
	and.b32  	%r947, %r853, 8192;
	setp.eq.s32 	%p37, %r947, 0;
	@%p37 bra 	$L__BB2_70;
	ld.global.u32 	%r948, [%rd9+260];
	xor.b32  	%r1598, %r1598, %r948;
	ld.global.u32 	%r949, [%rd9+264];
	xor.b32  	%r1597, %r1597, %r949;
	ld.global.u32 	%r950, [%rd9+268];
	xor.b32  	%r1596, %r1596, %r950;
	ld.global.u32 	%r951, [%rd9+272];
	xor.b32  	%r1595, %r1595, %r951;
	ld.global.u32 	%r952, [%rd9+276];
	xor.b32  	%r1594, %r1594, %r952;
$L__BB2_70:
	and.b32  	%r954, %r853, 16384;
	setp.eq.s32 	%p38, %r954, 0;
	@%p38 bra 	$L__BB2_72;
	ld.global.u32 	%r955, [%rd9+280];
	xor.b32  	%r1598, %r1598, %r955;
	ld.global.u32 	%r956, [%rd9+284];
	xor.b32  	%r1597, %r1597, %r956;
	ld.global.u32 	%r957, [%rd9+288];
	xor.b32  	%r1596, %r1596, %r957;
	ld.global.u32 	%r958, [%rd9+292];
	xor.b32  	%r1595, %r1595, %r958;
	ld.global.u32 	%r959, [%rd9+296];
	xor.b32  	%r1594, %r1594, %r959;
$L__BB2_72:
	and.b32  	%r961, %r853, 32768;
	setp.eq.s32 	%p39, %r961, 0;
	@%p39 bra 	$L__BB2_74;
	ld.global.u32 	%r962, [%rd9+300];
	xor.b32  	%r1598, %r1598, %r962;
	ld.global.u32 	%r963, [%rd9+304];
	xor.b32  	%r1597, %r1597, %r963;
	ld.global.u32 	%r964, [%rd9+308];
	xor.b32  	%r1596, %r1596, %r964;
	ld.global.u32 	%r965, [%rd9+312];
	xor.b32  	%r1595, %r1595, %r965;
	ld.global.u32 	%r966, [%rd9+316];
	xor.b32  	%r1594, %r1594, %r966;
$L__BB2_74:
	add.s32 	%r1685, %r1685, 16;
	setp.ne.s32 	%p40, %r1685, 32;
	@%p40 bra 	$L__BB2_42;
	mad.lo.s32 	%r967, %r1679, -31, %r199;
	add.s32 	%r1679, %r967, 1;
	setp.ne.s32 	%p41, %r1679, 5;
	@%p41 bra 	$L__BB2_41;
	st.local.u32 	[%rd3+4], %r1598;
	st.local.v2.u32 	[%rd3+8], {%r1597, %r1596};
	st.local.v2.u32 	[%rd3+16], {%r1595, %r1594};
	setp.ne.s64 	%p42, %rd6, 3;
	@%p42 bra 	$L__BB2_114;
	mov.b32 	%r1594, 0;
	mov.u32 	%r1595, %r1594;
	mov.u32 	%r1596, %r1594;
	mov.u32 	%r1597, %r1594;
	mov.u32 	%r1598, %r1594;
	mov.u32 	%r1771, %r1594;
$L__BB2_78:
	mul.wide.u32 	%rd25, %r1771, 4;
	add.s64 	%rd26, %rd3, %rd25;
	ld.local.u32 	%r374, [%rd26+4];
	shl.b32 	%r375, %r1771, 5;
	mov.b32 	%r1777, 0;
$L__BB2_79:
	.pragma "nounroll";
	shr.u32 	%r970, %r374, %r1777;
	and.b32  	%r971, %r970, 1;
	setp.eq.b32 	%p43, %r971, 1;
	not.pred 	%p44, %p43;
	add.s32 	%r972, %r375, %r1777;
	mul.lo.s32 	%r973, %r972, 5;
	mul.wide.u32 	%rd27, %r973, 4;
	add.s64 	%rd10, %rd7, %rd27;
	@%p44 bra 	$L__BB2_81;
	ld.global.u32 	%r974, [%rd10];
	xor.b32  	%r1598, %r1598, %r974;
	ld.global.u32 	%r975, [%rd10+4];
	xor.b32  	%r1597, %r1597, %r975;
	ld.global.u32 	%r976, [%rd10+8];
	xor.b32  	%r1596, %r1596, %r976;
	ld.global.u32 	%r977, [%rd10+12];
	xor.b32  	%r1595, %r1595, %r977;
	ld.global.u32 	%r978, [%rd10+16];
	xor.b32  	%r1594, %r1594, %r978;
$L__BB2_81:
	and.b32  	%r980, %r970, 2;
	setp.eq.s32 	%p45, %r980, 0;
	@%p45 bra 	$L__BB2_83;
	ld.global.u32 	%r981, [%rd10+20];
	xor.b32  	%r1598, %r1598, %r981;
	ld.global.u32 	%r982, [%rd10+24];
	xor.b32  	%r1597, %r1597, %r982;
	ld.global.u32 	%r983, [%rd10+28];
	xor.b32  	%r1596, %r1596, %r983;
	ld.global.u32 	%r984, [%rd10+32];
	xor.b32  	%r1595, %r1595, %r984;
	ld.global.u32 	%r985, [%rd10+36];
	xor.b32  	%r1594, %r1594, %r985;
$L__BB2_83:
	and.b32  	%r987, %r970, 4;
	setp.eq.s32 	%p46, %r987, 0;
	@%p46 bra 	$L__BB2_85;
	ld.global.u32 	%r988, [%rd10+40];
	xor.b32  	%r1598, %r1598, %r988;
	ld.global.u32 	%r989, [%rd10+44];
	xor.b32  	%r1597, %r1597, %r989;
	ld.global.u32 	%r990, [%rd10+48];
	xor.b32  	%r1596, %r1596, %r990;
	ld.global.u32 	%r991, [%rd10+52];
	xor.b32  	%r1595, %r1595, %r991;
	ld.global.u32 	%r992, [%rd10+56];
	xor.b32  	%r1594, %r1594, %r992;
$L__BB2_85:
	and.b32  	%r994, %r970, 8;
	setp.eq.s32 	%p47, %r994, 0;
	@%p47 bra 	$L__BB2_87;
	ld.global.u32 	%r995, [%rd10+60];
	xor.b32  	%r1598, %r1598, %r995;
	ld.global.u32 	%r996, [%rd10+64];
	xor.b32  	%r1597, %r1597, %r996;
	ld.global.u32 	%r997, [%rd10+68];
	xor.b32  	%r1596, %r1596, %r997;
	ld.global.u32 	%r998, [%rd10+72];
	xor.b32  	%r1595, %r1595, %r998;
	ld.global.u32 	%r999, [%rd10+76];
	xor.b32  	%r1594, %r1594, %r999;
$L__BB2_87:
	and.b32  	%r1001, %r970, 16;
	setp.eq.s32 	%p48, %r1001, 0;
	@%p48 bra 	$L__BB2_89;
	ld.global.u32 	%r1002, [%rd10+80];
	xor.b32  	%r1598, %r1598, %r1002;
	ld.global.u32 	%r1003, [%rd10+84];
	xor.b32  	%r1597, %r1597, %r1003;
	ld.global.u32 	%r1004, [%rd10+88];
	xor.b32  	%r1596, %r1596, %r1004;
	ld.global.u32 	%r1005, [%rd10+92];
	xor.b32  	%r1595, %r1595, %r1005;
	ld.global.u32 	%r1006, [%rd10+96];
	xor.b32  	%r1594, %r1594, %r1006;
$L__BB2_89:
	and.b32  	%r1008, %r970, 32;
	setp.eq.s32 	%p49, %r1008, 0;
	@%p49 bra 	$L__BB2_91;
	ld.global.u32 	%r1009, [%rd10+100];
	xor.b32  	%r1598, %r1598, %r1009;
	ld.global.u32 	%r1010, [%rd10+104];
	xor.b32  	%r1597, %r1597, %r1010;
	ld.global.u32 	%r1011, [%rd10+108];
	xor.b32  	%r1596, %r1596, %r1011;
	ld.global.u32 	%r1012, [%rd10+112];
	xor.b32  	%r1595, %r1595, %r1012;
	ld.global.u32 	%r1013, [%rd10+116];
	xor.b32  	%r1594, %r1594, %r1013;
$L__BB2_91:
	and.b32  	%r1015, %r970, 64;
	setp.eq.s32 	%p50, %r1015, 0;
	@%p50 bra 	$L__BB2_93;
	ld.global.u32 	%r1016, [%rd10+120];
	xor.b32  	%r1598, %r1598, %r1016;
	ld.global.u32 	%r1017, [%rd10+124];
	xor.b32  	%r1597, %r1597, %r1017;
	ld.global.u32 	%r1018, [%rd10+128];
	xor.b32  	%r1596, %r1596, %r1018;
	ld.global.u32 	%r1019, [%rd10+132];
	xor.b32  	%r1595, %r1595, %r1019;
	ld.global.u32 	%r1020, [%rd10+136];
	xor.b32  	%r1594, %r1594, %r1020;
$L__BB2_93:
	and.b32  	%r1022, %r970, 128;
	setp.eq.s32 	%p51, %r1022, 0;
	@%p51 bra 	$L__BB2_95;
	ld.global.u32 	%r1023, [%rd10+140];
	xor.b32  	%r1598, %r1598, %r1023;
	ld.global.u32 	%r1024, [%rd10+144];
	xor.b32  	%r1597, %r1597, %r1024;
	ld.global.u32 	%r1025, [%rd10+148];
	xor.b32  	%r1596, %r1596, %r1025;
	ld.global.u32 	%r1026, [%rd10+152];
	xor.b32  	%r1595, %r1595, %r1026;
	ld.global.u32 	%r1027, [%rd10+156];
	xor.b32  	%r1594, %r1594, %r1027;
$L__BB2_95:
	and.b32  	%r1029, %r970, 256;
	setp.eq.s32 	%p52, %r1029, 0;
	@%p52 bra 	$L__BB2_97;
	ld.global.u32 	%r1030, [%rd10+160];
	xor.b32  	%r1598, %r1598, %r1030;
	ld.global.u32 	%r1031, [%rd10+164];
	xor.b32  	%r1597, %r1597, %r1031;
	ld.global.u32 	%r1032, [%rd10+168];
	xor.b32  	%r1596, %r1596, %r1032;
	ld.global.u32 	%r1033, [%rd10+172];
	xor.b32  	%r1595, %r1595, %r1033;
	ld.global.u32 	%r1034, [%rd10+176];
	xor.b32  	%r1594, %r1594, %r1034;
$L__BB2_97:
	and.b32  	%r1036, %r970, 512;
	setp.eq.s32 	%p53, %r1036, 0;
	@%p53 bra 	$L__BB2_99;
	ld.global.u32 	%r1037, [%rd10+180];
	xor.b32  	%r1598, %r1598, %r1037;
	ld.global.u32 	%r1038, [%rd10+184];
	xor.b32  	%r1597, %r1597, %r1038;
	ld.global.u32 	%r1039, [%rd10+188];
	xor.b32  	%r1596, %r1596, %r1039;
	ld.global.u32 	%r1040, [%rd10+192];
	xor.b32  	%r1595, %r1595, %r1040;
	ld.global.u32 	%r1041, [%rd10+196];
	xor.b32  	%r1594, %r1594, %r1041;
$L__BB2_99:
	and.b32  	%r1043, %r970, 1024;
	setp.eq.s32 	%p54, %r1043, 0;
	@%p54 bra 	$L__BB2_101;
	ld.global.u32 	%r1044, [%rd10+200];
	xor.b32  	%r1598, %r1598, %r1044;
	ld.global.u32 	%r1045, [%rd10+204];
	xor.b32  	%r1597, %r1597, %r1045;
	ld.global.u32 	%r1046, [%rd10+208];
	xor.b32  	%r1596, %r1596, %r1046;
	ld.global.u32 	%r1047, [%rd10+212];
	xor.b32  	%r1595, %r1595, %r1047;
	ld.global.u32 	%r1048, [%rd10+216];
	xor.b32  	%r1594, %r1594, %r1048;
$L__BB2_101:
	and.b32  	%r1050, %r970, 2048;
	setp.eq.s32 	%p55, %r1050, 0;
	@%p55 bra 	$L__BB2_103;
	ld.global.u32 	%r1051, [%rd10+220];
	xor.b32  	%r1598, %r1598, %r1051;
	ld.global.u32 	%r1052, [%rd10+224];
	xor.b32  	%r1597, %r1597, %r1052;
	ld.global.u32 	%r1053, [%rd10+228];
	xor.b32  	%r1596, %r1596, %r1053;
	ld.global.u32 	%r1054, [%rd10+232];
	xor.b32  	%r1595, %r1595, %r1054;
	ld.global.u32 	%r1055, [%rd10+236];
	xor.b32  	%r1594, %r1594, %r1055;
$L__BB2_103:
	and.b32  	%r1057, %r970, 4096;
	setp.eq.s32 	%p56, %r1057, 0;
	@%p56 bra 	$L__BB2_105;
	ld.global.u32 	%r1058, [%rd10+240];
	xor.b32  	%r1598, %r1598, %r1058;
	ld.global.u32 	%r1059, [%rd10+244];
	xor.b32  	%r1597, %r1597, %r1059;
	ld.global.u32 	%r1060, [%rd10+248];
	xor.b32  	%r1596, %r1596, %r1060;
	ld.global.u32 	%r1061, [%rd10+252];
	xor.b32  	%r1595, %r1595, %r1061;
	ld.global.u32 	%r1062, [%rd10+256];
	xor.b32  	%r1594, %r1594, %r1062;
$L__BB2_105:
	and.b32  	%r1064, %r970, 8192;
	setp.eq.s32 	%p57, %r1064, 0;
	@%p57 bra 	$L__BB2_107;
	ld.global.u32 	%r1065, [%rd10+260];
	xor.b32  	%r1598, %r1598, %r1065;
	ld.global.u32 	%r1066, [%rd10+264];
	xor.b32  	%r1597, %r1597, %r1066;
	ld.global.u32 	%r1067, [%rd10+268];
	xor.b32  	%r1596, %r1596, %r1067;
	ld.global.u32 	%r1068, [%rd10+272];
	xor.b32  	%r1595, %r1595, %r1068;
	ld.global.u32 	%r1069, [%rd10+276];
	xor.b32  	%r1594, %r1594, %r1069;
$L__BB2_107:
	and.b32  	%r1071, %r970, 16384;
	setp.eq.s32 	%p58, %r1071, 0;
	@%p58 bra 	$L__BB2_109;
	ld.global.u32 	%r1072, [%rd10+280];
	xor.b32  	%r1598, %r1598, %r1072;
	ld.global.u32 	%r1073, [%rd10+284];
	xor.b32  	%r1597, %r1597, %r1073;
	ld.global.u32 	%r1074, [%rd10+288];
	xor.b32  	%r1596, %r1596, %r1074;
	ld.global.u32 	%r1075, [%rd10+292];
	xor.b32  	%r1595, %r1595, %r1075;
	ld.global.u32 	%r1076, [%rd10+296];
	xor.b32  	%r1594, %r1594, %r1076;
$L__BB2_109:
	and.b32  	%r1078, %r970, 32768;
	setp.eq.s32 	%p59, %r1078, 0;
	@%p59 bra 	$L__BB2_111;
	ld.global.u32 	%r1079, [%rd10+300];
	xor.b32  	%r1598, %r1598, %r1079;
	ld.global.u32 	%r1080, [%rd10+304];
	xor.b32  	%r1597, %r1597, %r1080;
	ld.global.u32 	%r1081, [%rd10+308];
	xor.b32  	%r1596, %r1596, %r1081;
	ld.global.u32 	%r1082, [%rd10+312];
	xor.b32  	%r1595, %r1595, %r1082;
	ld.global.u32 	%r1083, [%rd10+316];
	xor.b32  	%r1594, %r1594, %r1083;
$L__BB2_111:
	add.s32 	%r1777, %r1777, 16;
	setp.ne.s32 	%p60, %r1777, 32;
	@%p60 bra 	$L__BB2_79;
	mad.lo.s32 	%r1084, %r1771, -31, %r375;
	add.s32 	%r1771, %r1084, 1;
	setp.ne.s32 	%p61, %r1771, 5;
	@%p61 bra 	$L__BB2_78;
	st.local.u32 	[%rd3+4], %r1598;
	st.local.v2.u32 	[%rd3+8], {%r1597, %r1596};
	st.local.v2.u32 	[%rd3+16], {%r1595, %r1594};
$L__BB2_114:
	shr.u64 	%rd30, %rd5, 2;
	add.s32 	%r1581, %r1581, 1;
	setp.gt.u64 	%p62, %rd5, 3;
	@%p62 bra 	$L__BB2_2;
$L__BB2_115:
	ld.param.u32 	%r1573, [_Z18linear_bias_kernelyiiPjS_iPii_param_5];
	setp.lt.s32 	%p63, %r1573, 1;
	mov.b32 	%r1918, 0;
	@%p63 bra 	$L__BB2_126;
	ld.param.u32 	%r1570, [_Z18linear_bias_kernelyiiPjS_iPii_param_2];
	ld.param.u32 	%r1568, [_Z18linear_bias_kernelyiiPjS_iPii_param_1];
	sub.s32 	%r1086, %r1568, %r1570;
	setp.ne.s32 	%p64, %r1086, 0;
	@%p64 bra 	$L__BB2_119;
	ld.param.u32 	%r1575, [_Z18linear_bias_kernelyiiPjS_iPii_param_5];
	ld.global.u32 	%r1353, [%rd1];
	ld.global.u32 	%r1354, [%rd1+4];
	ld.global.u32 	%r1355, [%rd1+8];
	ld.global.u32 	%r1356, [%rd1+12];
	ld.global.u32 	%r1357, [%rd1+16];
	ld.global.u32 	%r1358, [%rd1+20];
	ld.global.u32 	%r1359, [%rd1+24];
	ld.global.u32 	%r1360, [%rd1+28];
	ld.global.u32 	%r1361, [%rd1+32];
	ld.global.u32 	%r1362, [%rd1+36];
	ld.global.u32 	%r1363, [%rd1+40];
	ld.global.u32 	%r1364, [%rd1+44];
	ld.global.u32 	%r1365, [%rd1+48];
	ld.global.u32 	%r1366, [%rd1+52];
	ld.global.u32 	%r1367, [%rd1+56];
	ld.global.u32 	%r1368, [%rd1+60];
	ld.global.u32 	%r1369, [%rd2];
	ld.global.u32 	%r1370, [%rd2+4];
	ld.global.u32 	%r1371, [%rd2+8];
	ld.global.u32 	%r1372, [%rd2+12];
	ld.global.u32 	%r1373, [%rd2+16];
	ld.global.u32 	%r1374, [%rd2+20];
	ld.global.u32 	%r1375, [%rd2+24];
	ld.global.u32 	%r1376, [%rd2+28];
	ld.global.u32 	%r1377, [%rd2+32];
	ld.global.u32 	%r1378, [%rd2+36];
	ld.global.u32 	%r1379, [%rd2+40];
	ld.global.u32 	%r1380, [%rd2+44];
	ld.global.u32 	%r1381, [%rd2+48];
	ld.global.u32 	%r1382, [%rd2+52];
	ld.global.u32 	%r1383, [%rd2+56];
	ld.global.u32 	%r1384, [%rd2+60];
	xor.b32  	%r555, %r1369, %r1353;
	xor.b32  	%r556, %r1370, %r1354;
	xor.b32  	%r557, %r1371, %r1355;
	xor.b32  	%r558, %r1372, %r1356;
	xor.b32  	%r559, %r1373, %r1357;
	xor.b32  	%r560, %r1374, %r1358;
	xor.b32  	%r561, %r1375, %r1359;
	xor.b32  	%r562, %r1376, %r1360;
	xor.b32  	%r563, %r1377, %r1361;
	xor.b32  	%r564, %r1378, %r1362;
	xor.b32  	%r565, %r1379, %r1363;
	xor.b32  	%r566, %r1380, %r1364;
	xor.b32  	%r567, %r1381, %r1365;
	xor.b32  	%r568, %r1382, %r1366;
	xor.b32  	%r569, %r1383, %r1367;
	xor.b32  	%r570, %r1384, %r1368;
	mul.lo.s32 	%r1385, %r3, 1703105765;
	sub.s32 	%r1386, %r2, %r1385;
	add.s32 	%r1869, %r1386, 6977678;
	neg.s32 	%r1868, %r1575;
	mov.b32 	%r1918, 0;
$L__BB2_118:
	shr.u32 	%r1387, %r1598, 2;
	xor.b32  	%r1388, %r1387, %r1598;
	shl.b32 	%r1389, %r1594, 4;
	shl.b32 	%r1390, %r1388, 1;
	xor.b32  	%r1391, %r1390, %r1389;
	xor.b32  	%r1392, %r1391, %r1388;
	xor.b32  	%r1393, %r1392, %r1594;
	shr.u32 	%r1394, %r1597, 2;
	xor.b32  	%r1395, %r1394, %r1597;
	shl.b32 	%r1396, %r1393, 4;
	shl.b32 	%r1397, %r1395, 1;
	xor.b32  	%r1398, %r1397, %r1396;
	xor.b32  	%r1399, %r1398, %r1395;
	xor.b32  	%r1400, %r1399, %r1393;
	shr.u32 	%r1401, %r1596, 2;
	xor.b32  	%r1402, %r1401, %r1596;
	shl.b32 	%r1403, %r1400, 4;
	shl.b32 	%r1404, %r1402, 1;
	xor.b32  	%r1405, %r1404, %r1403;
	xor.b32  	%r1406, %r1405, %r1402;
	xor.b32  	%r1407, %r1406, %r1400;
	shr.u32 	%r1408, %r1595, 2;
	xor.b32  	%r1409, %r1408, %r1595;
	shl.b32 	%r1410, %r1407, 4;
	shl.b32 	%r1411, %r1409, 1;
	xor.b32  	%r1412, %r1411, %r1410;
	xor.b32  	%r1413, %r1412, %r1409;
	xor.b32  	%r1414, %r1413, %r1407;
	shr.u32 	%r1415, %r1594, 2;
	xor.b32  	%r1416, %r1415, %r1594;
	shl.b32 	%r1417, %r1414, 4;
	shl.b32 	%r1418, %r1416, 1;
	xor.b32  	%r1419, %r1418, %r1417;
	xor.b32  	%r1420, %r1419, %r1416;
	xor.b32  	%r1421, %r1420, %r1414;
	shr.u32 	%r1422, %r1393, 2;
	xor.b32  	%r1423, %r1422, %r1393;
	shl.b32 	%r1424, %r1421, 4;
	shl.b32 	%r1425, %r1423, 1;
	xor.b32  	%r1426, %r1425, %r1424;
	xor.b32  	%r1427, %r1426, %r1423;
	xor.b32  	%r1428, %r1427, %r1421;
	shr.u32 	%r1429, %r1400, 2;
	xor.b32  	%r1430, %r1429, %r1400;
	shl.b32 	%r1431, %r1428, 4;
	shl.b32 	%r1432, %r1430, 1;
	xor.b32  	%r1433, %r1432, %r1431;
	xor.b32  	%r1434, %r1433, %r1430;
	xor.b32  	%r1435, %r1434, %r1428;
	shr.u32 	%r1436, %r1407, 2;
	xor.b32  	%r1437, %r1436, %r1407;
	shl.b32 	%r1438, %r1435, 4;
	shl.b32 	%r1439, %r1437, 1;
	xor.b32  	%r1440, %r1439, %r1438;
	xor.b32  	%r1441, %r1440, %r1437;
	xor.b32  	%r1442, %r1441, %r1435;
	shr.u32 	%r1443, %r1414, 2;
	xor.b32  	%r1444, %r1443, %r1414;
	shl.b32 	%r1445, %r1442, 4;
	shl.b32 	%r1446, %r1444, 1;
	xor.b32  	%r1447, %r1446, %r1445;
	xor.b32  	%r1448, %r1447, %r1444;
	xor.b32  	%r1449, %r1448, %r1442;
	shr.u32 	%r1450, %r1421, 2;
	xor.b32  	%r1451, %r1450, %r1421;
	shl.b32 	%r1452, %r1449, 4;
	shl.b32 	%r1453, %r1451, 1;
	xor.b32  	%r1454, %r1453, %r1452;
	xor.b32  	%r1455, %r1454, %r1451;
	xor.b32  	%r1456, %r1455, %r1449;
	shr.u32 	%r1457, %r1428, 2;
	xor.b32  	%r1458, %r1457, %r1428;
	shl.b32 	%r1459, %r1456, 4;
	shl.b32 	%r1460, %r1458, 1;
	xor.b32  	%r1461, %r1460, %r1459;
	xor.b32  	%r1462, %r1461, %r1458;
	xor.b32  	%r1463, %r1462, %r1456;
	shr.u32 	%r1464, %r1435, 2;
	xor.b32  	%r1465, %r1464, %r1435;
	shl.b32 	%r1466, %r1463, 4;
	shl.b32 	%r1467, %r1465, 1;
	xor.b32  	%r1468, %r1467, %r1466;
	xor.b32  	%r1469, %r1468, %r1465;
	xor.b32  	%r1598, %r1469, %r1463;
	shr.u32 	%r1470, %r1442, 2;
	xor.b32  	%r1471, %r1470, %r1442;
	shl.b32 	%r1472, %r1598, 4;
	shl.b32 	%r1473, %r1471, 1;
	xor.b32  	%r1474, %r1473, %r1472;
	xor.b32  	%r1475, %r1474, %r1471;
	xor.b32  	%r1597, %r1475, %r1598;
	shr.u32 	%r1476, %r1449, 2;
	xor.b32  	%r1477, %r1476, %r1449;
	shl.b32 	%r1478, %r1597, 4;
	shl.b32 	%r1479, %r1477, 1;
	xor.b32  	%r1480, %r1479, %r1478;
	xor.b32  	%r1481, %r1480, %r1477;
	xor.b32  	%r1596, %r1481, %r1597;
	shr.u32 	%r1482, %r1456, 2;
	xor.b32  	%r1483, %r1482, %r1456;
	shl.b32 	%r1484, %r1596, 4;
	shl.b32 	%r1485, %r1483, 1;
	xor.b32  	%r1486, %r1485, %r1484;
	xor.b32  	%r1487, %r1486, %r1483;
	xor.b32  	%r1595, %r1487, %r1596;
	shr.u32 	%r1488, %r1463, 2;
	xor.b32  	%r1489, %r1488, %r1463;
	shl.b32 	%r1490, %r1595, 4;
	shl.b32 	%r1491, %r1489, 1;
	xor.b32  	%r1492, %r1491, %r1490;
	xor.b32  	%r1493, %r1492, %r1489;
	xor.b32  	%r1594, %r1493, %r1595;
	add.s32 	%r1494, %r1869, %r1594;
	add.s32 	%r1495, %r1393, %r1869;
	add.s32 	%r1496, %r1869, %r1400;
	add.s32 	%r1497, %r1496, 362437;
	add.s32 	%r1498, %r1869, %r1407;
	add.s32 	%r1499, %r1498, 724874;
	add.s32 	%r1500, %r1869, %r1414;
	add.s32 	%r1501, %r1500, 1087311;
	add.s32 	%r1502, %r1869, %r1421;
	add.s32 	%r1503, %r1502, 1449748;
	add.s32 	%r1504, %r1869, %r1428;
	add.s32 	%r1505, %r1504, 1812185;
	add.s32 	%r1506, %r1869, %r1435;
	add.s32 	%r1507, %r1506, 2174622;
	add.s32 	%r1508, %r1869, %r1442;
	add.s32 	%r1509, %r1508, 2537059;
	add.s32 	%r1510, %r1869, %r1449;
	add.s32 	%r1511, %r1510, 2899496;
	add.s32 	%r1512, %r1869, %r1456;
	add.s32 	%r1513, %r1512, 3261933;
	add.s32 	%r1514, %r1869, %r1463;
	add.s32 	%r1515, %r1514, 3624370;
	add.s32 	%r1516, %r1869, %r1598;
	add.s32 	%r1517, %r1516, 3986807;
	add.s32 	%r1518, %r1869, %r1597;
	add.s32 	%r1519, %r1518, 4349244;
	add.s32 	%r1520, %r1869, %r1596;
	add.s32 	%r1521, %r1520, 4711681;
	add.s32 	%r1522, %r1869, %r1595;
	add.s32 	%r1523, %r1522, 5074118;
	add.s32 	%r1524, %r1494, 5436555;
	and.b32  	%r1525, %r555, %r1495;
	and.b32  	%r1526, %r556, %r1497;
	and.b32  	%r1527, %r557, %r1499;
	and.b32  	%r1528, %r558, %r1501;
	and.b32  	%r1529, %r559, %r1503;
	and.b32  	%r1530, %r560, %r1505;
	and.b32  	%r1531, %r561, %r1507;
	and.b32  	%r1532, %r562, %r1509;
	and.b32  	%r1533, %r563, %r1511;
	and.b32  	%r1534, %r564, %r1513;
	and.b32  	%r1535, %r565, %r1515;
	and.b32  	%r1536, %r566, %r1517;
	and.b32  	%r1537, %r567, %r1519;
	and.b32  	%r1538, %r568, %r1521;
	and.b32  	%r1539, %r569, %r1523;
	and.b32  	%r1540, %r570, %r1524;
	xor.b32  	%r1541, %r1526, %r1525;
	xor.b32  	%r1542, %r1527, %r1541;
	xor.b32  	%r1543, %r1528, %r1542;
	xor.b32  	%r1544, %r1529, %r1543;
	xor.b32  	%r1545, %r1530, %r1544;
	xor.b32  	%r1546, %r1531, %r1545;
	xor.b32  	%r1547, %r1532, %r1546;
	xor.b32  	%r1548, %r1533, %r1547;
	xor.b32  	%r1549, %r1534, %r1548;
	xor.b32  	%r1550, %r1535, %r1549;
	xor.b32  	%r1551, %r1536, %r1550;
	xor.b32  	%r1552, %r1537, %r1551;
	xor.b32  	%r1553, %r1538, %r1552;
	xor.b32  	%r1554, %r1539, %r1553;
	xor.b32  	%r1555, %r1540, %r1554;
	shr.u32 	%r1556, %r1555, 16;
	xor.b32  	%r1557, %r1556, %r1555;
	shr.u32 	%r1558, %r1557, 8;
	xor.b32  	%r1559, %r1558, %r1557;
	shr.u32 	%r1560, %r1559, 4;
	xor.b32  	%r1561, %r1560, %r1559;
	shr.u32 	%r1562, %r1561, 2;
	xor.b32  	%r1563, %r1562, %r1561;
	shr.u32 	%r1564, %r1563, 1;
	xor.b32  	%r1565, %r1564, %r1563;
	and.b32  	%r1566, %r1565, 1;
	add.s32 	%r1918, %r1566, %r1918;
	add.s32 	%r1869, %r1869, 5798992;
	add.s32 	%r1868, %r1868, 1;
	setp.eq.s32 	%p69, %r1868, 0;
	@%p69 bra 	$L__BB2_126;
	bra.uni 	$L__BB2_118;
$L__BB2_119:
	ld.global.u32 	%r589, [%rd1];
	ld.global.u32 	%r590, [%rd1+4];
	ld.global.u32 	%r591, [%rd1+8];
	ld.global.u32 	%r592, [%rd1+12];
	ld.global.u32 	%r593, [%rd1+16];
	ld.global.u32 	%r594, [%rd1+20];
	ld.global.u32 	%r595, [%rd1+24];
	ld.global.u32 	%r596, [%rd1+28];
	ld.global.u32 	%r597, [%rd1+32];
	ld.global.u32 	%r598, [%rd1+36];
	ld.global.u32 	%r599, [%rd1+40];
	ld.global.u32 	%r600, [%rd1+44];
	ld.global.u32 	%r601, [%rd1+48];
	ld.global.u32 	%r602, [%rd1+52];
	ld.global.u32 	%r603, [%rd1+56];
	ld.global.u32 	%r604, [%rd1+60];
	ld.global.u32 	%r605, [%rd2];
	ld.global.u32 	%r606, [%rd2+4];
	ld.global.u32 	%r607, [%rd2+8];
	ld.global.u32 	%r608, [%rd2+12];
	ld.global.u32 	%r609, [%rd2+16];
	ld.global.u32 	%r610, [%rd2+20];
	ld.global.u32 	%r611, [%rd2+24];
	ld.global.u32 	%r612, [%rd2+28];
	ld.global.u32 	%r613, [%rd2+32];
	ld.global.u32 	%r614, [%rd2+36];
	ld.global.u32 	%r615, [%rd2+40];
	ld.global.u32 	%r616, [%rd2+44];
	ld.global.u32 	%r617, [%rd2+48];
	ld.global.u32 	%r618, [%rd2+52];
	ld.global.u32 	%r619, [%rd2+56];
	ld.global.u32 	%r620, [%rd2+60];
	mov.b32 	%r1882, 0;
	mov.u32 	%r1918, %r1882;
$L__BB2_120:
	ld.param.u32 	%r1884, [_Z18linear_bias_kernelyiiPjS_iPii_param_2];
	shr.u32 	%r1089, %r1598, 2;
	xor.b32  	%r1090, %r1089, %r1598;
	shl.b32 	%r1091, %r1594, 4;
	shl.b32 	%r1092, %r1090, 1;
	xor.b32  	%r1093, %r1092, %r1091;
	xor.b32  	%r1094, %r1093, %r1090;
	xor.b32  	%r1095, %r1094, %r1594;
	add.s32 	%r1096, %r1876, %r1095;
	add.s32 	%r629, %r1096, 362437;
	shr.u32 	%r1097, %r1597, 2;
	xor.b32  	%r1098, %r1097, %r1597;
	shl.b32 	%r1099, %r1095, 4;
	shl.b32 	%r1100, %r1098, 1;
	xor.b32  	%r1101, %r1100, %r1099;
	xor.b32  	%r1102, %r1101, %r1098;
	xor.b32  	%r1103, %r1102, %r1095;
	add.s32 	%r1104, %r1876, %r1103;
	add.s32 	%r630, %r1104, 724874;
	shr.u32 	%r1105, %r1596, 2;
	xor.b32  	%r1106, %r1105, %r1596;
	shl.b32 	%r1107, %r1103, 4;
	shl.b32 	%r1108, %r1106, 1;
	xor.b32  	%r1109, %r1108, %r1107;
	xor.b32  	%r1110, %r1109, %r1106;
	xor.b32  	%r1111, %r1110, %r1103;
	add.s32 	%r1112, %r1876, %r1111;
	add.s32 	%r631, %r1112, 1087311;
	shr.u32 	%r1113, %r1595, 2;
	xor.b32  	%r1114, %r1113, %r1595;
	shl.b32 	%r1115, %r1111, 4;
	shl.b32 	%r1116, %r1114, 1;
	xor.b32  	%r1117, %r1116, %r1115;
	xor.b32  	%r1118, %r1117, %r1114;
	xor.b32  	%r1119, %r1118, %r1111;
	add.s32 	%r1120, %r1876, %r1119;
	add.s32 	%r632, %r1120, 1449748;
	shr.u32 	%r1121, %r1594, 2;
	xor.b32  	%r1122, %r1121, %r1594;
	shl.b32 	%r1123, %r1119, 4;
	shl.b32 	%r1124, %r1122, 1;
	xor.b32  	%r1125, %r1124, %r1123;
	xor.b32  	%r1126, %r1125, %r1122;
	xor.b32  	%r1127, %r1126, %r1119;
	add.s32 	%r1128, %r1876, %r1127;
	add.s32 	%r633, %r1128, 1812185;
	shr.u32 	%r1129, %r1095, 2;
	xor.b32  	%r1130, %r1129, %r1095;
	shl.b32 	%r1131, %r1127, 4;
	shl.b32 	%r1132, %r1130, 1;
	xor.b32  	%r1133, %r1132, %r1131;
	xor.b32  	%r1134, %r1133, %r1130;
	xor.b32  	%r1135, %r1134, %r1127;
	add.s32 	%r1136, %r1876, %r1135;
	add.s32 	%r634, %r1136, 2174622;
	shr.u32 	%r1137, %r1103, 2;
	xor.b32  	%r1138, %r1137, %r1103;
	shl.b32 	%r1139, %r1135, 4;
	shl.b32 	%r1140, %r1138, 1;
	xor.b32  	%r1141, %r1140, %r1139;
	xor.b32  	%r1142, %r1141, %r1138;
	xor.b32  	%r1143, %r1142, %r1135;
	add.s32 	%r1144, %r1876, %r1143;
	add.s32 	%r635, %r1144, 2537059;
	shr.u32 	%r1145, %r1111, 2;
	xor.b32  	%r1146, %r1145, %r1111;
	shl.b32 	%r1147, %r1143, 4;
	shl.b32 	%r1148, %r1146, 1;
	xor.b32  	%r1149, %r1148, %r1147;
	xor.b32  	%r1150, %r1149, %r1146;
	xor.b32  	%r1151, %r1150, %r1143;
	add.s32 	%r1152, %r1876, %r1151;
	add.s32 	%r636, %r1152, 2899496;
	shr.u32 	%r1153, %r1119, 2;
	xor.b32  	%r1154, %r1153, %r1119;
	shl.b32 	%r1155, %r1151, 4;
	shl.b32 	%r1156, %r1154, 1;
	xor.b32  	%r1157, %r1156, %r1155;
	xor.b32  	%r1158, %r1157, %r1154;
	xor.b32  	%r1159, %r1158, %r1151;
	add.s32 	%r1160, %r1876, %r1159;
	add.s32 	%r637, %r1160, 3261933;
	shr.u32 	%r1161, %r1127, 2;
	xor.b32  	%r1162, %r1161, %r1127;
	shl.b32 	%r1163, %r1159, 4;
	shl.b32 	%r1164, %r1162, 1;
	xor.b32  	%r1165, %r1164, %r1163;
	xor.b32  	%r1166, %r1165, %r1162;
	xor.b32  	%r1167, %r1166, %r1159;
	add.s32 	%r1168, %r1876, %r1167;
	add.s32 	%r638, %r1168, 3624370;
	shr.u32 	%r1169, %r1135, 2;
	xor.b32  	%r1170, %r1169, %r1135;
	shl.b32 	%r1171, %r1167, 4;
	shl.b32 	%r1172, %r1170, 1;
	xor.b32  	%r1173, %r1172, %r1171;
	xor.b32  	%r1174, %r1173, %r1170;
	xor.b32  	%r1175, %r1174, %r1167;
	add.s32 	%r1176, %r1876, %r1175;
	add.s32 	%r639, %r1176, 3986807;
	shr.u32 	%r1177, %r1143, 2;
	xor.b32  	%r1178, %r1177, %r1143;
	shl.b32 	%r1179, %r1175, 4;
	shl.b32 	%r1180, %r1178, 1;
	xor.b32  	%r1181, %r1180, %r1179;
	xor.b32  	%r1182, %r1181, %r1178;
	xor.b32  	%r1598, %r1182, %r1175;
	add.s32 	%r1183, %r1876, %r1598;
	add.s32 	%r641, %r1183, 4349244;
	shr.u32 	%r1184, %r1151, 2;
	xor.b32  	%r1185, %r1184, %r1151;
	shl.b32 	%r1186, %r1598, 4;
	shl.b32 	%r1187, %r1185, 1;
	xor.b32  	%r1188, %r1187, %r1186;
	xor.b32  	%r1189, %r1188, %r1185;
	xor.b32  	%r1597, %r1189, %r1598;
	add.s32 	%r1190, %r1876, %r1597;
	add.s32 	%r643, %r1190, 4711681;
	shr.u32 	%r1191, %r1159, 2;
	xor.b32  	%r1192, %r1191, %r1159;
	shl.b32 	%r1193, %r1597, 4;
	shl.b32 	%r1194, %r1192, 1;
	xor.b32  	%r1195, %r1194, %r1193;
	xor.b32  	%r1196, %r1195, %r1192;
	xor.b32  	%r1596, %r1196, %r1597;
	add.s32 	%r1197, %r1876, %r1596;
	add.s32 	%r645, %r1197, 5074118;
	shr.u32 	%r1198, %r1167, 2;
	xor.b32  	%r1199, %r1198, %r1167;
	shl.b32 	%r1200, %r1596, 4;
	shl.b32 	%r1201, %r1199, 1;
	xor.b32  	%r1202, %r1201, %r1200;
	xor.b32  	%r1203, %r1202, %r1199;
	xor.b32  	%r1595, %r1203, %r1596;
	add.s32 	%r1204, %r1876, %r1595;
	add.s32 	%r647, %r1204, 5436555;
	shr.u32 	%r1205, %r1175, 2;
	xor.b32  	%r1206, %r1205, %r1175;
	shl.b32 	%r1207, %r1595, 4;
	shl.b32 	%r1208, %r1206, 1;
	xor.b32  	%r1209, %r1208, %r1207;
	xor.b32  	%r1210, %r1209, %r1206;
	xor.b32  	%r1594, %r1210, %r1595;
	add.s32 	%r1876, %r1876, 5798992;
	add.s32 	%r1886, %r1594, %r1876;
	mov.b32 	%r1901, 1;
	mov.u32 	%r1885, %r641;
	mov.u32 	%r1887, %r636;
	mov.u32 	%r1888, %r632;
	mov.u32 	%r1889, %r639;
	mov.u32 	%r1890, %r647;
	mov.u32 	%r1891, %r635;
	mov.u32 	%r1892, %r631;
	mov.u32 	%r1893, %r638;
	mov.u32 	%r1894, %r645;
	mov.u32 	%r1895, %r634;
	mov.u32 	%r1896, %r630;
	mov.u32 	%r1897, %r637;
	mov.u32 	%r1898, %r643;
	mov.u32 	%r1899, %r633;
	mov.u32 	%r1900, %r629;
$L__BB2_121:
	add.s32 	%r1884, %r1884, 1;
	and.b32  	%r1211, %r1884, 1;
	setp.eq.b32 	%p65, %r1211, 1;
	not.pred 	%p66, %p65;
	@%p66 bra 	$L__BB2_123;
	add.s32 	%r1212, %r1899, %r1900;
	xor.b32  	%r1213, %r1898, %r1212;
	shf.l.wrap.b32 	%r1214, %r1213, %r1213, 16;
	add.s32 	%r1215, %r1214, %r1897;
	xor.b32  	%r1216, %r1899, %r1215;
	shf.l.wrap.b32 	%r1217, %r1216, %r1216, 12;
	add.s32 	%r1900, %r1217, %r1212;
	xor.b32  	%r1218, %r1214, %r1900;
	shf.l.wrap.b32 	%r1898, %r1218, %r1218, 8;
	add.s32 	%r1897, %r1898, %r1215;
	xor.b32  	%r1219, %r1217, %r1897;
	shf.l.wrap.b32 	%r1899, %r1219, %r1219, 7;
	add.s32 	%r1220, %r1895, %r1896;
	xor.b32  	%r1221, %r1894, %r1220;
	shf.l.wrap.b32 	%r1222, %r1221, %r1221, 16;
	add.s32 	%r1223, %r1222, %r1893;
	xor.b32  	%r1224, %r1895, %r1223;
	shf.l.wrap.b32 	%r1225, %r1224, %r1224, 12;
	add.s32 	%r1896, %r1225, %r1220;
	xor.b32  	%r1226, %r1222, %r1896;
	shf.l.wrap.b32 	%r1894, %r1226, %r1226, 8;
	add.s32 	%r1893, %r1894, %r1223;
	xor.b32  	%r1227, %r1225, %r1893;
	shf.l.wrap.b32 	%r1895, %r1227, %r1227, 7;
	add.s32 	%r1228, %r1891, %r1892;
	xor.b32  	%r1229, %r1890, %r1228;
	shf.l.wrap.b32 	%r1230, %r1229, %r1229, 16;
	add.s32 	%r1231, %r1230, %r1889;
	xor.b32  	%r1232, %r1891, %r1231;
	shf.l.wrap.b32 	%r1233, %r1232, %r1232, 12;
	add.s32 	%r1892, %r1233, %r1228;
	xor.b32  	%r1234, %r1230, %r1892;
	shf.l.wrap.b32 	%r1890, %r1234, %r1234, 8;
	add.s32 	%r1889, %r1890, %r1231;
	xor.b32  	%r1235, %r1233, %r1889;
	shf.l.wrap.b32 	%r1891, %r1235, %r1235, 7;
	add.s32 	%r1236, %r1887, %r1888;
	xor.b32  	%r1237, %r1886, %r1236;
	shf.l.wrap.b32 	%r1238, %r1237, %r1237, 16;
	add.s32 	%r1239, %r1238, %r1885;
	xor.b32  	%r1240, %r1887, %r1239;
	shf.l.wrap.b32 	%r1241, %r1240, %r1240, 12;
	add.s32 	%r1888, %r1241, %r1236;
	xor.b32  	%r1242, %r1238, %r1888;
	shf.l.wrap.b32 	%r1886, %r1242, %r1242, 8;
	add.s32 	%r1885, %r1886, %r1239;
	xor.b32  	%r1243, %r1241, %r1885;
	shf.l.wrap.b32 	%r1887, %r1243, %r1243, 7;
	bra.uni 	$L__BB2_124;
$L__BB2_123:
	add.s32 	%r1244, %r1895, %r1900;
	xor.b32  	%r1245, %r1886, %r1244;
	shf.l.wrap.b32 	%r1246, %r1245, %r1245, 16;
	add.s32 	%r1247, %r1246, %r1889;
	xor.b32  	%r1248, %r1895, %r1247;
	shf.l.wrap.b32 	%r1249, %r1248, %r1248, 12;
	add.s32 	%r1900, %r1249, %r1244;
	xor.b32  	%r1250, %r1246, %r1900;
	shf.l.wrap.b32 	%r1886, %r1250, %r1250, 8;
	add.s32 	%r1889, %r1886, %r1247;
	xor.b32  	%r1251, %r1249, %r1889;
	shf.l.wrap.b32 	%r1895, %r1251, %r1251, 7;
	add.s32 	%r1252, %r1891, %r1896;
	xor.b32  	%r1253, %r1898, %r1252;
	shf.l.wrap.b32 	%r1254, %r1253, %r1253, 16;
	add.s32 	%r1255, %r1254, %r1885;
	xor.b32  	%r1256, %r1891, %r1255;
	shf.l.wrap.b32 	%r1257, %r1256, %r1256, 12;
	add.s32 	%r1896, %r1257, %r1252;
	xor.b32  	%r1258, %r1254, %r1896;
	shf.l.wrap.b32 	%r1898, %r1258, %r1258, 8;
	add.s32 	%r1885, %r1898, %r1255;
	xor.b32  	%r1259, %r1257, %r1885;
	shf.l.wrap.b32 	%r1891, %r1259, %r1259, 7;
	add.s32 	%r1260, %r1887, %r1892;
	xor.b32  	%r1261, %r1894, %r1260;
	shf.l.wrap.b32 	%r1262, %r1261, %r1261, 16;
	add.s32 	%r1263, %r1262, %r1897;
	xor.b32  	%r1264, %r1887, %r1263;
	shf.l.wrap.b32 	%r1265, %r1264, %r1264, 12;
	add.s32 	%r1892, %r1265, %r1260;
	xor.b32  	%r1266, %r1262, %r1892;
	shf.l.wrap.b32 	%r1894, %r1266, %r1266, 8;
	add.s32 	%r1897, %r1894, %r1263;
	xor.b32  	%r1267, %r1265, %r1897;
	shf.l.wrap.b32 	%r1887, %r1267, %r1267, 7;
	add.s32 	%r1268, %r1899, %r1888;
	xor.b32  	%r1269, %r1890, %r1268;
	shf.l.wrap.b32 	%r1270, %r1269, %r1269, 16;
	add.s32 	%r1271, %r1270, %r1893;
	xor.b32  	%r1272, %r1899, %r1271;
	shf.l.wrap.b32 	%r1273, %r1272, %r1272, 12;
	add.s32 	%r1888, %r1273, %r1268;
	xor.b32  	%r1274, %r1270, %r1888;
	shf.l.wrap.b32 	%r1890, %r1274, %r1274, 8;
	add.s32 	%r1893, %r1890, %r1271;
	xor.b32  	%r1275, %r1273, %r1893;
	shf.l.wrap.b32 	%r1899, %r1275, %r1275, 7;
$L__BB2_124:
	ld.param.u32 	%r1572, [_Z18linear_bias_kernelyiiPjS_iPii_param_2];
	ld.param.u32 	%r1569, [_Z18linear_bias_kernelyiiPjS_iPii_param_1];
	add.s32 	%r718, %r1901, 1;
	sub.s32 	%r1276, %r1569, %r1572;
	setp.lt.u32 	%p67, %r1901, %r1276;
	mov.u32 	%r1901, %r718;
	@%p67 bra 	$L__BB2_121;
	ld.param.u32 	%r1574, [_Z18linear_bias_kernelyiiPjS_iPii_param_5];
	and.b32  	%r1277, %r589, %r629;
	and.b32  	%r1278, %r590, %r630;
	and.b32  	%r1279, %r591, %r631;
	and.b32  	%r1280, %r592, %r632;
	and.b32  	%r1281, %r593, %r633;
	and.b32  	%r1282, %r594, %r634;
	and.b32  	%r1283, %r595, %r635;
	and.b32  	%r1284, %r596, %r636;
	and.b32  	%r1285, %r597, %r637;
	and.b32  	%r1286, %r598, %r638;
	and.b32  	%r1287, %r599, %r639;
	and.b32  	%r1288, %r600, %r641;
	and.b32  	%r1289, %r601, %r643;
	and.b32  	%r1290, %r602, %r645;
	and.b32  	%r1291, %r603, %r647;
	add.s32 	%r1292, %r1594, %r1876;
	and.b32  	%r1293, %r604, %r1292;
	and.b32  	%r1294, %r605, %r1900;
	and.b32  	%r1295, %r606, %r1896;
	and.b32  	%r1296, %r607, %r1892;
	and.b32  	%r1297, %r608, %r1888;
	and.b32  	%r1298, %r609, %r1899;
	and.b32  	%r1299, %r610, %r1895;
	and.b32  	%r1300, %r611, %r1891;
	and.b32  	%r1301, %r612, %r1887;
	and.b32  	%r1302, %r613, %r1897;
	and.b32  	%r1303, %r614, %r1893;
	and.b32  	%r1304, %r615, %r1889;
	and.b32  	%r1305, %r616, %r1885;
	and.b32  	%r1306, %r617, %r1898;
	and.b32  	%r1307, %r618, %r1894;
	and.b32  	%r1308, %r619, %r1890;
	and.b32  	%r1309, %r620, %r1886;
	xor.b32  	%r1310, %r1294, %r1277;
	xor.b32  	%r1311, %r1295, %r1278;
	xor.b32  	%r1312, %r1296, %r1279;
	xor.b32  	%r1313, %r1297, %r1280;
	xor.b32  	%r1314, %r1298, %r1281;
	xor.b32  	%r1315, %r1299, %r1282;
	xor.b32  	%r1316, %r1300, %r1283;
	xor.b32  	%r1317, %r1301, %r1284;
	xor.b32  	%r1318, %r1302, %r1285;
	xor.b32  	%r1319, %r1303, %r1286;
	xor.b32  	%r1320, %r1304, %r1287;
	xor.b32  	%r1321, %r1305, %r1288;
	xor.b32  	%r1322, %r1306, %r1289;
	xor.b32  	%r1323, %r1307, %r1290;
	xor.b32  	%r1324, %r1308, %r1291;
	xor.b32  	%r1325, %r1309, %r1293;
	xor.b32  	%r1326, %r1311, %r1310;
	xor.b32  	%r1327, %r1312, %r1326;
	xor.b32  	%r1328, %r1313, %r1327;
	xor.b32  	%r1329, %r1314, %r1328;
	xor.b32  	%r1330, %r1315, %r1329;
	xor.b32  	%r1331, %r1316, %r1330;
	xor.b32  	%r1332, %r1317, %r1331;
	xor.b32  	%r1333, %r1318, %r1332;
	xor.b32  	%r1334, %r1319, %r1333;
	xor.b32  	%r1335, %r1320, %r1334;
	xor.b32  	%r1336, %r1321, %r1335;
	xor.b32  	%r1337, %r1322, %r1336;
	xor.b32  	%r1338, %r1323, %r1337;
	xor.b32  	%r1339, %r1324, %r1338;
	xor.b32  	%r1340, %r1325, %r1339;
	shr.u32 	%r1341, %r1340, 16;
	xor.b32  	%r1342, %r1341, %r1340;
	shr.u32 	%r1343, %r1342, 8;
	xor.b32  	%r1344, %r1343, %r1342;
	shr.u32 	%r1345, %r1344, 4;
	xor.b32  	%r1346, %r1345, %r1344;
	shr.u32 	%r1347, %r1346, 2;
	xor.b32  	%r1348, %r1347, %r1346;
	shr.u32 	%r1349, %r1348, 1;
	xor.b32  	%r1350, %r1349, %r1348;
	and.b32  	%r1351, %r1350, 1;
	add.s32 	%r1918, %r1351, %r1918;
	add.s32 	%r1882, %r1882, 1;
	setp.ne.s32 	%p68, %r1882, %r1574;
	@%p68 bra 	$L__BB2_120;
$L__BB2_126:
	ld.param.u64 	%rd29, [_Z18linear_bias_kernelyiiPjS_iPii_param_6];
	cvta.to.global.u64 	%rd28, %rd29;
	atom.global.add.u32 	%r1567, [%rd28], %r1918;
	ret;

}
	// .globl	_Z39compute_bias_of_g_for_random_key_kernelyjjPjS_S_jiPii
.visible .entry _Z39compute_bias_of_g_for_random_key_kernelyjjPjS_S_jiPii(
	.param .u64 _Z39compute_bias_of_g_for_random_key_kernelyjjPjS_S_jiPii_param_0,
	.param .u32 _Z39compute_bias_of_g_for_random_key_kernelyjjPjS_S_jiPii_param_1,
	.param .u32 _Z39compute_bias_of_g_for_random_key_kernelyjjPjS_S_jiPii_param_2,
	.param .u64 .ptr .align 1 _Z39compute_bias_of_g_for_random_key_kernelyjjPjS_S_jiPii_param_3,
	.param .u64 .ptr .align 1 _Z39compute_bias_of_g_for_random_key_kernelyjjPjS_S_jiPii_param_4,
	.param .u64 .ptr .align 1 _Z39compute_bias_of_g_for_random_key_kernelyjjPjS_S_jiPii_param_5,
	.param .u32 _Z39compute_bias_of_g_for_random_key_kernelyjjPjS_S_jiPii_param_6,
	.param .u32 _Z39compute_bias_of_g_for_random_key_kernelyjjPjS_S_jiPii_param_7,
	.param .u64 .ptr .align 1 _Z39compute_bias_of_g_for_random_key_kernelyjjPjS_S_jiPii_param_8,
	.param .u32 _Z39compute_bias_of_g_for_random_key_kernelyjjPjS_S_jiPii_param_9
)
{
	.local .align 16 .b8 	__local_depot3[80];
	.reg .b64 	%SP;
	.reg .b64 	%SPL;
	.reg .pred 	%p<120>;
	.reg .b32 	%r<3559>;
	.reg .b64 	%rd<73>;

	mov.u64 	%SPL, __local_depot3;
	ld.param.u64 	%rd15, [_Z39compute_bias_of_g_for_random_key_kernelyjjPjS_S_jiPii_param_0];
	ld.param.u64 	%rd12, [_Z39compute_bias_of_g_for_random_key_kernelyjjPjS_S_jiPii_param_3];
	ld.param.u64 	%rd13, [_Z39compute_bias_of_g_for_random_key_kernelyjjPjS_S_jiPii_param_4];
	ld.param.u64 	%rd16, [_Z39compute_bias_of_g_for_random_key_kernelyjjPjS_S_jiPii_param_5];
	ld.param.u32 	%r1430, [_Z39compute_bias_of_g_for_random_key_kernelyjjPjS_S_jiPii_param_6];
	cvta.to.global.u64 	%rd1, %rd16;
	add.u64 	%rd2, %SPL, 0;
	add.u64 	%rd3, %SPL, 32;
	mov.u32 	%r1432, %ntid.x;
	mov.u32 	%r1433, %ctaid.x;
	mov.u32 	%r1434, %tid.x;
	mad.lo.s32 	%r1, %r1432, %r1433, %r1434;
	mov.b32 	%r1435, 0;
	st.local.v4.u32 	[%rd2], {%r1435, %r1435, %r1435, %r1435};
	st.local.v4.u32 	[%rd2+16], {%r1435, %r1435, %r1435, %r1435};
	cvt.u32.u64 	%r1436, %rd15;
	xor.b32  	%r1437, %r1436, -1429050551;
	mul.lo.s32 	%r1438, %r1437, 1099087573;
	{ .reg .b32 tmp; mov.b64 {tmp, %r1439}, %rd15; }
	xor.b32  	%r1440, %r1439, -136515619;
	mul.lo.s32 	%r1441, %r1440, -1703105765;
	add.s32 	%r1442, %r1438, %r1441;
	add.s32 	%r2, %r1442, 6615241;
	add.s32 	%r2849, %r1438, 123456789;
	st.local.v2.u32 	[%rd3], {%r2, %r2849};
	xor.b32  	%r2848, %r1438, 362436069;
	add.s32 	%r2847, %r1441, 521288629;
	st.local.v2.u32 	[%rd3+8], {%r2848, %r2847};
	xor.b32  	%r2846, %r1441, 88675123;
	add.s32 	%r2845, %r1438, 5783321;
	st.local.v2.u32 	[%rd3+16], {%r2846, %r2845};
	setp.eq.s32 	%p1, %r1, 0;
	@%p1 bra 	$L__BB3_115;
	cvt.s64.s32 	%rd72, %r1;
	mov.b32 	%r2832, 0;
$L__BB3_2:
	mov.u64 	%rd5, %rd72;
	and.b64  	%rd6, %rd5, 3;
	setp.eq.s64 	%p2, %rd6, 0;
	@%p2 bra 	$L__BB3_114;
	mul.wide.u32 	%rd19, %r2832, 3200;
	mov.u64 	%rd20, precalc_xorwow_matrix;
	add.s64 	%rd7, %rd20, %rd19;
	mov.b32 	%r2845, 0;
	mov.u32 	%r2846, %r2845;
	mov.u32 	%r2847, %r2845;
	mov.u32 	%r2848, %r2845;
	mov.u32 	%r2849, %r2845;
	mov.u32 	%r2838, %r2845;
$L__BB3_4:
	mul.wide.u32 	%rd21, %r2838, 4;
	add.s64 	%rd22, %rd3, %rd21;
	ld.local.u32 	%r20, [%rd22+4];
	shl.b32 	%r21, %r2838, 5;
	mov.b32 	%r2844, 0;
$L__BB3_5:
	.pragma "nounroll";
	shr.u32 	%r1446, %r20, %r2844;
	and.b32  	%r1447, %r1446, 1;
	setp.eq.b32 	%p3, %r1447, 1;
	not.pred 	%p4, %p3;
	add.s32 	%r1448, %r21, %r2844;
	mul.lo.s32 	%r1449, %r1448, 5;
	mul.wide.u32 	%rd23, %r1449, 4;
	add.s64 	%rd8, %rd7, %rd23;
	@%p4 bra 	$L__BB3_7;
	ld.global.u32 	%r1450, [%rd8];
	xor.b32  	%r2849, %r2849, %r1450;
	ld.global.u32 	%r1451, [%rd8+4];
	xor.b32  	%r2848, %r2848, %r1451;
	ld.global.u32 	%r1452, [%rd8+8];
	xor.b32  	%r2847, %r2847, %r1452;
	ld.global.u32 	%r1453, [%rd8+12];
	xor.b32  	%r2846, %r2846, %r1453;
	ld.global.u32 	%r1454, [%rd8+16];
	xor.b32  	%r2845, %r2845, %r1454;
$L__BB3_7:
	and.b32  	%r1456, %r1446, 2;
	setp.eq.s32 	%p5, %r1456, 0;
	@%p5 bra 	$L__BB3_9;
	ld.global.u32 	%r1457, [%rd8+20];
	xor.b32  	%r2849, %r2849, %r1457;
	ld.global.u32 	%r1458, [%rd8+24];
	xor.b32  	%r2848, %r2848, %r1458;
	ld.global.u32 	%r1459, [%rd8+28];
	xor.b32  	%r2847, %r2847, %r1459;
	ld.global.u32 	%r1460, [%rd8+32];
	xor.b32  	%r2846, %r2846, %r1460;
	ld.global.u32 	%r1461, [%rd8+36];
	xor.b32  	%r2845, %r2845, %r1461;
$L__BB3_9:
	and.b32  	%r1463, %r1446, 4;
	setp.eq.s32 	%p6, %r1463, 0;
	@%p6 bra 	$L__BB3_11;
	ld.global.u32 	%r1464, [%rd8+40];
	xor.b32  	%r2849, %r2849, %r1464;
	ld.global.u32 	%r1465, [%rd8+44];
	xor.b32  	%r2848, %r2848, %r1465;
	ld.global.u32 	%r1466, [%rd8+48];
	xor.b32  	%r2847, %r2847, %r1466;
	ld.global.u32 	%r1467, [%rd8+52];
	xor.b32  	%r2846, %r2846, %r1467;
	ld.global.u32 	%r1468, [%rd8+56];
	xor.b32  	%r2845, %r2845, %r1468;
$L__BB3_11:
	and.b32  	%r1470, %r1446, 8;
	setp.eq.s32 	%p7, %r1470, 0;
	@%p7 bra 	$L__BB3_13;
	ld.global.u32 	%r1471, [%rd8+60];
	xor.b32  	%r2849, %r2849, %r1471;
	ld.global.u32 	%r1472, [%rd8+64];
	xor.b32  	%r2848, %r2848, %r1472;
	ld.global.u32 	%r1473, [%rd8+68];
	xor.b32  	%r2847, %r2847, %r1473;
	ld.global.u32 	%r1474, [%rd8+72];
	xor.b32  	%r2846, %r2846, %r1474;
	ld.global.u32 	%r1475, [%rd8+76];
	xor.b32  	%r2845, %r2845, %r1475;
$L__BB3_13:
	and.b32  	%r1477, %r1446, 16;
	setp.eq.s32 	%p8, %r1477, 0;
	@%p8 bra 	$L__BB3_15;
	ld.global.u32 	%r1478, [%rd8+80];
	xor.b32  	%r2849, %r2849, %r1478;
	ld.global.u32 	%r1479, [%rd8+84];
	xor.b32  	%r2848, %r2848, %r1479;
	ld.global.u32 	%r1480, [%rd8+88];
	xor.b32  	%r2847, %r2847, %r1480;
	ld.global.u32 	%r1481, [%rd8+92];
	xor.b32  	%r2846, %r2846, %r1481;
	ld.global.u32 	%r1482, [%rd8+96];
	xor.b32  	%r2845, %r2845, %r1482;
$L__BB3_15:
	and.b32  	%r1484, %r1446, 32;
	setp.eq.s32 	%p9, %r1484, 0;
	@%p9 bra 	$L__BB3_17;
	ld.global.u32 	%r1485, [%rd8+100];
	xor.b32  	%r2849, %r2849, %r1485;
	ld.global.u32 	%r1486, [%rd8+104];
	xor.b32  	%r2848, %r2848, %r1486;
	ld.global.u32 	%r1487, [%rd8+108];
	xor.b32  	%r2847, %r2847, %r1487;
	ld.global.u32 	%r1488, [%rd8+112];
	xor.b32  	%r2846, %r2846, %r1488;
	ld.global.u32 	%r1489, [%rd8+116];
	xor.b32  	%r2845, %r2845, %r1489;
$L__BB3_17:
	and.b32  	%r1491, %r1446, 64;
	setp.eq.s32 	%p10, %r1491, 0;
	@%p10 bra 	$L__BB3_19;
	ld.global.u32 	%r1492, [%rd8+120];
	xor.b32  	%r2849, %r2849, %r1492;
	ld.global.u32 	%r1493, [%rd8+124];
	xor.b32  	%r2848, %r2848, %r1493;
	ld.global.u32 	%r1494, [%rd8+128];
	xor.b32  	%r2847, %r2847, %r1494;
	ld.global.u32 	%r1495, [%rd8+132];
	xor.b32  	%r2846, %r2846, %r1495;
	ld.global.u32 	%r1496, [%rd8+136];
	xor.b32  	%r2845, %r2845, %r1496;
$L__BB3_19:
	and.b32  	%r1498, %r1446, 128;
	setp.eq.s32 	%p11, %r1498, 0;
	@%p11 bra 	$L__BB3_21;
	ld.global.u32 	%r1499, [%rd8+140];
	xor.b32  	%r2849, %r2849, %r1499;
	ld.global.u32 	%r1500, [%rd8+144];
	xor.b32  	%r2848, %r2848, %r1500;
	ld.global.u32 	%r1501, [%rd8+148];
	xor.b32  	%r2847, %r2847, %r1501;
	ld.global.u32 	%r1502, [%rd8+152];
	xor.b32  	%r2846, %r2846, %r1502;
	ld.global.u32 	%r1503, [%rd8+156];
	xor.b32  	%r2845, %r2845, %r1503;
$L__BB3_21:
	and.b32  	%r1505, %r1446, 256;
	setp.eq.s32 	%p12, %r1505, 0;
	@%p12 bra 	$L__BB3_23;
	ld.global.u32 	%r1506, [%rd8+160];
	xor.b32  	%r2849, %r2849, %r1506;
	ld.global.u32 	%r1507, [%rd8+164];
	xor.b32  	%r2848, %r2848, %r1507;
	ld.global.u32 	%r1508, [%rd8+168];
	xor.b32  	%r2847, %r2847, %r1508;
	ld.global.u32 	%r1509, [%rd8+172];
	xor.b32  	%r2846, %r2846, %r1509;
	ld.global.u32 	%r1510, [%rd8+176];
	xor.b32  	%r2845, %r2845, %r1510;
$L__BB3_23:
	and.b32  	%r1512, %r1446, 512;
	setp.eq.s32 	%p13, %r1512, 0;
	@%p13 bra 	$L__BB3_25;
	ld.global.u32 	%r1513, [%rd8+180];
	xor.b32  	%r2849, %r2849, %r1513;
	ld.global.u32 	%r1514, [%rd8+184];
	xor.b32  	%r2848, %r2848, %r1514;
	ld.global.u32 	%r1515, [%rd8+188];
	xor.b32  	%r2847, %r2847, %r1515;
	ld.global.u32 	%r1516, [%rd8+192];
	xor.b32  	%r2846, %r2846, %r1516;
	ld.global.u32 	%r1517, [%rd8+196];
	xor.b32  	%r2845, %r2845, %r1517;
$L__BB3_25:
	and.b32  	%r1519, %r1446, 1024;
	setp.eq.s32 	%p14, %r1519, 0;
	@%p14 bra 	$L__BB3_27;
	ld.global.u32 	%r1520, [%rd8+200];
	xor.b32  	%r2849, %r2849, %r1520;
	ld.global.u32 	%r1521, [%rd8+204];
	xor.b32  	%r2848, %r2848, %r1521;
	ld.global.u32 	%r1522, [%rd8+208];
	xor.b32  	%r2847, %r2847, %r1522;
	ld.global.u32 	%r1523, [%rd8+212];
	xor.b32  	%r2846, %r2846, %r1523;
	ld.global.u32 	%r1524, [%rd8+216];
	xor.b32  	%r2845, %r2845, %r1524;
$L__BB3_27:
	and.b32  	%r1526, %r1446, 2048;
	setp.eq.s32 	%p15, %r1526, 0;
	@%p15 bra 	$L__BB3_29;
	ld.global.u32 	%r1527, [%rd8+220];
	xor.b32  	%r2849, %r2849, %r1527;
	ld.global.u32 	%r1528, [%rd8+224];
	xor.b32  	%r2848, %r2848, %r1528;
	ld.global.u32 	%r1529, [%rd8+228];
	xor.b32  	%r2847, %r2847, %r1529;
	ld.global.u32 	%r1530, [%rd8+232];
	xor.b32  	%r2846, %r2846, %r1530;
	ld.global.u32 	%r1531, [%rd8+236];
	xor.b32  	%r2845, %r2845, %r1531;
$L__BB3_29:
	and.b32  	%r1533, %r1446, 4096;
	setp.eq.s32 	%p16, %r1533, 0;
	@%p16 bra 	$L__BB3_31;
	ld.global.u32 	%r1534, [%rd8+240];
	xor.b32  	%r2849, %r2849, %r1534;
	ld.global.u32 	%r1535, [%rd8+244];
	xor.b32  	%r2848, %r2848, %r1535;
	ld.global.u32 	%r1536, [%rd8+248];
	xor.b32  	%r2847, %r2847, %r1536;
	ld.global.u32 	%r1537, [%rd8+252];
	xor.b32  	%r2846, %r2846, %r1537;
	ld.global.u32 	%r1538, [%rd8+256];
	xor.b32  	%r2845, %r2845, %r1538;
$L__BB3_31:
	and.b32  	%r1540, %r1446, 8192;
	setp.eq.s32 	%p17, %r1540, 0;
	@%p17 bra 	$L__BB3_33;
	ld.global.u32 	%r1541, [%rd8+260];
	xor.b32  	%r2849, %r2849, %r1541;
	ld.global.u32 	%r1542, [%rd8+264];
	xor.b32  	%r2848, %r2848, %r1542;
	ld.global.u32 	%r1543, [%rd8+268];
	xor.b32  	%r2847, %r2847, %r1543;
	ld.global.u32 	%r1544, [%rd8+272];
	xor.b32  	%r2846, %r2846, %r1544;
	ld.global.u32 	%r1545, [%rd8+276];
	xor.b32  	%r2845, %r2845, %r1545;
$L__BB3_33:
	and.b32  	%r1547, %r1446, 16384;
	setp.eq.s32 	%p18, %r1547, 0;
	@%p18 bra 	$L__BB3_35;
	ld.global.u32 	%r1548, [%rd8+280];
	xor.b32  	%r2849, %r2849, %r1548;
	ld.global.u32 	%r1549, [%rd8+284];
	xor.b32  	%r2848, %r2848, %r1549;
	ld.global.u32 	%r1550, [%rd8+288];
	xor.b32  	%r2847, %r2847, %r1550;
	ld.global.u32 	%r1551, [%rd8+292];
	xor.b32  	%r2846, %r2846, %r1551;
	ld.global.u32 	%r1552, [%rd8+296];
	xor.b32  	%r2845, %r2845, %r1552;
$L__BB3_35:
	and.b32  	%r1554, %r1446, 32768;
	setp.eq.s32 	%p19, %r1554, 0;
	@%p19 bra 	$L__BB3_37;
	ld.global.u32 	%r1555, [%rd8+300];
	xor.b32  	%r2849, %r2849, %r1555;
	ld.global.u32 	%r1556, [%rd8+304];
	xor.b32  	%r2848, %r2848, %r1556;
	ld.global.u32 	%r1557, [%rd8+308];
	xor.b32  	%r2847, %r2847, %r1557;
	ld.global.u32 	%r1558, [%rd8+312];
	xor.b32  	%r2846, %r2846, %r1558;
	ld.global.u32 	%r1559, [%rd8+316];
	xor.b32  	%r2845, %r2845, %r1559;
$L__BB3_37:
	add.s32 	%r2844, %r2844, 16;
	setp.ne.s32 	%p20, %r2844, 32;
	@%p20 bra 	$L__BB3_5;
	mad.lo.s32 	%r1560, %r2838, -31, %r21;
	add.s32 	%r2838, %r1560, 1;
	setp.ne.s32 	%p21, %r2838, 5;
	@%p21 bra 	$L__BB3_4;
	st.local.u32 	[%rd3+4], %r2849;
	st.local.v2.u32 	[%rd3+8], {%r2848, %r2847};
	st.local.v2.u32 	[%rd3+16], {%r2846, %r2845};
	setp.eq.s64 	%p22, %rd6, 1;
	@%p22 bra 	$L__BB3_114;
	mov.b32 	%r2845, 0;
	mov.u32 	%r2846, %r2845;
	mov.u32 	%r2847, %r2845;
	mov.u32 	%r2848, %r2845;
	mov.u32 	%r2849, %r2845;
	mov.u32 	%r2930, %r2845;
$L__BB3_41:
	mul.wide.u32 	%rd24, %r2930, 4;
	add.s64 	%rd25, %rd3, %rd24;
	ld.local.u32 	%r196, [%rd25+4];
	shl.b32 	%r197, %r2930, 5;
	mov.b32 	%r2936, 0;
$L__BB3_42:
	.pragma "nounroll";
	shr.u32 	%r1563, %r196, %r2936;
	and.b32  	%r1564, %r1563, 1;
	setp.eq.b32 	%p23, %r1564, 1;
	not.pred 	%p24, %p23;
	add.s32 	%r1565, %r197, %r2936;
	mul.lo.s32 	%r1566, %r1565, 5;
	mul.wide.u32 	%rd26, %r1566, 4;
	add.s64 	%rd9, %rd7, %rd26;
	@%p24 bra 	$L__BB3_44;
	ld.global.u32 	%r1567, [%rd9];
	xor.b32  	%r2849, %r2849, %r1567;
	ld.global.u32 	%r1568, [%rd9+4];
	xor.b32  	%r2848, %r2848, %r1568;
	ld.global.u32 	%r1569, [%rd9+8];
	xor.b32  	%r2847, %r2847, %r1569;
	ld.global.u32 	%r1570, [%rd9+12];
	xor.b32  	%r2846, %r2846, %r1570;
	ld.global.u32 	%r1571, [%rd9+16];
	xor.b32  	%r2845, %r2845, %r1571;
$L__BB3_44:
	and.b32  	%r1573, %r1563, 2;
	setp.eq.s32 	%p25, %r1573, 0;
	@%p25 bra 	$L__BB3_46;
	ld.global.u32 	%r1574, [%rd9+20];
	xor.b32  	%r2849, %r2849, %r1574;
	ld.global.u32 	%r1575, [%rd9+24];
	xor.b32  	%r2848, %r2848, %r1575;
	ld.global.u32 	%r1576, [%rd9+28];
	xor.b32  	%r2847, %r2847, %r1576;
	ld.global.u32 	%r1577, [%rd9+32];
	xor.b32  	%r2846, %r2846, %r1577;
	ld.global.u32 	%r1578, [%rd9+36];
	xor.b32  	%r2845, %r2845, %r1578;
$L__BB3_46:
	and.b32  	%r1580, %r1563, 4;
	setp.eq.s32 	%p26, %r1580, 0;
	@%p26 bra 	$L__BB3_48;
	ld.global.u32 	%r1581, [%rd9+40];
	xor.b32  	%r2849, %r2849, %r1581;
	ld.global.u32 	%r1582, [%rd9+44];
	xor.b32  	%r2848, %r2848, %r1582;
	ld.global.u32 	%r1583, [%rd9+48];
	xor.b32  	%r2847, %r2847, %r1583;
	ld.global.u32 	%r1584, [%rd9+52];
	xor.b32  	%r2846, %r2846, %r1584;
	ld.global.u32 	%r1585, [%rd9+56];
	xor.b32  	%r2845, %r2845, %r1585;
$L__BB3_48:
	and.b32  	%r1587, %r1563, 8;
	setp.eq.s32 	%p27, %r1587, 0;
	@%p27 bra 	$L__BB3_50;
	ld.global.u32 	%r1588, [%rd9+60];
	xor.b32  	%r2849, %r2849, %r1588;
	ld.global.u32 	%r1589, [%rd9+64];
	xor.b32  	%r2848, %r2848, %r1589;
	ld.global.u32 	%r1590, [%rd9+68];
	xor.b32  	%r2847, %r2847, %r1590;
	ld.global.u32 	%r1591, [%rd9+72];
	xor.b32  	%r2846, %r2846, %r1591;
	ld.global.u32 	%r1592, [%rd9+76];
	xor.b32  	%r2845, %r2845, %r1592;
$L__BB3_50:
	and.b32  	%r1594, %r1563, 16;
	setp.eq.s32 	%p28, %r1594, 0;
	@%p28 bra 	$L__BB3_52;
	ld.global.u32 	%r1595, [%rd9+80];
	xor.b32  	%r2849, %r2849, %r1595;
	ld.global.u32 	%r1596, [%rd9+84];
	xor.b32  	%r2848, %r2848, %r1596;
	ld.global.u32 	%r1597, [%rd9+88];
	xor.b32  	%r2847, %r2847, %r1597;
	ld.global.u32 	%r1598, [%rd9+92];
	xor.b32  	%r2846, %r2846, %r1598;
	ld.global.u32 	%r1599, [%rd9+96];
	xor.b32  	%r2845, %r2845, %r1599;
$L__BB3_52:
	and.b32  	%r1601, %r1563, 32;
	setp.eq.s32 	%p29, %r1601, 0;
	@%p29 bra 	$L__BB3_54;
	ld.global.u32 	%r1602, [%rd9+100];
	xor.b32  	%r2849, %r2849, %r1602;
	ld.global.u32 	%r1603, [%rd9+104];
	xor.b32  	%r2848, %r2848, %r1603;
	ld.global.u32 	%r1604, [%rd9+108];
	xor.b32  	%r2847, %r2847, %r1604;
	ld.global.u32 	%r1605, [%rd9+112];
	xor.b32  	%r2846, %r2846, %r1605;
	ld.global.u32 	%r1606, [%rd9+116];
	xor.b32  	%r2845, %r2845, %r1606;
$L__BB3_54:
	and.b32  	%r1608, %r1563, 64;
	setp.eq.s32 	%p30, %r1608, 0;
	@%p30 bra 	$L__BB3_56;
	ld.global.u32 	%r1609, [%rd9+120];
	xor.b32  	%r2849, %r2849, %r1609;
	ld.global.u32 	%r1610, [%rd9+124];
	xor.b32  	%r2848, %r2848, %r1610;
	ld.global.u32 	%r1611, [%rd9+128];
	xor.b32  	%r2847, %r2847, %r1611;
	ld.global.u32 	%r1612, [%rd9+132];
	xor.b32  	%r2846, %r2846, %r1612;
	ld.global.u32 	%r1613, [%rd9+136];
	xor.b32  	%r2845, %r2845, %r1613;
$L__BB3_56:
	and.b32  	%r1615, %r1563, 128;
	setp.eq.s32 	%p31, %r1615, 0;
	@%p31 bra 	$L__BB3_58;
	ld.global.u32 	%r1616, [%rd9+140];
	xor.b32  	%r2849, %r2849, %r1616;
	ld.global.u32 	%r1617, [%rd9+144];
	xor.b32  	%r2848, %r2848, %r1617;
	ld.global.u32 	%r1618, [%rd9+148];
	xor.b32  	%r2847, %r2847, %r1618;
	ld.global.u32 	%r1619, [%rd9+152];
	xor.b32  	%r2846, %r2846, %r1619;
	ld.global.u32 	%r1620, [%rd9+156];
	xor.b32  	%r2845, %r2845, %r1620;
$L__BB3_58:
	and.b32  	%r1622, %r1563, 256;
	setp.eq.s32 	%p32, %r1622, 0;
	@%p32 bra 	$L__BB3_60;
	ld.global.u32 	%r1623, [%rd9+160];
	xor.b32  	%r2849, %r2849, %r1623;
	ld.global.u32 	%r1624, [%rd9+164];
	xor.b32  	%r2848, %r2848, %r1624;
	ld.global.u32 	%r1625, [%rd9+168];
	xor.b32  	%r2847, %r2847, %r1625;
	ld.global.u32 	%r1626, [%rd9+172];
	xor.b32  	%r2846, %r2846, %r1626;
	ld.global.u32 	%r1627, [%rd9+176];
	xor.b32  	%r2845, %r2845, %r1627;
$L__BB3_60:
	and.b32  	%r1629, %r1563, 512;
	setp.eq.s32 	%p33, %r1629, 0;
	@%p33 bra 	$L__BB3_62;
	ld.global.u32 	%r1630, [%rd9+180];
	xor.b32  	%r2849, %r2849, %r1630;
	ld.global.u32 	%r1631, [%rd9+184];
	xor.b32  	%r2848, %r2848, %r1631;
	ld.global.u32 	%r1632, [%rd9+188];
	xor.b32  	%r2847, %r2847, %r1632;
	ld.global.u32 	%r1633, [%rd9+192];
	xor.b32  	%r2846, %r2846, %r1633;
	ld.global.u32 	%r1634, [%rd9+196];
	xor.b32  	%r2845, %r2845, %r1634;
$L__BB3_62:
	and.b32  	%r1636, %r1563, 1024;
	setp.eq.s32 	%p34, %r1636, 0;
	@%p34 bra 	$L__BB3_64;
	ld.global.u32 	%r1637, [%rd9+200];
	xor.b32  	%r2849, %r2849, %r1637;
	ld.global.u32 	%r1638, [%rd9+204];
	xor.b32  	%r2848, %r2848, %r1638;
	ld.global.u32 	%r1639, [%rd9+208];
	xor.b32  	%r2847, %r2847, %r1639;
	ld.global.u32 	%r1640, [%rd9+212];
	xor.b32  	%r2846, %r2846, %r1640;
	ld.global.u32 	%r1641, [%rd9+216];
	xor.b32  	%r2845, %r2845, %r1641;
$L__BB3_64:
	and.b32  	%r1643, %r1563, 2048;
	setp.eq.s32 	%p35, %r1643, 0;
	@%p35 bra 	$L__BB3_66;
	ld.global.u32 	%r1644, [%rd9+220];
	xor.b32  	%r2849, %r2849, %r1644;
	ld.global.u32 	%r1645, [%rd9+224];
	xor.b32  	%r2848, %r2848, %r1645;
	ld.global.u32 	%r1646, [%rd9+228];
	xor.b32  	%r2847, %r2847, %r1646;
	ld.global.u32 	%r1647, [%rd9+232];
	xor.b32  	%r2846, %r2846, %r1647;
	ld.global.u32 	%r1648, [%rd9+236];
	xor.b32  	%r2845, %r2845, %r1648;
$L__BB3_66:
	and.b32  	%r1650, %r1563, 4096;
	setp.eq.s32 	%p36, %r1650, 0;
	@%p36 bra 	$L__BB3_68;
	ld.global.u32 	%r1651, [%rd9+240];
	xor.b32  	%r2849, %r2849, %r1651;
	ld.global.u32 	%r1652, [%rd9+244];
	xor.b32  	%r2848, %r2848, %r1652;
	ld.global.u32 	%r1653, [%rd9+248];
	xor.b32  	%r2847, %r2847, %r1653;
	ld.global.u32 	%r1654, [%rd9+252];
	xor.b32  	%r2846, %r2846, %r1654;
	ld.global.u32 	%r1655, [%rd9+256];
	xor.b32  	%r2845, %r2845, %r1655;
$L__BB3_68:
	and.b32  	%r1657, %r1563, 8192;
	setp.eq.s32 	%p37, %r1657, 0;
	@%p37 bra 	$L__BB3_70;
	ld.global.u32 	%r1658, [%rd9+260];
	xor.b32  	%r2849, %r2849, %r1658;
	ld.global.u32 	%r1659, [%rd9+264];
	xor.b32  	%r2848, %r2848, %r1659;
	ld.global.u32 	%r1660, [%rd9+268];
	xor.b32  	%r2847, %r2847, %r1660;
	ld.global.u32 	%r1661, [%rd9+272];
	xor.b32  	%r2846, %r2846, %r1661;
	ld.global.u32 	%r1662, [%rd9+276];
	xor.b32  	%r2845, %r2845, %r1662;
$L__BB3_70:
	and.b32  	%r1664, %r1563, 16384;
	setp.eq.s32 	%p38, %r1664, 0;
	@%p38 bra 	$L__BB3_72;
	ld.global.u32 	%r1665, [%rd9+280];
	xor.b32  	%r2849, %r2849, %r1665;
	ld.global.u32 	%r1666, [%rd9+284];
	xor.b32  	%r2848, %r2848, %r1666;
	ld.global.u32 	%r1667, [%rd9+288];
	xor.b32  	%r2847, %r2847, %r1667;
	ld.global.u32 	%r1668, [%rd9+292];
	xor.b32  	%r2846, %r2846, %r1668;
	ld.global.u32 	%r1669, [%rd9+296];
	xor.b32  	%r2845, %r2845, %r1669;
$L__BB3_72:
	and.b32  	%r1671, %r1563, 32768;
	setp.eq.s32 	%p39, %r1671, 0;
	@%p39 bra 	$L__BB3_74;
	ld.global.u32 	%r1672, [%rd9+300];
	xor.b32  	%r2849, %r2849, %r1672;
	ld.global.u32 	%r1673, [%rd9+304];
	xor.b32  	%r2848, %r2848, %r1673;
	ld.global.u32 	%r1674, [%rd9+308];
	xor.b32  	%r2847, %r2847, %r1674;
	ld.global.u32 	%r1675, [%rd9+312];
	xor.b32  	%r2846, %r2846, %r1675;
	ld.global.u32 	%r1676, [%rd9+316];
	xor.b32  	%r2845, %r2845, %r1676;
$L__BB3_74:
	add.s32 	%r2936, %r2936, 16;
	setp.ne.s32 	%p40, %r2936, 32;
	@%p40 bra 	$L__BB3_42;
	mad.lo.s32 	%r1677, %r2930, -31, %r197;
	add.s32 	%r2930, %r1677, 1;
	setp.ne.s32 	%p41, %r2930, 5;
	@%p41 bra 	$L__BB3_41;
	st.local.u32 	[%rd3+4], %r2849;
	st.local.v2.u32 	[%rd3+8], {%r2848, %r2847};
	st.local.v2.u32 	[%rd3+16], {%r2846, %r2845};
	setp.ne.s64 	%p42, %rd6, 3;
	@%p42 bra 	$L__BB3_114;
	mov.b32 	%r2845, 0;
	mov.u32 	%r2846, %r2845;
	mov.u32 	%r2847, %r2845;
	mov.u32 	%r2848, %r2845;
	mov.u32 	%r2849, %r2845;
	mov.u32 	%r3022, %r2845;
$L__BB3_78:
	mul.wide.u32 	%rd27, %r3022, 4;
	add.s64 	%rd28, %rd3, %rd27;
	ld.local.u32 	%r372, [%rd28+4];
	shl.b32 	%r373, %r3022, 5;
	mov.b32 	%r3028, 0;
$L__BB3_79:
	.pragma "nounroll";
	shr.u32 	%r1680, %r372, %r3028;
	and.b32  	%r1681, %r1680, 1;
	setp.eq.b32 	%p43, %r1681, 1;
	not.pred 	%p44, %p43;
	add.s32 	%r1682, %r373, %r3028;
	mul.lo.s32 	%r1683, %r1682, 5;
	mul.wide.u32 	%rd29, %r1683, 4;
	add.s64 	%rd10, %rd7, %rd29;
	@%p44 bra 	$L__BB3_81;
	ld.global.u32 	%r1684, [%rd10];
	xor.b32  	%r2849, %r2849, %r1684;
	ld.global.u32 	%r1685, [%rd10+4];
	xor.b32  	%r2848, %r2848, %r1685;
	ld.global.u32 	%r1686, [%rd10+8];
	xor.b32  	%r2847, %r2847, %r1686;
	ld.global.u32 	%r1687, [%rd10+12];
	xor.b32  	%r2846, %r2846, %r1687;
	ld.global.u32 	%r1688, [%rd10+16];
	xor.b32  	%r2845, %r2845, %r1688;
$L__BB3_81:
	and.b32  	%r1690, %r1680, 2;
	setp.eq.s32 	%p45, %r1690, 0;
	@%p45 bra 	$L__BB3_83;
	ld.global.u32 	%r1691, [%rd10+20];
	xor.b32  	%r2849, %r2849, %r1691;
	ld.global.u32 	%r1692, [%rd10+24];
	xor.b32  	%r2848, %r2848, %r1692;
	ld.global.u32 	%r1693, [%rd10+28];
	xor.b32  	%r2847, %r2847, %r1693;
	ld.global.u32 	%r1694, [%rd10+32];
	xor.b32  	%r2846, %r2846, %r1694;
	ld.global.u32 	%r1695, [%rd10+36];
	xor.b32  	%r2845, %r2845, %r1695;
$L__BB3_83:
	and.b32  	%r1697, %r1680, 4;
	setp.eq.s32 	%p46, %r1697, 0;
	@%p46 bra 	$L__BB3_85;
	ld.global.u32 	%r1698, [%rd10+40];
	xor.b32  	%r2849, %r2849, %r1698;
	ld.global.u32 	%r1699, [%rd10+44];
	xor.b32  	%r2848, %r2848, %r1699;
	ld.global.u32 	%r1700, [%rd10+48];
	xor.b32  	%r2847, %r2847, %r1700;
	ld.global.u32 	%r1701, [%rd10+52];
	xor.b32  	%r2846, %r2846, %r1701;
	ld.global.u32 	%r1702, [%rd10+56];
	xor.b32  	%r2845, %r2845, %r1702;
$L__BB3_85:
	and.b32  	%r1704, %r1680, 8;
	setp.eq.s32 	%p47, %r1704, 0;
	@%p47 bra 	$L__BB3_87;
	ld.global.u32 	%r1705, [%rd10+60];
	xor.b32  	%r2849, %r2849, %r1705;
	ld.global.u32 	%r1706, [%rd10+64];
	xor.b32  	%r2848, %r2848, %r1706;
	ld.global.u32 	%r1707, [%rd10+68];
	xor.b32  	%r2847, %r2847, %r1707;
	ld.global.u32 	%r1708, [%rd10+72];
	xor.b32  	%r2846, %r2846, %r1708;
	ld.global.u32 	%r1709, [%rd10+76];
	xor.b32  	%r2845, %r2845, %r1709;
$L__BB3_87:
	and.b32  	%r1711, %r1680, 16;
	setp.eq.s32 	%p48, %r1711, 0;
	@%p48 bra 	$L__BB3_89;
	ld.global.u32 	%r1712, [%rd10+80];
	xor.b32  	%r2849, %r2849, %r1712;
	ld.global.u32 	%r1713, [%rd10+84];
	xor.b32  	%r2848, %r2848, %r1713;
	ld.global.u32 	%r1714, [%rd10+88];
	xor.b32  	%r2847, %r2847, %r1714;
	ld.global.u32 	%r1715, [%rd10+92];
	xor.b32  	%r2846, %r2846, %r1715;
	ld.global.u32 	%r1716, [%rd10+96];
	xor.b32  	%r2845, %r2845, %r1716;
$L__BB3_89:
	and.b32  	%r1718, %r1680, 32;
	setp.eq.s32 	%p49, %r1718, 0;
	@%p49 bra 	$L__BB3_91;
	ld.global.u32 	%r1719, [%rd10+100];
	xor.b32  	%r2849, %r2849, %r1719;
	ld.global.u32 	%r1720, [%rd10+104];
	xor.b32  	%r2848, %r2848, %r1720;
	ld.global.u32 	%r1721, [%rd10+108];
	xor.b32  	%r2847, %r2847, %r1721;
	ld.global.u32 	%r1722, [%rd10+112];
	xor.b32  	%r2846, %r2846, %r1722;
	ld.global.u32 	%r1723, [%rd10+116];
	xor.b32  	%r2845, %r2845, %r1723;
$L__BB3_91:
	and.b32  	%r1725, %r1680, 64;
	setp.eq.s32 	%p50, %r1725, 0;
	@%p50 bra 	$L__BB3_93;
	ld.global.u32 	%r1726, [%rd10+120];
	xor.b32  	%r2849, %r2849, %r1726;
	ld.global.u32 	%r1727, [%rd10+124];
	xor.b32  	%r2848, %r2848, %r1727;
	ld.global.u32 	%r1728, [%rd10+128];
	xor.b32  	%r2847, %r2847, %r1728;
	ld.global.u32 	%r1729, [%rd10+132];
	xor.b32  	%r2846, %r2846, %r1729;
	ld.global.u32 	%r1730, [%rd10+136];
	xor.b32  	%r2845, %r2845, %r1730;
$L__BB3_93:
	and.b32  	%r1732, %r1680, 128;
	setp.eq.s32 	%p51, %r1732, 0;
	@%p51 bra 	$L__BB3_95;
	ld.global.u32 	%r1733, [%rd10+140];
	xor.b32  	%r2849, %r2849, %r1733;
	ld.global.u32 	%r1734, [%rd10+144];
	xor.b32  	%r2848, %r2848, %r1734;
	ld.global.u32 	%r1735, [%rd10+148];
	xor.b32  	%r2847, %r2847, %r1735;
	ld.global.u32 	%r1736, [%rd10+152];
	xor.b32  	%r2846, %r2846, %r1736;
	ld.global.u32 	%r1737, [%rd10+156];
	xor.b32  	%r2845, %r2845, %r1737;
$L__BB3_95:
	and.b32  	%r1739, %r1680, 256;
	setp.eq.s32 	%p52, %r1739, 0;
	@%p52 bra 	$L__BB3_97;
	ld.global.u32 	%r1740, [%rd10+160];
	xor.b32  	%r2849, %r2849, %r1740;
	ld.global.u32 	%r1741, [%rd10+164];
	xor.b32  	%r2848, %r2848, %r1741;
	ld.global.u32 	%r1742, [%rd10+168];
	xor.b32  	%r2847, %r2847, %r1742;
	ld.global.u32 	%r1743, [%rd10+172];
	xor.b32  	%r2846, %r2846, %r1743;
	ld.global.u32 	%r1744, [%rd10+176];
	xor.b32  	%r2845, %r2845, %r1744;
$L__BB3_97:
	and.b32  	%r1746, %r1680, 512;
	setp.eq.s32 	%p53, %r1746, 0;
	@%p53 bra 	$L__BB3_99;
	ld.global.u32 	%r1747, [%rd10+180];
	xor.b32  	%r2849, %r2849, %r1747;
	ld.global.u32 	%r1748, [%rd10+184];
	xor.b32  	%r2848, %r2848, %r1748;
	ld.global.u32 	%r1749, [%rd10+188];
	xor.b32  	%r2847, %r2847, %r1749;
	ld.global.u32 	%r1750, [%rd10+192];
	xor.b32  	%r2846, %r2846, %r1750;
	ld.global.u32 	%r1751, [%rd10+196];
	xor.b32  	%r2845, %r2845, %r1751;
$L__BB3_99:
	and.b32  	%r1753, %r1680, 1024;
	setp.eq.s32 	%p54, %r1753, 0;
	@%p54 bra 	$L__BB3_101;
	ld.global.u32 	%r1754, [%rd10+200];
	xor.b32  	%r2849, %r2849, %r1754;
	ld.global.u32 	%r1755, [%rd10+204];
	xor.b32  	%r2848, %r2848, %r1755;
	ld.global.u32 	%r1756, [%rd10+208];
	xor.b32  	%r2847, %r2847, %r1756;
	ld.global.u32 	%r1757, [%rd10+212];
	xor.b32  	%r2846, %r2846, %r1757;
	ld.global.u32 	%r1758, [%rd10+216];
	xor.b32  	%r2845, %r2845, %r1758;
$L__BB3_101:
	and.b32  	%r1760, %r1680, 2048;
	setp.eq.s32 	%p55, %r1760, 0;
	@%p55 bra 	$L__BB3_103;
	ld.global.u32 	%r1761, [%rd10+220];
	xor.b32  	%r2849, %r2849, %r1761;
	ld.global.u32 	%r1762, [%rd10+224];
	xor.b32  	%r2848, %r2848, %r1762;
	ld.global.u32 	%r1763, [%rd10+228];
	xor.b32  	%r2847, %r2847, %r1763;
	ld.global.u32 	%r1764, [%rd10+232];
	xor.b32  	%r2846, %r2846, %r1764;
	ld.global.u32 	%r1765, [%rd10+236];
	xor.b32  	%r2845, %r2845, %r1765;
$L__BB3_103:
	and.b32  	%r1767, %r1680, 4096;
	setp.eq.s32 	%p56, %r1767, 0;
	@%p56 bra 	$L__BB3_105;
	ld.global.u32 	%r1768, [%rd10+240];
	xor.b32  	%r2849, %r2849, %r1768;
	ld.global.u32 	%r1769, [%rd10+244];
	xor.b32  	%r2848, %r2848, %r1769;
	ld.global.u32 	%r1770, [%rd10+248];
	xor.b32  	%r2847, %r2847, %r1770;
	ld.global.u32 	%r1771, [%rd10+252];
	xor.b32  	%r2846, %r2846, %r1771;
	ld.global.u32 	%r1772, [%rd10+256];
	xor.b32  	%r2845, %r2845, %r1772;
$L__BB3_105:
	and.b32  	%r1774, %r1680, 8192;
	setp.eq.s32 	%p57, %r1774, 0;
	@%p57 bra 	$L__BB3_107;
	ld.global.u32 	%r1775, [%rd10+260];
	xor.b32  	%r2849, %r2849, %r1775;
	ld.global.u32 	%r1776, [%rd10+264];
	xor.b32  	%r2848, %r2848, %r1776;
	ld.global.u32 	%r1777, [%rd10+268];
	xor.b32  	%r2847, %r2847, %r1777;
	ld.global.u32 	%r1778, [%rd10+272];
	xor.b32  	%r2846, %r2846, %r1778;
	ld.global.u32 	%r1779, [%rd10+276];
	xor.b32  	%r2845, %r2845, %r1779;
$L__BB3_107:
	and.b32  	%r1781, %r1680, 16384;
	setp.eq.s32 	%p58, %r1781, 0;
	@%p58 bra 	$L__BB3_109;
	ld.global.u32 	%r1782, [%rd10+280];
	xor.b32  	%r2849, %r2849, %r1782;
	ld.global.u32 	%r1783, [%rd10+284];
	xor.b32  	%r2848, %r2848, %r1783;
	ld.global.u32 	%r1784, [%rd10+288];
	xor.b32  	%r2847, %r2847, %r1784;
	ld.global.u32 	%r1785, [%rd10+292];
	xor.b32  	%r2846, %r2846, %r1785;
	ld.global.u32 	%r1786, [%rd10+296];
	xor.b32  	%r2845, %r2845, %r1786;
$L__BB3_109:
	and.b32  	%r1788, %r1680, 32768;
	setp.eq.s32 	%p59, %r1788, 0;
	@%p59 bra 	$L__BB3_111;
	ld.global.u32 	%r1789, [%rd10+300];
	xor.b32  	%r2849, %r2849, %r1789;
	ld.global.u32 	%r1790, [%rd10+304];
	xor.b32  	%r2848, %r2848, %r1790;
	ld.global.u32 	%r1791, [%rd10+308];
	xor.b32  	%r2847, %r2847, %r1791;
	ld.global.u32 	%r1792, [%rd10+312];
	xor.b32  	%r2846, %r2846, %r1792;
	ld.global.u32 	%r1793, [%rd10+316];
	xor.b32  	%r2845, %r2845, %r1793;
$L__BB3_111:
	add.s32 	%r3028, %r3028, 16;
	setp.ne.s32 	%p60, %r3028, 32;
	@%p60 bra 	$L__BB3_79;
	mad.lo.s32 	%r1794, %r3022, -31, %r373;
	add.s32 	%r3022, %r1794, 1;
	setp.ne.s32 	%p61, %r3022, 5;
	@%p61 bra 	$L__BB3_78;
	st.local.u32 	[%rd3+4], %r2849;
	st.local.v2.u32 	[%rd3+8], {%r2848, %r2847};
	st.local.v2.u32 	[%rd3+16], {%r2846, %r2845};
$L__BB3_114:
	shr.u64 	%rd72, %rd5, 2;
	add.s32 	%r2832, %r2832, 1;
	setp.gt.u64 	%p62, %rd5, 3;
	@%p62 bra 	$L__BB3_2;
$L__BB3_115:
	shr.u32 	%r1795, %r2849, 2;
	xor.b32  	%r1796, %r1795, %r2849;
	shl.b32 	%r1797, %r2845, 4;
	shl.b32 	%r1798, %r1796, 1;
	xor.b32  	%r1799, %r1798, %r1797;
	xor.b32  	%r1800, %r1799, %r1796;
	xor.b32  	%r1801, %r1800, %r2845;
	add.s32 	%r1802, %r2, %r1801;
	add.s32 	%r553, %r1802, 362437;
	shr.u32 	%r1803, %r2848, 2;
	xor.b32  	%r1804, %r1803, %r2848;
	shl.b32 	%r1805, %r1801, 4;
	shl.b32 	%r1806, %r1804, 1;
	xor.b32  	%r1807, %r1806, %r1805;
	xor.b32  	%r1808, %r1807, %r1804;
	xor.b32  	%r1809, %r1808, %r1801;
	add.s32 	%r1810, %r2, %r1809;
	add.s32 	%r554, %r1810, 724874;
	shr.u32 	%r1811, %r2847, 2;
	xor.b32  	%r1812, %r1811, %r2847;
	shl.b32 	%r1813, %r1809, 4;
	shl.b32 	%r1814, %r1812, 1;
	xor.b32  	%r1815, %r1814, %r1813;
	xor.b32  	%r1816, %r1815, %r1812;
	xor.b32  	%r1817, %r1816, %r1809;
	add.s32 	%r1818, %r2, %r1817;
	add.s32 	%r555, %r1818, 1087311;
	shr.u32 	%r1819, %r2846, 2;
	xor.b32  	%r1820, %r1819, %r2846;
	shl.b32 	%r1821, %r1817, 4;
	shl.b32 	%r1822, %r1820, 1;
	xor.b32  	%r1823, %r1822, %r1821;
	xor.b32  	%r1824, %r1823, %r1820;
	xor.b32  	%r3128, %r1824, %r1817;
	add.s32 	%r1825, %r2, %r3128;
	add.s32 	%r557, %r1825, 1449748;
	shr.u32 	%r1826, %r2845, 2;
	xor.b32  	%r1827, %r1826, %r2845;
	shl.b32 	%r1828, %r3128, 4;
	shl.b32 	%r1829, %r1827, 1;
	xor.b32  	%r1830, %r1829, %r1828;
	xor.b32  	%r1831, %r1830, %r1827;
	xor.b32  	%r3127, %r1831, %r3128;
	add.s32 	%r1832, %r2, %r3127;
	add.s32 	%r559, %r1832, 1812185;
	shr.u32 	%r1833, %r1801, 2;
	xor.b32  	%r1834, %r1833, %r1801;
	shl.b32 	%r1835, %r3127, 4;
	shl.b32 	%r1836, %r1834, 1;
	xor.b32  	%r1837, %r1836, %r1835;
	xor.b32  	%r1838, %r1837, %r1834;
	xor.b32  	%r3126, %r1838, %r3127;
	add.s32 	%r1839, %r2, %r3126;
	add.s32 	%r561, %r1839, 2174622;
	shr.u32 	%r1840, %r1809, 2;
	xor.b32  	%r1841, %r1840, %r1809;
	shl.b32 	%r1842, %r3126, 4;
	shl.b32 	%r1843, %r1841, 1;
	xor.b32  	%r1844, %r1843, %r1842;
	xor.b32  	%r1845, %r1844, %r1841;
	xor.b32  	%r3125, %r1845, %r3126;
	add.s32 	%r1846, %r2, %r3125;
	add.s32 	%r563, %r1846, 2537059;
	shr.u32 	%r1847, %r1817, 2;
	xor.b32  	%r1848, %r1847, %r1817;
	shl.b32 	%r1849, %r3125, 4;
	shl.b32 	%r1850, %r1848, 1;
	xor.b32  	%r1851, %r1850, %r1849;
	xor.b32  	%r1852, %r1851, %r1848;
	xor.b32  	%r3124, %r1852, %r3125;
	add.s32 	%r3123, %r2, 2899496;
	add.s32 	%r566, %r3124, %r3123;
	st.local.v4.u32 	[%rd2], {%r553, %r554, %r555, %r557};
	st.local.v4.u32 	[%rd2+16], {%r559, %r561, %r563, %r566};
	setp.eq.s32 	%p63, %r1430, 0;
	@%p63 bra 	$L__BB3_127;
	and.b32  	%r567, %r1430, 7;
	setp.lt.u32 	%p64, %r1430, 8;
	mov.b32 	%r3119, 0;
	@%p64 bra 	$L__BB3_119;
	and.b32  	%r3119, %r1430, -8;
	mov.b32 	%r3122, 0;
$L__BB3_118:
	.pragma "nounroll";
	mul.wide.u32 	%rd30, %r3122, 4;
	add.s64 	%rd31, %rd1, %rd30;
	ld.global.u32 	%r1855, [%rd31];
	and.b32  	%r1856, %r1855, 31;
	mov.b32 	%r1857, 1;
	shl.b32 	%r1858, %r1857, %r1856;
	not.b32 	%r1859, %r1858;
	shr.u32 	%r1860, %r1855, 5;
	mul.wide.u32 	%rd32, %r1860, 4;
	add.s64 	%rd33, %rd2, %rd32;
	ld.local.u32 	%r1861, [%rd33];
	and.b32  	%r1862, %r1861, %r1859;
	st.local.u32 	[%rd33], %r1862;
	ld.global.u32 	%r1863, [%rd31+4];
	and.b32  	%r1864, %r1863, 31;
	shl.b32 	%r1865, %r1857, %r1864;
	not.b32 	%r1866, %r1865;
	shr.u32 	%r1867, %r1863, 5;
	mul.wide.u32 	%rd34, %r1867, 4;
	add.s64 	%rd35, %rd2, %rd34;
	ld.local.u32 	%r1868, [%rd35];
	and.b32  	%r1869, %r1868, %r1866;
	st.local.u32 	[%rd35], %r1869;
	ld.global.u32 	%r1870, [%rd31+8];
	and.b32  	%r1871, %r1870, 31;
	shl.b32 	%r1872, %r1857, %r1871;
	not.b32 	%r1873, %r1872;
	shr.u32 	%r1874, %r1870, 5;
	mul.wide.u32 	%rd36, %r1874, 4;
	add.s64 	%rd37, %rd2, %rd36;
	ld.local.u32 	%r1875, [%rd37];
	and.b32  	%r1876, %r1875, %r1873;
	st.local.u32 	[%rd37], %r1876;
	ld.global.u32 	%r1877, [%rd31+12];
	and.b32  	%r1878, %r1877, 31;
	shl.b32 	%r1879, %r1857, %r1878;
	not.b32 	%r1880, %r1879;
	shr.u32 	%r1881, %r1877, 5;
	mul.wide.u32 	%rd38, %r1881, 4;
	add.s64 	%rd39, %rd2, %rd38;
	ld.local.u32 	%r1882, [%rd39];
	and.b32  	%r1883, %r1882, %r1880;
	st.local.u32 	[%rd39], %r1883;
	ld.global.u32 	%r1884, [%rd31+16];
	and.b32  	%r1885, %r1884, 31;
	shl.b32 	%r1886, %r1857, %r1885;
	not.b32 	%r1887, %r1886;
	shr.u32 	%r1888, %r1884, 5;
	mul.wide.u32 	%rd40, %r1888, 4;
	add.s64 	%rd41, %rd2, %rd40;
	ld.local.u32 	%r1889, [%rd41];
	and.b32  	%r1890, %r1889, %r1887;
	st.local.u32 	[%rd41], %r1890;
	ld.global.u32 	%r1891, [%rd31+20];
	and.b32  	%r1892, %r1891, 31;
	shl.b32 	%r1893, %r1857, %r1892;
	not.b32 	%r1894, %r1893;
	shr.u32 	%r1895, %r1891, 5;
	mul.wide.u32 	%rd42, %r1895, 4;
	add.s64 	%rd43, %rd2, %rd42;
	ld.local.u32 	%r1896, [%rd43];
	and.b32  	%r1897, %r1896, %r1894;
	st.local.u32 	[%rd43], %r1897;
	ld.global.u32 	%r1898, [%rd31+24];
	and.b32  	%r1899, %r1898, 31;
	shl.b32 	%r1900, %r1857, %r1899;
	not.b32 	%r1901, %r1900;
	shr.u32 	%r1902, %r1898, 5;
	mul.wide.u32 	%rd44, %r1902, 4;
	add.s64 	%rd45, %rd2, %rd44;
	ld.local.u32 	%r1903, [%rd45];
	and.b32  	%r1904, %r1903, %r1901;
	st.local.u32 	[%rd45], %r1904;
	ld.global.u32 	%r1905, [%rd31+28];
	and.b32  	%r1906, %r1905, 31;
	shl.b32 	%r1907, %r1857, %r1906;
	not.b32 	%r1908, %r1907;
	shr.u32 	%r1909, %r1905, 5;
	mul.wide.u32 	%rd46, %r1909, 4;
	add.s64 	%rd47, %rd2, %rd46;
	ld.local.u32 	%r1910, [%rd47];
	and.b32  	%r1911, %r1910, %r1908;
	st.local.u32 	[%rd47], %r1911;
	add.s32 	%r3122, %r3122, 8;
	setp.eq.s32 	%p65, %r3122, %r3119;
	@%p65 bra 	$L__BB3_119;
	bra.uni 	$L__BB3_118;
$L__BB3_119:
	setp.eq.s32 	%p66, %r567, 0;
	@%p66 bra 	$L__BB3_127;
	and.b32  	%r570, %r1430, 3;
	setp.lt.u32 	%p67, %r567, 4;
	@%p67 bra 	$L__BB3_122;
	mul.wide.u32 	%rd48, %r3119, 4;
	add.s64 	%rd49, %rd1, %rd48;
	ld.global.u32 	%r1912, [%rd49];
	and.b32  	%r1913, %r1912, 31;
	mov.b32 	%r1914, 1;
	shl.b32 	%r1915, %r1914, %r1913;
	not.b32 	%r1916, %r1915;
	shr.u32 	%r1917, %r1912, 5;
	mul.wide.u32 	%rd50, %r1917, 4;
	add.s64 	%rd51, %rd2, %rd50;
	ld.local.u32 	%r1918, [%rd51];
	and.b32  	%r1919, %r1918, %r1916;
	st.local.u32 	[%rd51], %r1919;
	ld.global.u32 	%r1920, [%rd49+4];
	and.b32  	%r1921, %r1920, 31;
	shl.b32 	%r1922, %r1914, %r1921;
	not.b32 	%r1923, %r1922;
	shr.u32 	%r1924, %r1920, 5;
	mul.wide.u32 	%rd52, %r1924, 4;
	add.s64 	%rd53, %rd2, %rd52;
	ld.local.u32 	%r1925, [%rd53];
	and.b32  	%r1926, %r1925, %r1923;
	st.local.u32 	[%rd53], %r1926;
	ld.global.u32 	%r1927, [%rd49+8];
	and.b32  	%r1928, %r1927, 31;
	shl.b32 	%r1929, %r1914, %r1928;
	not.b32 	%r1930, %r1929;
	shr.u32 	%r1931, %r1927, 5;
	mul.wide.u32 	%rd54, %r1931, 4;
	add.s64 	%rd55, %rd2, %rd54;
	ld.local.u32 	%r1932, [%rd55];
	and.b32  	%r1933, %r1932, %r1930;
	st.local.u32 	[%rd55], %r1933;
	ld.global.u32 	%r1934, [%rd49+12];
	and.b32  	%r1935, %r1934, 31;
	shl.b32 	%r1936, %r1914, %r1935;
	not.b32 	%r1937, %r1936;
	shr.u32 	%r1938, %r1934, 5;
	mul.wide.u32 	%rd56, %r1938, 4;
	add.s64 	%rd57, %rd2, %rd56;
	ld.local.u32 	%r1939, [%rd57];
	and.b32  	%r1940, %r1939, %r1937;
	st.local.u32 	[%rd57], %r1940;
	add.s32 	%r3119, %r3119, 4;
$L__BB3_122:
	setp.eq.s32 	%p68, %r570, 0;
	@%p68 bra 	$L__BB3_127;
	setp.eq.s32 	%p69, %r570, 1;
	@%p69 bra 	$L__BB3_125;
	mul.wide.u32 	%rd58, %r3119, 4;
	add.s64 	%rd59, %rd1, %rd58;
	ld.global.u32 	%r1941, [%rd59];
	and.b32  	%r1942, %r1941, 31;
	mov.b32 	%r1943, 1;
	shl.b32 	%r1944, %r1943, %r1942;
	not.b32 	%r1945, %r1944;
	shr.u32 	%r1946, %r1941, 5;
	mul.wide.u32 	%rd60, %r1946, 4;
	add.s64 	%rd61, %rd2, %rd60;
	ld.local.u32 	%r1947, [%rd61];
	and.b32  	%r1948, %r1947, %r1945;
	st.local.u32 	[%rd61], %r1948;
	ld.global.u32 	%r1949, [%rd59+4];
	and.b32  	%r1950, %r1949, 31;
	shl.b32 	%r1951, %r1943, %r1950;
	not.b32 	%r1952, %r1951;
	shr.u32 	%r1953, %r1949, 5;
	mul.wide.u32 	%rd62, %r1953, 4;
	add.s64 	%rd63, %rd2, %rd62;
	ld.local.u32 	%r1954, [%rd63];
	and.b32  	%r1955, %r1954, %r1952;
	st.local.u32 	[%rd63], %r1955;
	add.s32 	%r3119, %r3119, 2;
$L__BB3_125:
	and.b32  	%r1956, %r1430, 1;
	setp.eq.b32 	%p70, %r1956, 1;
	not.pred 	%p71, %p70;
	@%p71 bra 	$L__BB3_127;
	mul.wide.u32 	%rd64, %r3119, 4;
	add.s64 	%rd65, %rd1, %rd64;
	ld.global.u32 	%r1957, [%rd65];
	and.b32  	%r1958, %r1957, 31;
	mov.b32 	%r1959, 1;
	shl.b32 	%r1960, %r1959, %r1958;
	not.b32 	%r1961, %r1960;
	shr.u32 	%r1962, %r1957, 5;
	mul.wide.u32 	%rd66, %r1962, 4;
	add.s64 	%rd67, %rd2, %rd66;
	ld.local.u32 	%r1963, [%rd67];
	and.b32  	%r1964, %r1963, %r1961;
	st.local.u32 	[%rd67], %r1964;
$L__BB3_127:
	ld.param.u32 	%r2825, [_Z39compute_bias_of_g_for_random_key_kernelyjjPjS_S_jiPii_param_7];
	setp.lt.s32 	%p72, %r2825, 1;
	mov.b32 	%r3558, 0;
	@%p72 bra 	$L__BB3_194;
	ld.param.u32 	%r2816, [_Z39compute_bias_of_g_for_random_key_kernelyjjPjS_S_jiPii_param_2];
	ld.param.u32 	%r2810, [_Z39compute_bias_of_g_for_random_key_kernelyjjPjS_S_jiPii_param_1];
	cvta.to.global.u64 	%rd68, %rd12;
	cvta.to.global.u64 	%rd69, %rd13;
	add.s32 	%r1967, %r2810, 1;
	max.u32 	%r575, %r1967, 2;
	add.s32 	%r1968, %r2816, 1;
	max.u32 	%r576, %r1968, 2;
	ld.global.u32 	%r1969, [%rd68];
	ld.global.u32 	%r1970, [%rd68+4];
	ld.global.u32 	%r1971, [%rd68+8];
	ld.global.u32 	%r1972, [%rd68+12];
	ld.global.u32 	%r1973, [%rd68+16];
	ld.global.u32 	%r1974, [%rd68+20];
	ld.global.u32 	%r1975, [%rd68+24];
	ld.global.u32 	%r1976, [%rd68+28];
	ld.global.u32 	%r1977, [%rd68+32];
	ld.global.u32 	%r1978, [%rd68+36];
	ld.global.u32 	%r1979, [%rd68+40];
	ld.global.u32 	%r1980, [%rd68+44];
	ld.global.u32 	%r577, [%rd68+48];
	ld.global.u32 	%r578, [%rd68+52];
	ld.global.u32 	%r579, [%rd68+56];
	ld.global.u32 	%r580, [%rd68+60];
	xor.b32  	%r581, %r1969, 1634760805;
	xor.b32  	%r582, %r1970, 857760878;
	xor.b32  	%r583, %r1971, 2036477234;
	xor.b32  	%r584, %r1972, 1797285236;
	xor.b32  	%r585, %r1973, %r553;
	xor.b32  	%r586, %r1974, %r554;
	xor.b32  	%r587, %r1975, %r555;
	xor.b32  	%r588, %r1976, %r557;
	xor.b32  	%r589, %r1977, %r559;
	xor.b32  	%r590, %r1978, %r561;
	xor.b32  	%r591, %r1979, %r563;
	xor.b32  	%r592, %r1980, %r566;
	ld.global.u32 	%r593, [%rd69];
	ld.global.u32 	%r594, [%rd69+4];
	ld.global.u32 	%r595, [%rd69+8];
	ld.global.u32 	%r596, [%rd69+12];
	ld.global.u32 	%r597, [%rd69+16];
	ld.global.u32 	%r598, [%rd69+20];
	ld.global.u32 	%r599, [%rd69+24];
	ld.global.u32 	%r600, [%rd69+28];
	ld.global.u32 	%r601, [%rd69+32];
	ld.global.u32 	%r602, [%rd69+36];
	ld.global.u32 	%r603, [%rd69+40];
	ld.global.u32 	%r604, [%rd69+44];
	ld.global.u32 	%r605, [%rd69+48];
	ld.global.u32 	%r606, [%rd69+52];
	ld.global.u32 	%r607, [%rd69+56];
	ld.global.u32 	%r608, [%rd69+60];
	ld.local.v4.u32 	{%r609, %r610, %r611, %r612}, [%rd2];
	ld.local.v4.u32 	{%r613, %r614, %r615, %r616}, [%rd2+16];
	xor.b32  	%r617, %r1973, %r609;
	xor.b32  	%r618, %r1974, %r610;
	xor.b32  	%r619, %r1975, %r611;
	xor.b32  	%r620, %r1976, %r612;
	xor.b32  	%r621, %r1977, %r613;
	xor.b32  	%r622, %r1978, %r614;
	xor.b32  	%r623, %r1979, %r615;
	xor.b32  	%r624, %r1980, %r616;
	mov.b32 	%r3129, 0;
	mov.u32 	%r3558, %r3129;
$L__BB3_129:
	mov.u32 	%r632, %r3128;
	mov.u32 	%r631, %r3127;
	mov.u32 	%r630, %r3126;
	mov.u32 	%r629, %r3125;
	mov.u32 	%r3128, %r3124;
	ld.param.u32 	%r2811, [_Z39compute_bias_of_g_for_random_key_kernelyjjPjS_S_jiPii_param_1];
	setp.eq.s32 	%p73, %r2811, 0;
	shr.u32 	%r1985, %r632, 2;
	xor.b32  	%r1986, %r1985, %r632;
	shl.b32 	%r1987, %r3128, 4;
	shl.b32 	%r1988, %r1986, 1;
	xor.b32  	%r1989, %r1988, %r1987;
	xor.b32  	%r1990, %r1989, %r1986;
	xor.b32  	%r3127, %r1990, %r3128;
	add.s32 	%r1991, %r3123, %r3127;
	add.s32 	%r3403, %r1991, 362437;
	shr.u32 	%r1992, %r631, 2;
	xor.b32  	%r1993, %r1992, %r631;
	shl.b32 	%r1994, %r3127, 4;
	shl.b32 	%r1995, %r1993, 1;
	xor.b32  	%r1996, %r1995, %r1994;
	xor.b32  	%r1997, %r1996, %r1993;
	xor.b32  	%r3126, %r1997, %r3127;
	add.s32 	%r1998, %r3123, %r3126;
	add.s32 	%r3407, %r1998, 724874;
	shr.u32 	%r1999, %r630, 2;
	xor.b32  	%r2000, %r1999, %r630;
	shl.b32 	%r2001, %r3126, 4;
	shl.b32 	%r2002, %r2000, 1;
	xor.b32  	%r2003, %r2002, %r2001;
	xor.b32  	%r2004, %r2003, %r2000;
	xor.b32  	%r3125, %r2004, %r3126;
	add.s32 	%r2005, %r3123, %r3125;
	add.s32 	%r3395, %r2005, 1087311;
	shr.u32 	%r2006, %r629, 2;
	xor.b32  	%r2007, %r2006, %r629;
	shl.b32 	%r2008, %r3125, 4;
	shl.b32 	%r2009, %r2007, 1;
	xor.b32  	%r2010, %r2009, %r2008;
	xor.b32  	%r2011, %r2010, %r2007;
	xor.b32  	%r3124, %r2011, %r3125;
	add.s32 	%r3123, %r3123, 1449748;
	add.s32 	%r3399, %r3124, %r3123;
	xor.b32  	%r3477, %r577, %r3395;
	xor.b32  	%r3481, %r578, %r3399;
	xor.b32  	%r3485, %r579, %r3403;
	xor.b32  	%r3489, %r580, %r3407;
	mov.b32 	%r3406, 1797285236;
	mov.b32 	%r3402, 2036477234;
	mov.b32 	%r3398, 857760878;
	mov.b32 	%r3394, 1634760805;
	mov.u32 	%r3147, %r553;
	mov.u32 	%r3143, %r554;
	mov.u32 	%r3139, %r555;
	mov.u32 	%r3135, %r557;
	mov.u32 	%r3145, %r559;
	mov.u32 	%r3141, %r561;
	mov.u32 	%r3137, %r563;
	mov.u32 	%r3133, %r566;
	@%p73 bra 	$L__BB3_135;
	neg.s32 	%r3131, %r575;
	mov.b32 	%r3394, 1634760805;
	mov.b32 	%r3398, 857760878;
	mov.b32 	%r3402, 2036477234;
	mov.b32 	%r3406, 1797285236;
	mov.b32 	%r3132, 0;
	mov.u32 	%r3133, %r566;
	mov.u32 	%r3135, %r557;
	mov.u32 	%r3137, %r563;
	mov.u32 	%r3139, %r555;
	mov.u32 	%r3141, %r561;
	mov.u32 	%r3143, %r554;
	mov.u32 	%r3145, %r559;
	mov.u32 	%r3147, %r553;
$L__BB3_131:
	add.s32 	%r3132, %r3132, 1;
	and.b32  	%r2017, %r3132, 1;
	setp.eq.b32 	%p74, %r2017, 1;
	not.pred 	%p75, %p74;
	@%p75 bra 	$L__BB3_133;
	add.s32 	%r2018, %r3147, %r3394;
	xor.b32  	%r2019, %r3395, %r2018;
	shf.l.wrap.b32 	%r2020, %r2019, %r2019, 16;
	add.s32 	%r2021, %r2020, %r3145;
	xor.b32  	%r2022, %r3147, %r2021;
	shf.l.wrap.b32 	%r2023, %r2022, %r2022, 12;
	add.s32 	%r3394, %r2023, %r2018;
	xor.b32  	%r2024, %r2020, %r3394;
	shf.l.wrap.b32 	%r3395, %r2024, %r2024, 8;
	add.s32 	%r3145, %r3395, %r2021;
	xor.b32  	%r2025, %r2023, %r3145;
	shf.l.wrap.b32 	%r3147, %r2025, %r2025, 7;
	add.s32 	%r2026, %r3143, %r3398;
	xor.b32  	%r2027, %r3399, %r2026;
	shf.l.wrap.b32 	%r2028, %r2027, %r2027, 16;
	add.s32 	%r2029, %r2028, %r3141;
	xor.b32  	%r2030, %r3143, %r2029;
	shf.l.wrap.b32 	%r2031, %r2030, %r2030, 12;
	add.s32 	%r3398, %r2031, %r2026;
	xor.b32  	%r2032, %r2028, %r3398;
	shf.l.wrap.b32 	%r3399, %r2032, %r2032, 8;
	add.s32 	%r3141, %r3399, %r2029;
	xor.b32  	%r2033, %r2031, %r3141;
	shf.l.wrap.b32 	%r3143, %r2033, %r2033, 7;
	add.s32 	%r2034, %r3139, %r3402;
	xor.b32  	%r2035, %r3403, %r2034;
	shf.l.wrap.b32 	%r2036, %r2035, %r2035, 16;
	add.s32 	%r2037, %r2036, %r3137;
	xor.b32  	%r2038, %r3139, %r2037;
	shf.l.wrap.b32 	%r2039, %r2038, %r2038, 12;
	add.s32 	%r3402, %r2039, %r2034;
	xor.b32  	%r2040, %r2036, %r3402;
	shf.l.wrap.b32 	%r3403, %r2040, %r2040, 8;
	add.s32 	%r3137, %r3403, %r2037;
	xor.b32  	%r2041, %r2039, %r3137;
	shf.l.wrap.b32 	%r3139, %r2041, %r2041, 7;
	add.s32 	%r2042, %r3135, %r3406;
	xor.b32  	%r2043, %r3407, %r2042;
	shf.l.wrap.b32 	%r2044, %r2043, %r2043, 16;
	add.s32 	%r2045, %r2044, %r3133;
	xor.b32  	%r2046, %r3135, %r2045;
	shf.l.wrap.b32 	%r2047, %r2046, %r2046, 12;
	add.s32 	%r3406, %r2047, %r2042;
	xor.b32  	%r2048, %r2044, %r3406;
	shf.l.wrap.b32 	%r3407, %r2048, %r2048, 8;
	add.s32 	%r3133, %r3407, %r2045;
	xor.b32  	%r2049, %r2047, %r3133;
	shf.l.wrap.b32 	%r3135, %r2049, %r2049, 7;
	bra.uni 	$L__BB3_134;
$L__BB3_133:
	add.s32 	%r2050, %r3143, %r3394;
	xor.b32  	%r2051, %r3407, %r2050;
	shf.l.wrap.b32 	%r2052, %r2051, %r2051, 16;
	add.s32 	%r2053, %r2052, %r3137;
	xor.b32  	%r2054, %r3143, %r2053;
	shf.l.wrap.b32 	%r2055, %r2054, %r2054, 12;
	add.s32 	%r3394, %r2055, %r2050;
	xor.b32  	%r2056, %r2052, %r3394;
	shf.l.wrap.b32 	%r3407, %r2056, %r2056, 8;
	add.s32 	%r3137, %r3407, %r2053;
	xor.b32  	%r2057, %r2055, %r3137;
	shf.l.wrap.b32 	%r3143, %r2057, %r2057, 7;
	add.s32 	%r2058, %r3139, %r3398;
	xor.b32  	%r2059, %r3395, %r2058;
	shf.l.wrap.b32 	%r2060, %r2059, %r2059, 16;
	add.s32 	%r2061, %r2060, %r3133;
	xor.b32  	%r2062, %r3139, %r2061;
	shf.l.wrap.b32 	%r2063, %r2062, %r2062, 12;
	add.s32 	%r3398, %r2063, %r2058;
	xor.b32  	%r2064, %r2060, %r3398;
	shf.l.wrap.b32 	%r3395, %r2064, %r2064, 8;
	add.s32 	%r3133, %r3395, %r2061;
	xor.b32  	%r2065, %r2063, %r3133;
	shf.l.wrap.b32 	%r3139, %r2065, %r2065, 7;
	add.s32 	%r2066, %r3135, %r3402;
	xor.b32  	%r2067, %r3399, %r2066;
	shf.l.wrap.b32 	%r2068, %r2067, %r2067, 16;
	add.s32 	%r2069, %r2068, %r3145;
	xor.b32  	%r2070, %r3135, %r2069;
	shf.l.wrap.b32 	%r2071, %r2070, %r2070, 12;
	add.s32 	%r3402, %r2071, %r2066;
	xor.b32  	%r2072, %r2068, %r3402;
	shf.l.wrap.b32 	%r3399, %r2072, %r2072, 8;
	add.s32 	%r3145, %r3399, %r2069;
	xor.b32  	%r2073, %r2071, %r3145;
	shf.l.wrap.b32 	%r3135, %r2073, %r2073, 7;
	add.s32 	%r2074, %r3147, %r3406;
	xor.b32  	%r2075, %r3403, %r2074;
	shf.l.wrap.b32 	%r2076, %r2075, %r2075, 16;
	add.s32 	%r2077, %r2076, %r3141;
	xor.b32  	%r2078, %r3147, %r2077;
	shf.l.wrap.b32 	%r2079, %r2078, %r2078, 12;
	add.s32 	%r3406, %r2079, %r2074;
	xor.b32  	%r2080, %r2076, %r3406;
	shf.l.wrap.b32 	%r3403, %r2080, %r2080, 8;
	add.s32 	%r3141, %r3403, %r2077;
	xor.b32  	%r2081, %r2079, %r3141;
	shf.l.wrap.b32 	%r3147, %r2081, %r2081, 7;
$L__BB3_134:
	add.s32 	%r3131, %r3131, 1;
	setp.ne.s32 	%p76, %r3131, -1;
	@%p76 bra 	$L__BB3_131;
$L__BB3_135:
	ld.param.u32 	%r2812, [_Z39compute_bias_of_g_for_random_key_kernelyjjPjS_S_jiPii_param_1];
	setp.eq.s32 	%p77, %r2812, 0;
	mov.u32 	%r3476, %r581;
	mov.u32 	%r3480, %r582;
	mov.u32 	%r3484, %r583;
	mov.u32 	%r3488, %r584;
	mov.u32 	%r3195, %r585;
	mov.u32 	%r3191, %r586;
	mov.u32 	%r3187, %r587;
	mov.u32 	%r3183, %r588;
	mov.u32 	%r3193, %r589;
	mov.u32 	%r3189, %r590;
	mov.u32 	%r3185, %r591;
	mov.u32 	%r3181, %r592;
	@%p77 bra 	$L__BB3_141;
	mov.b32 	%r3197, 1;
	mov.u32 	%r3181, %r592;
	mov.u32 	%r3183, %r588;
	mov.u32 	%r3488, %r584;
	mov.u32 	%r3185, %r591;
	mov.u32 	%r3187, %r587;
	mov.u32 	%r3484, %r583;
	mov.u32 	%r3189, %r590;
	mov.u32 	%r3191, %r586;
	mov.u32 	%r3480, %r582;
	mov.u32 	%r3193, %r589;
	mov.u32 	%r3195, %r585;
	mov.u32 	%r3476, %r581;
$L__BB3_137:
	and.b32  	%r2083, %r3197, 1;
	setp.eq.b32 	%p78, %r2083, 1;
	not.pred 	%p79, %p78;
	@%p79 bra 	$L__BB3_139;
	add.s32 	%r2084, %r3195, %r3476;
	xor.b32  	%r2085, %r3477, %r2084;
	shf.l.wrap.b32 	%r2086, %r2085, %r2085, 16;
	add.s32 	%r2087, %r2086, %r3193;
	xor.b32  	%r2088, %r3195, %r2087;
	shf.l.wrap.b32 	%r2089, %r2088, %r2088, 12;
	add.s32 	%r3476, %r2089, %r2084;
	xor.b32  	%r2090, %r2086, %r3476;
	shf.l.wrap.b32 	%r3477, %r2090, %r2090, 8;
	add.s32 	%r3193, %r3477, %r2087;
	xor.b32  	%r2091, %r2089, %r3193;
	shf.l.wrap.b32 	%r3195, %r2091, %r2091, 7;
	add.s32 	%r2092, %r3191, %r3480;
	xor.b32  	%r2093, %r3481, %r2092;
	shf.l.wrap.b32 	%r2094, %r2093, %r2093, 16;
	add.s32 	%r2095, %r2094, %r3189;
	xor.b32  	%r2096, %r3191, %r2095;
	shf.l.wrap.b32 	%r2097, %r2096, %r2096, 12;
	add.s32 	%r3480, %r2097, %r2092;
	xor.b32  	%r2098, %r2094, %r3480;
	shf.l.wrap.b32 	%r3481, %r2098, %r2098, 8;
	add.s32 	%r3189, %r3481, %r2095;
	xor.b32  	%r2099, %r2097, %r3189;
	shf.l.wrap.b32 	%r3191, %r2099, %r2099, 7;
	add.s32 	%r2100, %r3187, %r3484;
	xor.b32  	%r2101, %r3485, %r2100;
	shf.l.wrap.b32 	%r2102, %r2101, %r2101, 16;
	add.s32 	%r2103, %r2102, %r3185;
	xor.b32  	%r2104, %r3187, %r2103;
	shf.l.wrap.b32 	%r2105, %r2104, %r2104, 12;
	add.s32 	%r3484, %r2105, %r2100;
	xor.b32  	%r2106, %r2102, %r3484;
	shf.l.wrap.b32 	%r3485, %r2106, %r2106, 8;
	add.s32 	%r3185, %r3485, %r2103;
	xor.b32  	%r2107, %r2105, %r3185;
	shf.l.wrap.b32 	%r3187, %r2107, %r2107, 7;
	add.s32 	%r2108, %r3183, %r3488;
	xor.b32  	%r2109, %r3489, %r2108;
	shf.l.wrap.b32 	%r2110, %r2109, %r2109, 16;
	add.s32 	%r2111, %r2110, %r3181;
	xor.b32  	%r2112, %r3183, %r2111;
	shf.l.wrap.b32 	%r2113, %r2112, %r2112, 12;
	add.s32 	%r3488, %r2113, %r2108;
	xor.b32  	%r2114, %r2110, %r3488;
	shf.l.wrap.b32 	%r3489, %r2114, %r2114, 8;
	add.s32 	%r3181, %r3489, %r2111;
	xor.b32  	%r2115, %r2113, %r3181;
	shf.l.wrap.b32 	%r3183, %r2115, %r2115, 7;
	bra.uni 	$L__BB3_140;
$L__BB3_139:
	add.s32 	%r2116, %r3191, %r3476;
	xor.b32  	%r2117, %r3489, %r2116;
	shf.l.wrap.b32 	%r2118, %r2117, %r2117, 16;
	add.s32 	%r2119, %r2118, %r3185;
	xor.b32  	%r2120, %r3191, %r2119;
	shf.l.wrap.b32 	%r2121, %r2120, %r2120, 12;
	add.s32 	%r3476, %r2121, %r2116;
	xor.b32  	%r2122, %r2118, %r3476;
	shf.l.wrap.b32 	%r3489, %r2122, %r2122, 8;
	add.s32 	%r3185, %r3489, %r2119;
	xor.b32  	%r2123, %r2121, %r3185;
	shf.l.wrap.b32 	%r3191, %r2123, %r2123, 7;
	add.s32 	%r2124, %r3187, %r3480;
	xor.b32  	%r2125, %r3477, %r2124;
	shf.l.wrap.b32 	%r2126, %r2125, %r2125, 16;
	add.s32 	%r2127, %r2126, %r3181;
	xor.b32  	%r2128, %r3187, %r2127;
	shf.l.wrap.b32 	%r2129, %r2128, %r2128, 12;
	add.s32 	%r3480, %r2129, %r2124;
	xor.b32  	%r2130, %r2126, %r3480;
	shf.l.wrap.b32 	%r3477, %r2130, %r2130, 8;
	add.s32 	%r3181, %r3477, %r2127;
	xor.b32  	%r2131, %r2129, %r3181;
	shf.l.wrap.b32 	%r3187, %r2131, %r2131, 7;
	add.s32 	%r2132, %r3183, %r3484;
	xor.b32  	%r2133, %r3481, %r2132;
	shf.l.wrap.b32 	%r2134, %r2133, %r2133, 16;
	add.s32 	%r2135, %r2134, %r3193;
	xor.b32  	%r2136, %r3183, %r2135;
	shf.l.wrap.b32 	%r2137, %r2136, %r2136, 12;
	add.s32 	%r3484, %r2137, %r2132;
	xor.b32  	%r2138, %r2134, %r3484;
	shf.l.wrap.b32 	%r3481, %r2138, %r2138, 8;
	add.s32 	%r3193, %r3481, %r2135;
	xor.b32  	%r2139, %r2137, %r3193;
	shf.l.wrap.b32 	%r3183, %r2139, %r2139, 7;
	add.s32 	%r2140, %r3195, %r3488;
	xor.b32  	%r2141, %r3485, %r2140;
	shf.l.wrap.b32 	%r2142, %r2141, %r2141, 16;
	add.s32 	%r2143, %r2142, %r3189;
	xor.b32  	%r2144, %r3195, %r2143;
	shf.l.wrap.b32 	%r2145, %r2144, %r2144, 12;
	add.s32 	%r3488, %r2145, %r2140;
	xor.b32  	%r2146, %r2142, %r3488;
	shf.l.wrap.b32 	%r3485, %r2146, %r2146, 8;
	add.s32 	%r3189, %r3485, %r2143;
	xor.b32  	%r2147, %r2145, %r3189;
	shf.l.wrap.b32 	%r3195, %r2147, %r2147, 7;
$L__BB3_140:
	add.s32 	%r3197, %r3197, 1;
	setp.ne.s32 	%p80, %r3197, %r575;
	@%p80 bra 	$L__BB3_137;
$L__BB3_141:
	ld.param.u32 	%r2813, [_Z39compute_bias_of_g_for_random_key_kernelyjjPjS_S_jiPii_param_1];
	and.b32  	%r2148, %r2813, 1;
	setp.eq.b32 	%p81, %r2148, 1;
	not.pred 	%p82, %p81;
	@%p82 bra 	$L__BB3_146;
	ld.param.u32 	%r2817, [_Z39compute_bias_of_g_for_random_key_kernelyjjPjS_S_jiPii_param_2];
	setp.eq.s32 	%p83, %r2817, 0;
	mov.u32 	%r3243, %r3407;
	mov.u32 	%r3239, %r3403;
	mov.u32 	%r3235, %r3399;
	mov.u32 	%r3231, %r3395;
	mov.u32 	%r3244, %r3133;
	mov.u32 	%r3240, %r3137;
	mov.u32 	%r3236, %r3141;
	mov.u32 	%r3232, %r3145;
	mov.u32 	%r3245, %r3135;
	mov.u32 	%r3241, %r3139;
	mov.u32 	%r3237, %r3143;
	mov.u32 	%r3233, %r3147;
	mov.u32 	%r3242, %r3406;
	mov.u32 	%r3238, %r3402;
	mov.u32 	%r3234, %r3398;
	mov.u32 	%r3230, %r3394;
	@%p83 bra 	$L__BB3_154;
	mov.b32 	%r3246, 1;
	mov.u32 	%r3230, %r3394;
	mov.u32 	%r3231, %r3395;
	mov.u32 	%r3232, %r3145;
	mov.u32 	%r3233, %r3147;
	mov.u32 	%r3234, %r3398;
	mov.u32 	%r3235, %r3399;
	mov.u32 	%r3236, %r3141;
	mov.u32 	%r3237, %r3143;
	mov.u32 	%r3238, %r3402;
	mov.u32 	%r3239, %r3403;
	mov.u32 	%r3240, %r3137;
	mov.u32 	%r3241, %r3139;
	mov.u32 	%r3242, %r3406;
	mov.u32 	%r3243, %r3407;
	mov.u32 	%r3244, %r3133;
	mov.u32 	%r3245, %r3135;
$L__BB3_144:
	and.b32  	%r2150, %r3246, 1;
	setp.eq.b32 	%p84, %r2150, 1;
	not.pred 	%p85, %p84;
	@%p85 bra 	$L__BB3_150;
	shf.l.wrap.b32 	%r2151, %r3245, %r3245, 25;
	xor.b32  	%r2152, %r2151, %r3244;
	sub.s32 	%r2153, %r3244, %r3243;
	shf.l.wrap.b32 	%r2154, %r3243, %r3243, 24;
	xor.b32  	%r2155, %r2154, %r3242;
	sub.s32 	%r2156, %r3242, %r2152;
	shf.l.wrap.b32 	%r2157, %r2152, %r2152, 20;
	xor.b32  	%r3245, %r2157, %r2153;
	sub.s32 	%r3244, %r2153, %r2155;
	shf.l.wrap.b32 	%r2158, %r2155, %r2155, 16;
	xor.b32  	%r3243, %r2158, %r2156;
	sub.s32 	%r3242, %r2156, %r3245;
	shf.l.wrap.b32 	%r2159, %r3241, %r3241, 25;
	xor.b32  	%r2160, %r2159, %r3240;
	sub.s32 	%r2161, %r3240, %r3239;
	shf.l.wrap.b32 	%r2162, %r3239, %r3239, 24;
	xor.b32  	%r2163, %r2162, %r3238;
	sub.s32 	%r2164, %r3238, %r2160;
	shf.l.wrap.b32 	%r2165, %r2160, %r2160, 20;
	xor.b32  	%r3241, %r2165, %r2161;
	sub.s32 	%r3240, %r2161, %r2163;
	shf.l.wrap.b32 	%r2166, %r2163, %r2163, 16;
	xor.b32  	%r3239, %r2166, %r2164;
	sub.s32 	%r3238, %r2164, %r3241;
	shf.l.wrap.b32 	%r2167, %r3237, %r3237, 25;
	xor.b32  	%r2168, %r2167, %r3236;
	sub.s32 	%r2169, %r3236, %r3235;
	shf.l.wrap.b32 	%r2170, %r3235, %r3235, 24;
	xor.b32  	%r2171, %r2170, %r3234;
	sub.s32 	%r2172, %r3234, %r2168;
	shf.l.wrap.b32 	%r2173, %r2168, %r2168, 20;
	xor.b32  	%r3237, %r2173, %r2169;
	sub.s32 	%r3236, %r2169, %r2171;
	shf.l.wrap.b32 	%r2174, %r2171, %r2171, 16;
	xor.b32  	%r3235, %r2174, %r2172;
	sub.s32 	%r3234, %r2172, %r3237;
	shf.l.wrap.b32 	%r2175, %r3233, %r3233, 25;
	xor.b32  	%r2176, %r2175, %r3232;
	sub.s32 	%r2177, %r3232, %r3231;
	shf.l.wrap.b32 	%r2178, %r3231, %r3231, 24;
	xor.b32  	%r2179, %r2178, %r3230;
	sub.s32 	%r2180, %r3230, %r2176;
	shf.l.wrap.b32 	%r2181, %r2176, %r2176, 20;
	xor.b32  	%r3233, %r2181, %r2177;
	sub.s32 	%r3232, %r2177, %r2179;
	shf.l.wrap.b32 	%r2182, %r2179, %r2179, 16;
	xor.b32  	%r3231, %r2182, %r2180;
	sub.s32 	%r3230, %r2180, %r3233;
	bra.uni 	$L__BB3_151;
$L__BB3_146:
	ld.param.u32 	%r2818, [_Z39compute_bias_of_g_for_random_key_kernelyjjPjS_S_jiPii_param_2];
	setp.eq.s32 	%p87, %r2818, 0;
	mov.u32 	%r3243, %r3407;
	mov.u32 	%r3239, %r3403;
	mov.u32 	%r3235, %r3399;
	mov.u32 	%r3231, %r3395;
	mov.u32 	%r3244, %r3133;
	mov.u32 	%r3240, %r3137;
	mov.u32 	%r3236, %r3141;
	mov.u32 	%r3232, %r3145;
	mov.u32 	%r3245, %r3135;
	mov.u32 	%r3241, %r3139;
	mov.u32 	%r3237, %r3143;
	mov.u32 	%r3233, %r3147;
	mov.u32 	%r3242, %r3406;
	mov.u32 	%r3238, %r3402;
	mov.u32 	%r3234, %r3398;
	mov.u32 	%r3230, %r3394;
	@%p87 bra 	$L__BB3_154;
	mov.b32 	%r3279, 1;
	mov.u32 	%r3230, %r3394;
	mov.u32 	%r3243, %r3407;
	mov.u32 	%r3240, %r3137;
	mov.u32 	%r3237, %r3143;
	mov.u32 	%r3234, %r3398;
	mov.u32 	%r3231, %r3395;
	mov.u32 	%r3244, %r3133;
	mov.u32 	%r3241, %r3139;
	mov.u32 	%r3238, %r3402;
	mov.u32 	%r3235, %r3399;
	mov.u32 	%r3232, %r3145;
	mov.u32 	%r3245, %r3135;
	mov.u32 	%r3242, %r3406;
	mov.u32 	%r3239, %r3403;
	mov.u32 	%r3236, %r3141;
	mov.u32 	%r3233, %r3147;
$L__BB3_148:
	and.b32  	%r2216, %r3279, 1;
	setp.eq.b32 	%p88, %r2216, 1;
	not.pred 	%p89, %p88;
	@%p89 bra 	$L__BB3_152;
	shf.l.wrap.b32 	%r2217, %r3233, %r3233, 25;
	xor.b32  	%r2218, %r2217, %r3236;
	sub.s32 	%r2219, %r3236, %r3239;
	shf.l.wrap.b32 	%r2220, %r3239, %r3239, 24;
	xor.b32  	%r2221, %r2220, %r3242;
	sub.s32 	%r2222, %r3242, %r2218;
	shf.l.wrap.b32 	%r2223, %r2218, %r2218, 20;
	xor.b32  	%r3233, %r2223, %r2219;
	sub.s32 	%r3236, %r2219, %r2221;
	shf.l.wrap.b32 	%r2224, %r2221, %r2221, 16;
	xor.b32  	%r3239, %r2224, %r2222;
	sub.s32 	%r3242, %r2222, %r3233;
	shf.l.wrap.b32 	%r2225, %r3245, %r3245, 25;
	xor.b32  	%r2226, %r2225, %r3232;
	sub.s32 	%r2227, %r3232, %r3235;
	shf.l.wrap.b32 	%r2228, %r3235, %r3235, 24;
	xor.b32  	%r2229, %r2228, %r3238;
	sub.s32 	%r2230, %r3238, %r2226;
	shf.l.wrap.b32 	%r2231, %r2226, %r2226, 20;
	xor.b32  	%r3245, %r2231, %r2227;
	sub.s32 	%r3232, %r2227, %r2229;
	shf.l.wrap.b32 	%r2232, %r2229, %r2229, 16;
	xor.b32  	%r3235, %r2232, %r2230;
	sub.s32 	%r3238, %r2230, %r3245;
	shf.l.wrap.b32 	%r2233, %r3241, %r3241, 25;
	xor.b32  	%r2234, %r2233, %r3244;
	sub.s32 	%r2235, %r3244, %r3231;
	shf.l.wrap.b32 	%r2236, %r3231, %r3231, 24;
	xor.b32  	%r2237, %r2236, %r3234;
	sub.s32 	%r2238, %r3234, %r2234;
	shf.l.wrap.b32 	%r2239, %r2234, %r2234, 20;
	xor.b32  	%r3241, %r2239, %r2235;
	sub.s32 	%r3244, %r2235, %r2237;
	shf.l.wrap.b32 	%r2240, %r2237, %r2237, 16;
	xor.b32  	%r3231, %r2240, %r2238;
	sub.s32 	%r3234, %r2238, %r3241;
	shf.l.wrap.b32 	%r2241, %r3237, %r3237, 25;
	xor.b32  	%r2242, %r2241, %r3240;
	sub.s32 	%r2243, %r3240, %r3243;
	shf.l.wrap.b32 	%r2244, %r3243, %r3243, 24;
	xor.b32  	%r2245, %r2244, %r3230;
	sub.s32 	%r2246, %r3230, %r2242;
	shf.l.wrap.b32 	%r2247, %r2242, %r2242, 20;
	xor.b32  	%r3237, %r2247, %r2243;
	sub.s32 	%r3240, %r2243, %r2245;
	shf.l.wrap.b32 	%r2248, %r2245, %r2245, 16;
	xor.b32  	%r3243, %r2248, %r2246;
	sub.s32 	%r3230, %r2246, %r3237;
	bra.uni 	$L__BB3_153;
$L__BB3_150:
	shf.l.wrap.b32 	%r2183, %r3233, %r3233, 25;
	xor.b32  	%r2184, %r2183, %r3236;
	sub.s32 	%r2185, %r3236, %r3239;
	shf.l.wrap.b32 	%r2186, %r3239, %r3239, 24;
	xor.b32  	%r2187, %r2186, %r3242;
	sub.s32 	%r2188, %r3242, %r2184;
	shf.l.wrap.b32 	%r2189, %r2184, %r2184, 20;
	xor.b32  	%r3233, %r2189, %r2185;
	sub.s32 	%r3236, %r2185, %r2187;
	shf.l.wrap.b32 	%r2190, %r2187, %r2187, 16;
	xor.b32  	%r3239, %r2190, %r2188;
	sub.s32 	%r3242, %r2188, %r3233;
	shf.l.wrap.b32 	%r2191, %r3245, %r3245, 25;
	xor.b32  	%r2192, %r2191, %r3232;
	sub.s32 	%r2193, %r3232, %r3235;
	shf.l.wrap.b32 	%r2194, %r3235, %r3235, 24;
	xor.b32  	%r2195, %r2194, %r3238;
	sub.s32 	%r2196, %r3238, %r2192;
	shf.l.wrap.b32 	%r2197, %r2192, %r2192, 20;
	xor.b32  	%r3245, %r2197, %r2193;
	sub.s32 	%r3232, %r2193, %r2195;
	shf.l.wrap.b32 	%r2198, %r2195, %r2195, 16;
	xor.b32  	%r3235, %r2198, %r2196;
	sub.s32 	%r3238, %r2196, %r3245;
	shf.l.wrap.b32 	%r2199, %r3241, %r3241, 25;
	xor.b32  	%r2200, %r2199, %r3244;
	sub.s32 	%r2201, %r3244, %r3231;
	shf.l.wrap.b32 	%r2202, %r3231, %r3231, 24;
	xor.b32  	%r2203, %r2202, %r3234;
	sub.s32 	%r2204, %r3234, %r2200;
	shf.l.wrap.b32 	%r2205, %r2200, %r2200, 20;
	xor.b32  	%r3241, %r2205, %r2201;
	sub.s32 	%r3244, %r2201, %r2203;
	shf.l.wrap.b32 	%r2206, %r2203, %r2203, 16;
	xor.b32  	%r3231, %r2206, %r2204;
	sub.s32 	%r3234, %r2204, %r3241;
	shf.l.wrap.b32 	%r2207, %r3237, %r3237, 25;
	xor.b32  	%r2208, %r2207, %r3240;
	sub.s32 	%r2209, %r3240, %r3243;
	shf.l.wrap.b32 	%r2210, %r3243, %r3243, 24;
	xor.b32  	%r2211, %r2210, %r3230;
	sub.s32 	%r2212, %r3230, %r2208;
	shf.l.wrap.b32 	%r2213, %r2208, %r2208, 20;
	xor.b32  	%r3237, %r2213, %r2209;
	sub.s32 	%r3240, %r2209, %r2211;
	shf.l.wrap.b32 	%r2214, %r2211, %r2211, 16;
	xor.b32  	%r3243, %r2214, %r2212;
	sub.s32 	%r3230, %r2212, %r3237;
$L__BB3_151:
	add.s32 	%r3246, %r3246, 1;
	setp.eq.s32 	%p86, %r3246, %r576;
	@%p86 bra 	$L__BB3_154;
	bra.uni 	$L__BB3_144;
$L__BB3_152:
	shf.l.wrap.b32 	%r2249, %r3245, %r3245, 25;
	xor.b32  	%r2250, %r2249, %r3244;
	sub.s32 	%r2251, %r3244, %r3243;
	shf.l.wrap.b32 	%r2252, %r3243, %r3243, 24;
	xor.b32  	%r2253, %r2252, %r3242;
	sub.s32 	%r2254, %r3242, %r2250;
	shf.l.wrap.b32 	%r2255, %r2250, %r2250, 20;
	xor.b32  	%r3245, %r2255, %r2251;
	sub.s32 	%r3244, %r2251, %r2253;
	shf.l.wrap.b32 	%r2256, %r2253, %r2253, 16;
	xor.b32  	%r3243, %r2256, %r2254;
	sub.s32 	%r3242, %r2254, %r3245;
	shf.l.wrap.b32 	%r2257, %r3241, %r3241, 25;
	xor.b32  	%r2258, %r2257, %r3240;
	sub.s32 	%r2259, %r3240, %r3239;
	shf.l.wrap.b32 	%r2260, %r3239, %r3239, 24;
	xor.b32  	%r2261, %r2260, %r3238;
	sub.s32 	%r2262, %r3238, %r2258;
	shf.l.wrap.b32 	%r2263, %r2258, %r2258, 20;
	xor.b32  	%r3241, %r2263, %r2259;
	sub.s32 	%r3240, %r2259, %r2261;
	shf.l.wrap.b32 	%r2264, %r2261, %r2261, 16;
	xor.b32  	%r3239, %r2264, %r2262;
	sub.s32 	%r3238, %r2262, %r3241;
	shf.l.wrap.b32 	%r2265, %r3237, %r3237, 25;
	xor.b32  	%r2266, %r2265, %r3236;
	sub.s32 	%r2267, %r3236, %r3235;
	shf.l.wrap.b32 	%r2268, %r3235, %r3235, 24;
	xor.b32  	%r2269, %r2268, %r3234;
	sub.s32 	%r2270, %r3234, %r2266;
	shf.l.wrap.b32 	%r2271, %r2266, %r2266, 20;
	xor.b32  	%r3237, %r2271, %r2267;
	sub.s32 	%r3236, %r2267, %r2269;
	shf.l.wrap.b32 	%r2272, %r2269, %r2269, 16;
	xor.b32  	%r3235, %r2272, %r2270;
	sub.s32 	%r3234, %r2270, %r3237;
	shf.l.wrap.b32 	%r2273, %r3233, %r3233, 25;
	xor.b32  	%r2274, %r2273, %r3232;
	sub.s32 	%r2275, %r3232, %r3231;
	shf.l.wrap.b32 	%r2276, %r3231, %r3231, 24;
	xor.b32  	%r2277, %r2276, %r3230;
	sub.s32 	%r2278, %r3230, %r2274;
	shf.l.wrap.b32 	%r2279, %r2274, %r2274, 20;
	xor.b32  	%r3233, %r2279, %r2275;
	sub.s32 	%r3232, %r2275, %r2277;
	shf.l.wrap.b32 	%r2280, %r2277, %r2277, 16;
	xor.b32  	%r3231, %r2280, %r2278;
	sub.s32 	%r3230, %r2278, %r3233;
$L__BB3_153:
	add.s32 	%r3279, %r3279, 1;
	setp.ne.s32 	%p90, %r3279, %r576;
	@%p90 bra 	$L__BB3_148;
$L__BB3_154:
	ld.param.u32 	%r2814, [_Z39compute_bias_of_g_for_random_key_kernelyjjPjS_S_jiPii_param_1];
	and.b32  	%r2281, %r2814, 1;
	setp.eq.b32 	%p91, %r2281, 1;
	not.pred 	%p92, %p91;
	@%p92 bra 	$L__BB3_159;
	ld.param.u32 	%r2819, [_Z39compute_bias_of_g_for_random_key_kernelyjjPjS_S_jiPii_param_2];
	setp.eq.s32 	%p93, %r2819, 0;
	mov.u32 	%r3325, %r3489;
	mov.u32 	%r3321, %r3485;
	mov.u32 	%r3317, %r3481;
	mov.u32 	%r3313, %r3477;
	mov.u32 	%r3326, %r3181;
	mov.u32 	%r3322, %r3185;
	mov.u32 	%r3318, %r3189;
	mov.u32 	%r3314, %r3193;
	mov.u32 	%r3327, %r3183;
	mov.u32 	%r3323, %r3187;
	mov.u32 	%r3319, %r3191;
	mov.u32 	%r3315, %r3195;
	mov.u32 	%r3324, %r3488;
	mov.u32 	%r3320, %r3484;
	mov.u32 	%r3316, %r3480;
	mov.u32 	%r3312, %r3476;
	@%p93 bra 	$L__BB3_167;
	mov.b32 	%r3328, 1;
	mov.u32 	%r3312, %r3476;
	mov.u32 	%r3313, %r3477;
	mov.u32 	%r3314, %r3193;
	mov.u32 	%r3315, %r3195;
	mov.u32 	%r3316, %r3480;
	mov.u32 	%r3317, %r3481;
	mov.u32 	%r3318, %r3189;
	mov.u32 	%r3319, %r3191;
	mov.u32 	%r3320, %r3484;
	mov.u32 	%r3321, %r3485;
	mov.u32 	%r3322, %r3185;
	mov.u32 	%r3323, %r3187;
	mov.u32 	%r3324, %r3488;
	mov.u32 	%r3325, %r3489;
	mov.u32 	%r3326, %r3181;
	mov.u32 	%r3327, %r3183;
$L__BB3_157:
	and.b32  	%r2283, %r3328, 1;
	setp.eq.b32 	%p94, %r2283, 1;
	not.pred 	%p95, %p94;
	@%p95 bra 	$L__BB3_163;
	shf.l.wrap.b32 	%r2284, %r3327, %r3327, 25;
	xor.b32  	%r2285, %r2284, %r3326;
	sub.s32 	%r2286, %r3326, %r3325;
	shf.l.wrap.b32 	%r2287, %r3325, %r3325, 24;
	xor.b32  	%r2288, %r2287, %r3324;
	sub.s32 	%r2289, %r3324, %r2285;
	shf.l.wrap.b32 	%r2290, %r2285, %r2285, 20;
	xor.b32  	%r3327, %r2290, %r2286;
	sub.s32 	%r3326, %r2286, %r2288;
	shf.l.wrap.b32 	%r2291, %r2288, %r2288, 16;
	xor.b32  	%r3325, %r2291, %r2289;
	sub.s32 	%r3324, %r2289, %r3327;
	shf.l.wrap.b32 	%r2292, %r3323, %r3323, 25;
	xor.b32  	%r2293, %r2292, %r3322;
	sub.s32 	%r2294, %r3322, %r3321;
	shf.l.wrap.b32 	%r2295, %r3321, %r3321, 24;
	xor.b32  	%r2296, %r2295, %r3320;
	sub.s32 	%r2297, %r3320, %r2293;
	shf.l.wrap.b32 	%r2298, %r2293, %r2293, 20;
	xor.b32  	%r3323, %r2298, %r2294;
	sub.s32 	%r3322, %r2294, %r2296;
	shf.l.wrap.b32 	%r2299, %r2296, %r2296, 16;
	xor.b32  	%r3321, %r2299, %r2297;
	sub.s32 	%r3320, %r2297, %r3323;
	shf.l.wrap.b32 	%r2300, %r3319, %r3319, 25;
	xor.b32  	%r2301, %r2300, %r3318;
	sub.s32 	%r2302, %r3318, %r3317;
	shf.l.wrap.b32 	%r2303, %r3317, %r3317, 24;
	xor.b32  	%r2304, %r2303, %r3316;
	sub.s32 	%r2305, %r3316, %r2301;
	shf.l.wrap.b32 	%r2306, %r2301, %r2301, 20;
	xor.b32  	%r3319, %r2306, %r2302;
	sub.s32 	%r3318, %r2302, %r2304;
	shf.l.wrap.b32 	%r2307, %r2304, %r2304, 16;
	xor.b32  	%r3317, %r2307, %r2305;
	sub.s32 	%r3316, %r2305, %r3319;
	shf.l.wrap.b32 	%r2308, %r3315, %r3315, 25;
	xor.b32  	%r2309, %r2308, %r3314;
	sub.s32 	%r2310, %r3314, %r3313;
	shf.l.wrap.b32 	%r2311, %r3313, %r3313, 24;
	xor.b32  	%r2312, %r2311, %r3312;
	sub.s32 	%r2313, %r3312, %r2309;
	shf.l.wrap.b32 	%r2314, %r2309, %r2309, 20;
	xor.b32  	%r3315, %r2314, %r2310;
	sub.s32 	%r3314, %r2310, %r2312;
	shf.l.wrap.b32 	%r2315, %r2312, %r2312, 16;
	xor.b32  	%r3313, %r2315, %r2313;
	sub.s32 	%r3312, %r2313, %r3315;
	bra.uni 	$L__BB3_164;
$L__BB3_159:
	ld.param.u32 	%r2820, [_Z39compute_bias_of_g_for_random_key_kernelyjjPjS_S_jiPii_param_2];
	setp.eq.s32 	%p97, %r2820, 0;
	mov.u32 	%r3325, %r3489;
	mov.u32 	%r3321, %r3485;
	mov.u32 	%r3317, %r3481;
	mov.u32 	%r3313, %r3477;
	mov.u32 	%r3326, %r3181;
	mov.u32 	%r3322, %r3185;
	mov.u32 	%r3318, %r3189;
	mov.u32 	%r3314, %r3193;
	mov.u32 	%r3327, %r3183;
	mov.u32 	%r3323, %r3187;
	mov.u32 	%r3319, %r3191;
	mov.u32 	%r3315, %r3195;
	mov.u32 	%r3324, %r3488;
	mov.u32 	%r3320, %r3484;
	mov.u32 	%r3316, %r3480;
	mov.u32 	%r3312, %r3476;
	@%p97 bra 	$L__BB3_167;
	mov.b32 	%r3361, 1;
	mov.u32 	%r3312, %r3476;
	mov.u32 	%r3325, %r3489;
	mov.u32 	%r3322, %r3185;
	mov.u32 	%r3319, %r3191;
	mov.u32 	%r3316, %r3480;
	mov.u32 	%r3313, %r3477;
	mov.u32 	%r3326, %r3181;
	mov.u32 	%r3323, %r3187;
	mov.u32 	%r3320, %r3484;
	mov.u32 	%r3317, %r3481;
	mov.u32 	%r3314, %r3193;
	mov.u32 	%r3327, %r3183;
	mov.u32 	%r3324, %r3488;
	mov.u32 	%r3321, %r3485;
	mov.u32 	%r3318, %r3189;
	mov.u32 	%r3315, %r3195;
$L__BB3_161:
	and.b32  	%r2349, %r3361, 1;
	setp.eq.b32 	%p98, %r2349, 1;
	not.pred 	%p99, %p98;
	@%p99 bra 	$L__BB3_165;
	shf.l.wrap.b32 	%r2350, %r3315, %r3315, 25;
	xor.b32  	%r2351, %r2350, %r3318;
	sub.s32 	%r2352, %r3318, %r3321;
	shf.l.wrap.b32 	%r2353, %r3321, %r3321, 24;
	xor.b32  	%r2354, %r2353, %r3324;
	sub.s32 	%r2355, %r3324, %r2351;
	shf.l.wrap.b32 	%r2356, %r2351, %r2351, 20;
	xor.b32  	%r3315, %r2356, %r2352;
	sub.s32 	%r3318, %r2352, %r2354;
	shf.l.wrap.b32 	%r2357, %r2354, %r2354, 16;
	xor.b32  	%r3321, %r2357, %r2355;
	sub.s32 	%r3324, %r2355, %r3315;
	shf.l.wrap.b32 	%r2358, %r3327, %r3327, 25;
	xor.b32  	%r2359, %r2358, %r3314;
	sub.s32 	%r2360, %r3314, %r3317;
	shf.l.wrap.b32 	%r2361, %r3317, %r3317, 24;
	xor.b32  	%r2362, %r2361, %r3320;
	sub.s32 	%r2363, %r3320, %r2359;
	shf.l.wrap.b32 	%r2364, %r2359, %r2359, 20;
	xor.b32  	%r3327, %r2364, %r2360;
	sub.s32 	%r3314, %r2360, %r2362;
	shf.l.wrap.b32 	%r2365, %r2362, %r2362, 16;
	xor.b32  	%r3317, %r2365, %r2363;
	sub.s32 	%r3320, %r2363, %r3327;
	shf.l.wrap.b32 	%r2366, %r3323, %r3323, 25;
	xor.b32  	%r2367, %r2366, %r3326;
	sub.s32 	%r2368, %r3326, %r3313;
	shf.l.wrap.b32 	%r2369, %r3313, %r3313, 24;
	xor.b32  	%r2370, %r2369, %r3316;
	sub.s32 	%r2371, %r3316, %r2367;
	shf.l.wrap.b32 	%r2372, %r2367, %r2367, 20;
	xor.b32  	%r3323, %r2372, %r2368;
	sub.s32 	%r3326, %r2368, %r2370;
	shf.l.wrap.b32 	%r2373, %r2370, %r2370, 16;
	xor.b32  	%r3313, %r2373, %r2371;
	sub.s32 	%r3316, %r2371, %r3323;
	shf.l.wrap.b32 	%r2374, %r3319, %r3319, 25;
	xor.b32  	%r2375, %r2374, %r3322;
	sub.s32 	%r2376, %r3322, %r3325;
	shf.l.wrap.b32 	%r2377, %r3325, %r3325, 24;
	xor.b32  	%r2378, %r2377, %r3312;
	sub.s32 	%r2379, %r3312, %r2375;
	shf.l.wrap.b32 	%r2380, %r2375, %r2375, 20;
	xor.b32  	%r3319, %r2380, %r2376;
	sub.s32 	%r3322, %r2376, %r2378;
	shf.l.wrap.b32 	%r2381, %r2378, %r2378, 16;
	xor.b32  	%r3325, %r2381, %r2379;
	sub.s32 	%r3312, %r2379, %r3319;
	bra.uni 	$L__BB3_166;
$L__BB3_163:
	shf.l.wrap.b32 	%r2316, %r3315, %r3315, 25;
	xor.b32  	%r2317, %r2316, %r3318;
	sub.s32 	%r2318, %r3318, %r3321;
	shf.l.wrap.b32 	%r2319, %r3321, %r3321, 24;
	xor.b32  	%r2320, %r2319, %r3324;
	sub.s32 	%r2321, %r3324, %r2317;
	shf.l.wrap.b32 	%r2322, %r2317, %r2317, 20;
	xor.b32  	%r3315, %r2322, %r2318;
	sub.s32 	%r3318, %r2318, %r2320;
	shf.l.wrap.b32 	%r2323, %r2320, %r2320, 16;
	xor.b32  	%r3321, %r2323, %r2321;
	sub.s32 	%r3324, %r2321, %r3315;
	shf.l.wrap.b32 	%r2324, %r3327, %r3327, 25;
	xor.b32  	%r2325, %r2324, %r3314;
	sub.s32 	%r2326, %r3314, %r3317;
	shf.l.wrap.b32 	%r2327, %r3317, %r3317, 24;
	xor.b32  	%r2328, %r2327, %r3320;
	sub.s32 	%r2329, %r3320, %r2325;
	shf.l.wrap.b32 	%r2330, %r2325, %r2325, 20;
	xor.b32  	%r3327, %r2330, %r2326;
	sub.s32 	%r3314, %r2326, %r2328;
	shf.l.wrap.b32 	%r2331, %r2328, %r2328, 16;
	xor.b32  	%r3317, %r2331, %r2329;
	sub.s32 	%r3320, %r2329, %r3327;
	shf.l.wrap.b32 	%r2332, %r3323, %r3323, 25;
	xor.b32  	%r2333, %r2332, %r3326;
	sub.s32 	%r2334, %r3326, %r3313;
	shf.l.wrap.b32 	%r2335, %r3313, %r3313, 24;
	xor.b32  	%r2336, %r2335, %r3316;
	sub.s32 	%r2337, %r3316, %r2333;
	shf.l.wrap.b32 	%r2338, %r2333, %r2333, 20;
	xor.b32  	%r3323, %r2338, %r2334;
	sub.s32 	%r3326, %r2334, %r2336;
	shf.l.wrap.b32 	%r2339, %r2336, %r2336, 16;
	xor.b32  	%r3313, %r2339, %r2337;
	sub.s32 	%r3316, %r2337, %r3323;
	shf.l.wrap.b32 	%r2340, %r3319, %r3319, 25;
	xor.b32  	%r2341, %r2340, %r3322;
	sub.s32 	%r2342, %r3322, %r3325;
	shf.l.wrap.b32 	%r2343, %r3325, %r3325, 24;
	xor.b32  	%r2344, %r2343, %r3312;
	sub.s32 	%r2345, %r3312, %r2341;
	shf.l.wrap.b32 	%r2346, %r2341, %r2341, 20;
	xor.b32  	%r3319, %r2346, %r2342;
	sub.s32 	%r3322, %r2342, %r2344;
	shf.l.wrap.b32 	%r2347, %r2344, %r2344, 16;
	xor.b32  	%r3325, %r2347, %r2345;
	sub.s32 	%r3312, %r2345, %r3319;
$L__BB3_164:
	add.s32 	%r3328, %r3328, 1;
	setp.eq.s32 	%p96, %r3328, %r576;
	@%p96 bra 	$L__BB3_167;
	bra.uni 	$L__BB3_157;
$L__BB3_165:
	shf.l.wrap.b32 	%r2382, %r3327, %r3327, 25;
	xor.b32  	%r2383, %r2382, %r3326;
	sub.s32 	%r2384, %r3326, %r3325;
	shf.l.wrap.b32 	%r2385, %r3325, %r3325, 24;
	xor.b32  	%r2386, %r2385, %r3324;
	sub.s32 	%r2387, %r3324, %r2383;
	shf.l.wrap.b32 	%r2388, %r2383, %r2383, 20;
	xor.b32  	%r3327, %r2388, %r2384;
	sub.s32 	%r3326, %r2384, %r2386;
	shf.l.wrap.b32 	%r2389, %r2386, %r2386, 16;
	xor.b32  	%r3325, %r2389, %r2387;
	sub.s32 	%r3324, %r2387, %r3327;
	shf.l.wrap.b32 	%r2390, %r3323, %r3323, 25;
	xor.b32  	%r2391, %r2390, %r3322;
	sub.s32 	%r2392, %r3322, %r3321;
	shf.l.wrap.b32 	%r2393, %r3321, %r3321, 24;
	xor.b32  	%r2394, %r2393, %r3320;
	sub.s32 	%r2395, %r3320, %r2391;
	shf.l.wrap.b32 	%r2396, %r2391, %r2391, 20;
	xor.b32  	%r3323, %r2396, %r2392;
	sub.s32 	%r3322, %r2392, %r2394;
	shf.l.wrap.b32 	%r2397, %r2394, %r2394, 16;
	xor.b32  	%r3321, %r2397, %r2395;
	sub.s32 	%r3320, %r2395, %r3323;
	shf.l.wrap.b32 	%r2398, %r3319, %r3319, 25;
	xor.b32  	%r2399, %r2398, %r3318;
	sub.s32 	%r2400, %r3318, %r3317;
	shf.l.wrap.b32 	%r2401, %r3317, %r3317, 24;
	xor.b32  	%r2402, %r2401, %r3316;
	sub.s32 	%r2403, %r3316, %r2399;
	shf.l.wrap.b32 	%r2404, %r2399, %r2399, 20;
	xor.b32  	%r3319, %r2404, %r2400;
	sub.s32 	%r3318, %r2400, %r2402;
	shf.l.wrap.b32 	%r2405, %r2402, %r2402, 16;
	xor.b32  	%r3317, %r2405, %r2403;
	sub.s32 	%r3316, %r2403, %r3319;
	shf.l.wrap.b32 	%r2406, %r3315, %r3315, 25;
	xor.b32  	%r2407, %r2406, %r3314;
	sub.s32 	%r2408, %r3314, %r3313;
	shf.l.wrap.b32 	%r2409, %r3313, %r3313, 24;
	xor.b32  	%r2410, %r2409, %r3312;
	sub.s32 	%r2411, %r3312, %r2407;
	shf.l.wrap.b32 	%r2412, %r2407, %r2407, 20;
	xor.b32  	%r3315, %r2412, %r2408;
	sub.s32 	%r3314, %r2408, %r2410;
	shf.l.wrap.b32 	%r2413, %r2410, %r2410, 16;
	xor.b32  	%r3313, %r2413, %r2411;
	sub.s32 	%r3312, %r2411, %r3315;
$L__BB3_166:
	add.s32 	%r3361, %r3361, 1;
	setp.ne.s32 	%p100, %r3361, %r576;
	@%p100 bra 	$L__BB3_161;
$L__BB3_167:
	ld.param.u32 	%r2815, [_Z39compute_bias_of_g_for_random_key_kernelyjjPjS_S_jiPii_param_1];
	and.b32  	%r1111, %r2815, 1;
	setp.eq.s32 	%p101, %r1111, 0;
	xor.b32  	%r2414, %r3312, %r3230;
	xor.b32  	%r2415, %r3316, %r3234;
	xor.b32  	%r2416, %r3320, %r3238;
	xor.b32  	%r2417, %r3324, %r3242;
	xor.b32  	%r2418, %r3315, %r3233;
	xor.b32  	%r2419, %r3319, %r3237;
	xor.b32  	%r2420, %r3323, %r3241;
	xor.b32  	%r2421, %r3327, %r3245;
	xor.b32  	%r2422, %r3314, %r3232;
	xor.b32  	%r2423, %r3318, %r3236;
	xor.b32  	%r2424, %r3322, %r3240;
	xor.b32  	%r2425, %r3326, %r3244;
	xor.b32  	%r2426, %r3313, %r3231;
	xor.b32  	%r2427, %r3317, %r3235;
	xor.b32  	%r2428, %r3321, %r3239;
	xor.b32  	%r2429, %r3325, %r3243;
	and.b32  	%r2430, %r593, %r2414;
	and.b32  	%r2431, %r594, %r2415;
	and.b32  	%r2432, %r595, %r2416;
	and.b32  	%r2433, %r596, %r2417;
	and.b32  	%r2434, %r597, %r2418;
	and.b32  	%r2435, %r598, %r2419;
	and.b32  	%r2436, %r599, %r2420;
	and.b32  	%r2437, %r600, %r2421;
	and.b32  	%r2438, %r601, %r2422;
	and.b32  	%r2439, %r602, %r2423;
	and.b32  	%r2440, %r603, %r2424;
	and.b32  	%r2441, %r604, %r2425;
	and.b32  	%r2442, %r605, %r2426;
	and.b32  	%r2443, %r606, %r2427;
	and.b32  	%r2444, %r607, %r2428;
	and.b32  	%r2445, %r608, %r2429;
	xor.b32  	%r2446, %r2431, %r2430;
	xor.b32  	%r2447, %r2432, %r2446;
	xor.b32  	%r2448, %r2433, %r2447;
	xor.b32  	%r2449, %r2434, %r2448;
	xor.b32  	%r2450, %r2435, %r2449;
	xor.b32  	%r2451, %r2436, %r2450;
	xor.b32  	%r2452, %r2437, %r2451;
	xor.b32  	%r2453, %r2438, %r2452;
	xor.b32  	%r2454, %r2439, %r2453;
	xor.b32  	%r2455, %r2440, %r2454;
	xor.b32  	%r2456, %r2441, %r2455;
	xor.b32  	%r2457, %r2442, %r2456;
	xor.b32  	%r2458, %r2443, %r2457;
	xor.b32  	%r2459, %r2444, %r2458;
	xor.b32  	%r2460, %r2445, %r2459;
	shr.u32 	%r2461, %r2460, 16;
	xor.b32  	%r2462, %r2461, %r2460;
	shr.u32 	%r2463, %r2462, 8;
	xor.b32  	%r2464, %r2463, %r2462;
	shr.u32 	%r2465, %r2464, 4;
	xor.b32  	%r1112, %r2465, %r2464;
	add.s32 	%r2466, %r553, %r3147;
	sub.s32 	%r3397, %r2466, %r609;
	add.s32 	%r2467, %r554, %r3143;
	sub.s32 	%r3401, %r2467, %r610;
	add.s32 	%r2468, %r555, %r3139;
	sub.s32 	%r3405, %r2468, %r611;
	add.s32 	%r2469, %r557, %r3135;
	sub.s32 	%r3409, %r2469, %r612;
	add.s32 	%r2470, %r559, %r3145;
	sub.s32 	%r3396, %r2470, %r613;
	add.s32 	%r2471, %r561, %r3141;
	sub.s32 	%r3400, %r2471, %r614;
	add.s32 	%r2472, %r563, %r3137;
	sub.s32 	%r3404, %r2472, %r615;
	add.s32 	%r2473, %r566, %r3133;
	sub.s32 	%r3408, %r2473, %r616;
	@%p101 bra 	$L__BB3_172;
	ld.param.u32 	%r2821, [_Z39compute_bias_of_g_for_random_key_kernelyjjPjS_S_jiPii_param_2];
	setp.eq.s32 	%p102, %r2821, 0;
	@%p102 bra 	$L__BB3_180;
	mov.b32 	%r3410, 1;
$L__BB3_170:
	and.b32  	%r2475, %r3410, 1;
	setp.eq.b32 	%p103, %r2475, 1;
	not.pred 	%p104, %p103;
	@%p104 bra 	$L__BB3_176;
	shf.l.wrap.b32 	%r2476, %r3409, %r3409, 25;
	xor.b32  	%r2477, %r2476, %r3408;
	sub.s32 	%r2478, %r3408, %r3407;
	shf.l.wrap.b32 	%r2479, %r3407, %r3407, 24;
	xor.b32  	%r2480, %r2479, %r3406;
	sub.s32 	%r2481, %r3406, %r2477;
	shf.l.wrap.b32 	%r2482, %r2477, %r2477, 20;
	xor.b32  	%r3409, %r2482, %r2478;
	sub.s32 	%r3408, %r2478, %r2480;
	shf.l.wrap.b32 	%r2483, %r2480, %r2480, 16;
	xor.b32  	%r3407, %r2483, %r2481;
	sub.s32 	%r3406, %r2481, %r3409;
	shf.l.wrap.b32 	%r2484, %r3405, %r3405, 25;
	xor.b32  	%r2485, %r2484, %r3404;
	sub.s32 	%r2486, %r3404, %r3403;
	shf.l.wrap.b32 	%r2487, %r3403, %r3403, 24;
	xor.b32  	%r2488, %r2487, %r3402;
	sub.s32 	%r2489, %r3402, %r2485;
	shf.l.wrap.b32 	%r2490, %r2485, %r2485, 20;
	xor.b32  	%r3405, %r2490, %r2486;
	sub.s32 	%r3404, %r2486, %r2488;
	shf.l.wrap.b32 	%r2491, %r2488, %r2488, 16;
	xor.b32  	%r3403, %r2491, %r2489;
	sub.s32 	%r3402, %r2489, %r3405;
	shf.l.wrap.b32 	%r2492, %r3401, %r3401, 25;
	xor.b32  	%r2493, %r2492, %r3400;
	sub.s32 	%r2494, %r3400, %r3399;
	shf.l.wrap.b32 	%r2495, %r3399, %r3399, 24;
	xor.b32  	%r2496, %r2495, %r3398;
	sub.s32 	%r2497, %r3398, %r2493;
	shf.l.wrap.b32 	%r2498, %r2493, %r2493, 20;
	xor.b32  	%r3401, %r2498, %r2494;
	sub.s32 	%r3400, %r2494, %r2496;
	shf.l.wrap.b32 	%r2499, %r2496, %r2496, 16;
	xor.b32  	%r3399, %r2499, %r2497;
	sub.s32 	%r3398, %r2497, %r3401;
	shf.l.wrap.b32 	%r2500, %r3397, %r3397, 25;
	xor.b32  	%r2501, %r2500, %r3396;
	sub.s32 	%r2502, %r3396, %r3395;
	shf.l.wrap.b32 	%r2503, %r3395, %r3395, 24;
	xor.b32  	%r2504, %r2503, %r3394;
	sub.s32 	%r2505, %r3394, %r2501;
	shf.l.wrap.b32 	%r2506, %r2501, %r2501, 20;
	xor.b32  	%r3397, %r2506, %r2502;
	sub.s32 	%r3396, %r2502, %r2504;
	shf.l.wrap.b32 	%r2507, %r2504, %r2504, 16;
	xor.b32  	%r3395, %r2507, %r2505;
	sub.s32 	%r3394, %r2505, %r3397;
	bra.uni 	$L__BB3_177;
$L__BB3_172:
	ld.param.u32 	%r2822, [_Z39compute_bias_of_g_for_random_key_kernelyjjPjS_S_jiPii_param_2];
	setp.eq.s32 	%p106, %r2822, 0;
	@%p106 bra 	$L__BB3_180;
	mov.b32 	%r3443, 1;
$L__BB3_174:
	and.b32  	%r2541, %r3443, 1;
	setp.eq.b32 	%p107, %r2541, 1;
	not.pred 	%p108, %p107;
	@%p108 bra 	$L__BB3_178;
	shf.l.wrap.b32 	%r2542, %r3397, %r3397, 25;
	xor.b32  	%r2543, %r2542, %r3400;
	sub.s32 	%r2544, %r3400, %r3403;
	shf.l.wrap.b32 	%r2545, %r3403, %r3403, 24;
	xor.b32  	%r2546, %r2545, %r3406;
	sub.s32 	%r2547, %r3406, %r2543;
	shf.l.wrap.b32 	%r2548, %r2543, %r2543, 20;
	xor.b32  	%r3397, %r2548, %r2544;
	sub.s32 	%r3400, %r2544, %r2546;
	shf.l.wrap.b32 	%r2549, %r2546, %r2546, 16;
	xor.b32  	%r3403, %r2549, %r2547;
	sub.s32 	%r3406, %r2547, %r3397;
	shf.l.wrap.b32 	%r2550, %r3409, %r3409, 25;
	xor.b32  	%r2551, %r2550, %r3396;
	sub.s32 	%r2552, %r3396, %r3399;
	shf.l.wrap.b32 	%r2553, %r3399, %r3399, 24;
	xor.b32  	%r2554, %r2553, %r3402;
	sub.s32 	%r2555, %r3402, %r2551;
	shf.l.wrap.b32 	%r2556, %r2551, %r2551, 20;
	xor.b32  	%r3409, %r2556, %r2552;
	sub.s32 	%r3396, %r2552, %r2554;
	shf.l.wrap.b32 	%r2557, %r2554, %r2554, 16;
	xor.b32  	%r3399, %r2557, %r2555;
	sub.s32 	%r3402, %r2555, %r3409;
	shf.l.wrap.b32 	%r2558, %r3405, %r3405, 25;
	xor.b32  	%r2559, %r2558, %r3408;
	sub.s32 	%r2560, %r3408, %r3395;
	shf.l.wrap.b32 	%r2561, %r3395, %r3395, 24;
	xor.b32  	%r2562, %r2561, %r3398;
	sub.s32 	%r2563, %r3398, %r2559;
	shf.l.wrap.b32 	%r2564, %r2559, %r2559, 20;
	xor.b32  	%r3405, %r2564, %r2560;
	sub.s32 	%r3408, %r2560, %r2562;
	shf.l.wrap.b32 	%r2565, %r2562, %r2562, 16;
	xor.b32  	%r3395, %r2565, %r2563;
	sub.s32 	%r3398, %r2563, %r3405;
	shf.l.wrap.b32 	%r2566, %r3401, %r3401, 25;
	xor.b32  	%r2567, %r2566, %r3404;
	sub.s32 	%r2568, %r3404, %r3407;
	shf.l.wrap.b32 	%r2569, %r3407, %r3407, 24;
	xor.b32  	%r2570, %r2569, %r3394;
	sub.s32 	%r2571, %r3394, %r2567;
	shf.l.wrap.b32 	%r2572, %r2567, %r2567, 20;
	xor.b32  	%r3401, %r2572, %r2568;
	sub.s32 	%r3404, %r2568, %r2570;
	shf.l.wrap.b32 	%r2573, %r2570, %r2570, 16;
	xor.b32  	%r3407, %r2573, %r2571;
	sub.s32 	%r3394, %r2571, %r3401;
	bra.uni 	$L__BB3_179;
$L__BB3_176:
	shf.l.wrap.b32 	%r2508, %r3397, %r3397, 25;
	xor.b32  	%r2509, %r2508, %r3400;
	sub.s32 	%r2510, %r3400, %r3403;
	shf.l.wrap.b32 	%r2511, %r3403, %r3403, 24;
	xor.b32  	%r2512, %r2511, %r3406;
	sub.s32 	%r2513, %r3406, %r2509;
	shf.l.wrap.b32 	%r2514, %r2509, %r2509, 20;
	xor.b32  	%r3397, %r2514, %r2510;
	sub.s32 	%r3400, %r2510, %r2512;
	shf.l.wrap.b32 	%r2515, %r2512, %r2512, 16;
	xor.b32  	%r3403, %r2515, %r2513;
	sub.s32 	%r3406, %r2513, %r3397;
	shf.l.wrap.b32 	%r2516, %r3409, %r3409, 25;
	xor.b32  	%r2517, %r2516, %r3396;
	sub.s32 	%r2518, %r3396, %r3399;
	shf.l.wrap.b32 	%r2519, %r3399, %r3399, 24;
	xor.b32  	%r2520, %r2519, %r3402;
	sub.s32 	%r2521, %r3402, %r2517;
	shf.l.wrap.b32 	%r2522, %r2517, %r2517, 20;
	xor.b32  	%r3409, %r2522, %r2518;
	sub.s32 	%r3396, %r2518, %r2520;
	shf.l.wrap.b32 	%r2523, %r2520, %r2520, 16;
	xor.b32  	%r3399, %r2523, %r2521;
	sub.s32 	%r3402, %r2521, %r3409;
	shf.l.wrap.b32 	%r2524, %r3405, %r3405, 25;
	xor.b32  	%r2525, %r2524, %r3408;
	sub.s32 	%r2526, %r3408, %r3395;
	shf.l.wrap.b32 	%r2527, %r3395, %r3395, 24;
	xor.b32  	%r2528, %r2527, %r3398;
	sub.s32 	%r2529, %r3398, %r2525;
	shf.l.wrap.b32 	%r2530, %r2525, %r2525, 20;
	xor.b32  	%r3405, %r2530, %r2526;
	sub.s32 	%r3408, %r2526, %r2528;
	shf.l.wrap.b32 	%r2531, %r2528, %r2528, 16;
	xor.b32  	%r3395, %r2531, %r2529;
	sub.s32 	%r3398, %r2529, %r3405;
	shf.l.wrap.b32 	%r2532, %r3401, %r3401, 25;
	xor.b32  	%r2533, %r2532, %r3404;
	sub.s32 	%r2534, %r3404, %r3407;
	shf.l.wrap.b32 	%r2535, %r3407, %r3407, 24;
	xor.b32  	%r2536, %r2535, %r3394;
	sub.s32 	%r2537, %r3394, %r2533;
	shf.l.wrap.b32 	%r2538, %r2533, %r2533, 20;
	xor.b32  	%r3401, %r2538, %r2534;
	sub.s32 	%r3404, %r2534, %r2536;
	shf.l.wrap.b32 	%r2539, %r2536, %r2536, 16;
	xor.b32  	%r3407, %r2539, %r2537;
	sub.s32 	%r3394, %r2537, %r3401;
$L__BB3_177:
	add.s32 	%r3410, %r3410, 1;
	setp.eq.s32 	%p105, %r3410, %r576;
	@%p105 bra 	$L__BB3_180;
	bra.uni 	$L__BB3_170;
$L__BB3_178:
	shf.l.wrap.b32 	%r2574, %r3409, %r3409, 25;
	xor.b32  	%r2575, %r2574, %r3408;
	sub.s32 	%r2576, %r3408, %r3407;
	shf.l.wrap.b32 	%r2577, %r3407, %r3407, 24;
	xor.b32  	%r2578, %r2577, %r3406;
	sub.s32 	%r2579, %r3406, %r2575;
	shf.l.wrap.b32 	%r2580, %r2575, %r2575, 20;
	xor.b32  	%r3409, %r2580, %r2576;
	sub.s32 	%r3408, %r2576, %r2578;
	shf.l.wrap.b32 	%r2581, %r2578, %r2578, 16;
	xor.b32  	%r3407, %r2581, %r2579;
	sub.s32 	%r3406, %r2579, %r3409;
	shf.l.wrap.b32 	%r2582, %r3405, %r3405, 25;
	xor.b32  	%r2583, %r2582, %r3404;
	sub.s32 	%r2584, %r3404, %r3403;
	shf.l.wrap.b32 	%r2585, %r3403, %r3403, 24;
	xor.b32  	%r2586, %r2585, %r3402;
	sub.s32 	%r2587, %r3402, %r2583;
	shf.l.wrap.b32 	%r2588, %r2583, %r2583, 20;
	xor.b32  	%r3405, %r2588, %r2584;
	sub.s32 	%r3404, %r2584, %r2586;
	shf.l.wrap.b32 	%r2589, %r2586, %r2586, 16;
	xor.b32  	%r3403, %r2589, %r2587;
	sub.s32 	%r3402, %r2587, %r3405;
	shf.l.wrap.b32 	%r2590, %r3401, %r3401, 25;
	xor.b32  	%r2591, %r2590, %r3400;
	sub.s32 	%r2592, %r3400, %r3399;
	shf.l.wrap.b32 	%r2593, %r3399, %r3399, 24;
	xor.b32  	%r2594, %r2593, %r3398;
	sub.s32 	%r2595, %r3398, %r2591;
	shf.l.wrap.b32 	%r2596, %r2591, %r2591, 20;
	xor.b32  	%r3401, %r2596, %r2592;
	sub.s32 	%r3400, %r2592, %r2594;
	shf.l.wrap.b32 	%r2597, %r2594, %r2594, 16;
	xor.b32  	%r3399, %r2597, %r2595;
	sub.s32 	%r3398, %r2595, %r3401;
	shf.l.wrap.b32 	%r2598, %r3397, %r3397, 25;
	xor.b32  	%r2599, %r2598, %r3396;
	sub.s32 	%r2600, %r3396, %r3395;
	shf.l.wrap.b32 	%r2601, %r3395, %r3395, 24;
	xor.b32  	%r2602, %r2601, %r3394;
	sub.s32 	%r2603, %r3394, %r2599;
	shf.l.wrap.b32 	%r2604, %r2599, %r2599, 20;
	xor.b32  	%r3397, %r2604, %r2600;
	sub.s32 	%r3396, %r2600, %r2602;
	shf.l.wrap.b32 	%r2605, %r2602, %r2602, 16;
	xor.b32  	%r3395, %r2605, %r2603;
	sub.s32 	%r3394, %r2603, %r3397;
$L__BB3_179:
	add.s32 	%r3443, %r3443, 1;
	setp.ne.s32 	%p109, %r3443, %r576;
	@%p109 bra 	$L__BB3_174;
$L__BB3_180:
	add.s32 	%r2606, %r585, %r3195;
	sub.s32 	%r3479, %r2606, %r617;
	add.s32 	%r2607, %r586, %r3191;
	sub.s32 	%r3483, %r2607, %r618;
	add.s32 	%r2608, %r587, %r3187;
	sub.s32 	%r3487, %r2608, %r619;
	add.s32 	%r2609, %r588, %r3183;
	sub.s32 	%r3491, %r2609, %r620;
	add.s32 	%r2610, %r589, %r3193;
	sub.s32 	%r3478, %r2610, %r621;
	add.s32 	%r2611, %r590, %r3189;
	sub.s32 	%r3482, %r2611, %r622;
	add.s32 	%r2612, %r591, %r3185;
	sub.s32 	%r3486, %r2612, %r623;
	add.s32 	%r2613, %r592, %r3181;
	sub.s32 	%r3490, %r2613, %r624;
	@%p101 bra 	$L__BB3_185;
	ld.param.u32 	%r2823, [_Z39compute_bias_of_g_for_random_key_kernelyjjPjS_S_jiPii_param_2];
	setp.eq.s32 	%p111, %r2823, 0;
	@%p111 bra 	$L__BB3_193;
	mov.b32 	%r3492, 1;
$L__BB3_183:
	and.b32  	%r2615, %r3492, 1;
	setp.eq.b32 	%p112, %r2615, 1;
	not.pred 	%p113, %p112;
	@%p113 bra 	$L__BB3_189;
	shf.l.wrap.b32 	%r2616, %r3491, %r3491, 25;
	xor.b32  	%r2617, %r2616, %r3490;
	sub.s32 	%r2618, %r3490, %r3489;
	shf.l.wrap.b32 	%r2619, %r3489, %r3489, 24;
	xor.b32  	%r2620, %r2619, %r3488;
	sub.s32 	%r2621, %r3488, %r2617;
	shf.l.wrap.b32 	%r2622, %r2617, %r2617, 20;
	xor.b32  	%r3491, %r2622, %r2618;
	sub.s32 	%r3490, %r2618, %r2620;
	shf.l.wrap.b32 	%r2623, %r2620, %r2620, 16;
	xor.b32  	%r3489, %r2623, %r2621;
	sub.s32 	%r3488, %r2621, %r3491;
	shf.l.wrap.b32 	%r2624, %r3487, %r3487, 25;
	xor.b32  	%r2625, %r2624, %r3486;
	sub.s32 	%r2626, %r3486, %r3485;
	shf.l.wrap.b32 	%r2627, %r3485, %r3485, 24;
	xor.b32  	%r2628, %r2627, %r3484;
	sub.s32 	%r2629, %r3484, %r2625;
	shf.l.wrap.b32 	%r2630, %r2625, %r2625, 20;
	xor.b32  	%r3487, %r2630, %r2626;
	sub.s32 	%r3486, %r2626, %r2628;
	shf.l.wrap.b32 	%r2631, %r2628, %r2628, 16;
	xor.b32  	%r3485, %r2631, %r2629;
	sub.s32 	%r3484, %r2629, %r3487;
	shf.l.wrap.b32 	%r2632, %r3483, %r3483, 25;
	xor.b32  	%r2633, %r2632, %r3482;
	sub.s32 	%r2634, %r3482, %r3481;
	shf.l.wrap.b32 	%r2635, %r3481, %r3481, 24;
	xor.b32  	%r2636, %r2635, %r3480;
	sub.s32 	%r2637, %r3480, %r2633;
	shf.l.wrap.b32 	%r2638, %r2633, %r2633, 20;
	xor.b32  	%r3483, %r2638, %r2634;
	sub.s32 	%r3482, %r2634, %r2636;
	shf.l.wrap.b32 	%r2639, %r2636, %r2636, 16;
	xor.b32  	%r3481, %r2639, %r2637;
	sub.s32 	%r3480, %r2637, %r3483;
	shf.l.wrap.b32 	%r2640, %r3479, %r3479, 25;
	xor.b32  	%r2641, %r2640, %r3478;
	sub.s32 	%r2642, %r3478, %r3477;
	shf.l.wrap.b32 	%r2643, %r3477, %r3477, 24;
	xor.b32  	%r2644, %r2643, %r3476;
	sub.s32 	%r2645, %r3476, %r2641;
	shf.l.wrap.b32 	%r2646, %r2641, %r2641, 20;
	xor.b32  	%r3479, %r2646, %r2642;
	sub.s32 	%r3478, %r2642, %r2644;
	shf.l.wrap.b32 	%r2647, %r2644, %r2644, 16;
	xor.b32  	%r3477, %r2647, %r2645;
	sub.s32 	%r3476, %r2645, %r3479;
	bra.uni 	$L__BB3_190;
$L__BB3_185:
	ld.param.u32 	%r2824, [_Z39compute_bias_of_g_for_random_key_kernelyjjPjS_S_jiPii_param_2];
	setp.eq.s32 	%p115, %r2824, 0;
	@%p115 bra 	$L__BB3_193;
	mov.b32 	%r3525, 1;
$L__BB3_187:
	and.b32  	%r2681, %r3525, 1;
	setp.eq.b32 	%p116, %r2681, 1;
	not.pred 	%p117, %p116;
	@%p117 bra 	$L__BB3_191;
	shf.l.wrap.b32 	%r2682, %r3479, %r3479, 25;
	xor.b32  	%r2683, %r2682, %r3482;
	sub.s32 	%r2684, %r3482, %r3485;
	shf.l.wrap.b32 	%r2685, %r3485, %r3485, 24;
	xor.b32  	%r2686, %r2685, %r3488;
	sub.s32 	%r2687, %r3488, %r2683;
	shf.l.wrap.b32 	%r2688, %r2683, %r2683, 20;
	xor.b32  	%r3479, %r2688, %r2684;
	sub.s32 	%r3482, %r2684, %r2686;
	shf.l.wrap.b32 	%r2689, %r2686, %r2686, 16;
	xor.b32  	%r3485, %r2689, %r2687;
	sub.s32 	%r3488, %r2687, %r3479;
	shf.l.wrap.b32 	%r2690, %r3491, %r3491, 25;
	xor.b32  	%r2691, %r2690, %r3478;
	sub.s32 	%r2692, %r3478, %r3481;
	shf.l.wrap.b32 	%r2693, %r3481, %r3481, 24;
	xor.b32  	%r2694, %r2693, %r3484;
	sub.s32 	%r2695, %r3484, %r2691;
	shf.l.wrap.b32 	%r2696, %r2691, %r2691, 20;
	xor.b32  	%r3491, %r2696, %r2692;
	sub.s32 	%r3478, %r2692, %r2694;
	shf.l.wrap.b32 	%r2697, %r2694, %r2694, 16;
	xor.b32  	%r3481, %r2697, %r2695;
	sub.s32 	%r3484, %r2695, %r3491;
	shf.l.wrap.b32 	%r2698, %r3487, %r3487, 25;
	xor.b32  	%r2699, %r2698, %r3490;
	sub.s32 	%r2700, %r3490, %r3477;
	shf.l.wrap.b32 	%r2701, %r3477, %r3477, 24;
	xor.b32  	%r2702, %r2701, %r3480;
	sub.s32 	%r2703, %r3480, %r2699;
	shf.l.wrap.b32 	%r2704, %r2699, %r2699, 20;
	xor.b32  	%r3487, %r2704, %r2700;
	sub.s32 	%r3490, %r2700, %r2702;
	shf.l.wrap.b32 	%r2705, %r2702, %r2702, 16;
	xor.b32  	%r3477, %r2705, %r2703;
	sub.s32 	%r3480, %r2703, %r3487;
	shf.l.wrap.b32 	%r2706, %r3483, %r3483, 25;
	xor.b32  	%r2707, %r2706, %r3486;
	sub.s32 	%r2708, %r3486, %r3489;
	shf.l.wrap.b32 	%r2709, %r3489, %r3489, 24;
	xor.b32  	%r2710, %r2709, %r3476;
	sub.s32 	%r2711, %r3476, %r2707;
	shf.l.wrap.b32 	%r2712, %r2707, %r2707, 20;
	xor.b32  	%r3483, %r2712, %r2708;
	sub.s32 	%r3486, %r2708, %r2710;
	shf.l.wrap.b32 	%r2713, %r2710, %r2710, 16;
	xor.b32  	%r3489, %r2713, %r2711;
	sub.s32 	%r3476, %r2711, %r3483;
	bra.uni 	$L__BB3_192;
$L__BB3_189:
	shf.l.wrap.b32 	%r2648, %r3479, %r3479, 25;
	xor.b32  	%r2649, %r2648, %r3482;
	sub.s32 	%r2650, %r3482, %r3485;
	shf.l.wrap.b32 	%r2651, %r3485, %r3485, 24;
	xor.b32  	%r2652, %r2651, %r3488;
	sub.s32 	%r2653, %r3488, %r2649;
	shf.l.wrap.b32 	%r2654, %r2649, %r2649, 20;
	xor.b32  	%r3479, %r2654, %r2650;
	sub.s32 	%r3482, %r2650, %r2652;
	shf.l.wrap.b32 	%r2655, %r2652, %r2652, 16;
	xor.b32  	%r3485, %r2655, %r2653;
	sub.s32 	%r3488, %r2653, %r3479;
	shf.l.wrap.b32 	%r2656, %r3491, %r3491, 25;
	xor.b32  	%r2657, %r2656, %r3478;
	sub.s32 	%r2658, %r3478, %r3481;
	shf.l.wrap.b32 	%r2659, %r3481, %r3481, 24;
	xor.b32  	%r2660, %r2659, %r3484;
	sub.s32 	%r2661, %r3484, %r2657;
	shf.l.wrap.b32 	%r2662, %r2657, %r2657, 20;
	xor.b32  	%r3491, %r2662, %r2658;
	sub.s32 	%r3478, %r2658, %r2660;
	shf.l.wrap.b32 	%r2663, %r2660, %r2660, 16;
	xor.b32  	%r3481, %r2663, %r2661;
	sub.s32 	%r3484, %r2661, %r3491;
	shf.l.wrap.b32 	%r2664, %r3487, %r3487, 25;
	xor.b32  	%r2665, %r2664, %r3490;
	sub.s32 	%r2666, %r3490, %r3477;
	shf.l.wrap.b32 	%r2667, %r3477, %r3477, 24;
	xor.b32  	%r2668, %r2667, %r3480;
	sub.s32 	%r2669, %r3480, %r2665;
	shf.l.wrap.b32 	%r2670, %r2665, %r2665, 20;
	xor.b32  	%r3487, %r2670, %r2666;
	sub.s32 	%r3490, %r2666, %r2668;
	shf.l.wrap.b32 	%r2671, %r2668, %r2668, 16;
	xor.b32  	%r3477, %r2671, %r2669;
	sub.s32 	%r3480, %r2669, %r3487;
	shf.l.wrap.b32 	%r2672, %r3483, %r3483, 25;
	xor.b32  	%r2673, %r2672, %r3486;
	sub.s32 	%r2674, %r3486, %r3489;
	shf.l.wrap.b32 	%r2675, %r3489, %r3489, 24;
	xor.b32  	%r2676, %r2675, %r3476;
	sub.s32 	%r2677, %r3476, %r2673;
	shf.l.wrap.b32 	%r2678, %r2673, %r2673, 20;
	xor.b32  	%r3483, %r2678, %r2674;
	sub.s32 	%r3486, %r2674, %r2676;
	shf.l.wrap.b32 	%r2679, %r2676, %r2676, 16;
	xor.b32  	%r3489, %r2679, %r2677;
	sub.s32 	%r3476, %r2677, %r3483;
$L__BB3_190:
	add.s32 	%r3492, %r3492, 1;
	setp.eq.s32 	%p114, %r3492, %r576;
	@%p114 bra 	$L__BB3_193;
	bra.uni 	$L__BB3_183;
$L__BB3_191:
	shf.l.wrap.b32 	%r2714, %r3491, %r3491, 25;
	xor.b32  	%r2715, %r2714, %r3490;
	sub.s32 	%r2716, %r3490, %r3489;
	shf.l.wrap.b32 	%r2717, %r3489, %r3489, 24;
	xor.b32  	%r2718, %r2717, %r3488;
	sub.s32 	%r2719, %r3488, %r2715;
	shf.l.wrap.b32 	%r2720, %r2715, %r2715, 20;
	xor.b32  	%r3491, %r2720, %r2716;
	sub.s32 	%r3490, %r2716, %r2718;
	shf.l.wrap.b32 	%r2721, %r2718, %r2718, 16;
	xor.b32  	%r3489, %r2721, %r2719;
	sub.s32 	%r3488, %r2719, %r3491;
	shf.l.wrap.b32 	%r2722, %r3487, %r3487, 25;
	xor.b32  	%r2723, %r2722, %r3486;
	sub.s32 	%r2724, %r3486, %r3485;
	shf.l.wrap.b32 	%r2725, %r3485, %r3485, 24;
	xor.b32  	%r2726, %r2725, %r3484;
	sub.s32 	%r2727, %r3484, %r2723;
	shf.l.wrap.b32 	%r2728, %r2723, %r2723, 20;
	xor.b32  	%r3487, %r2728, %r2724;
	sub.s32 	%r3486, %r2724, %r2726;
	shf.l.wrap.b32 	%r2729, %r2726, %r2726, 16;
	xor.b32  	%r3485, %r2729, %r2727;
	sub.s32 	%r3484, %r2727, %r3487;
	shf.l.wrap.b32 	%r2730, %r3483, %r3483, 25;
	xor.b32  	%r2731, %r2730, %r3482;
	sub.s32 	%r2732, %r3482, %r3481;
	shf.l.wrap.b32 	%r2733, %r3481, %r3481, 24;
	xor.b32  	%r2734, %r2733, %r3480;
	sub.s32 	%r2735, %r3480, %r2731;
	shf.l.wrap.b32 	%r2736, %r2731, %r2731, 20;
	xor.b32  	%r3483, %r2736, %r2732;
	sub.s32 	%r3482, %r2732, %r2734;
	shf.l.wrap.b32 	%r2737, %r2734, %r2734, 16;
	xor.b32  	%r3481, %r2737, %r2735;
	sub.s32 	%r3480, %r2735, %r3483;
	shf.l.wrap.b32 	%r2738, %r3479, %r3479, 25;
	xor.b32  	%r2739, %r2738, %r3478;
	sub.s32 	%r2740, %r3478, %r3477;
	shf.l.wrap.b32 	%r2741, %r3477, %r3477, 24;
	xor.b32  	%r2742, %r2741, %r3476;
	sub.s32 	%r2743, %r3476, %r2739;
	shf.l.wrap.b32 	%r2744, %r2739, %r2739, 20;
	xor.b32  	%r3479, %r2744, %r2740;
	sub.s32 	%r3478, %r2740, %r2742;
	shf.l.wrap.b32 	%r2745, %r2742, %r2742, 16;
	xor.b32  	%r3477, %r2745, %r2743;
	sub.s32 	%r3476, %r2743, %r3479;
$L__BB3_192:
	add.s32 	%r3525, %r3525, 1;
	setp.ne.s32 	%p118, %r3525, %r576;
	@%p118 bra 	$L__BB3_187;
$L__BB3_193:
	ld.param.u32 	%r2826, [_Z39compute_bias_of_g_for_random_key_kernelyjjPjS_S_jiPii_param_7];
	shr.u32 	%r2746, %r1112, 2;
	xor.b32  	%r2747, %r2746, %r1112;
	xor.b32  	%r2748, %r3476, %r3394;
	xor.b32  	%r2749, %r3480, %r3398;
	xor.b32  	%r2750, %r3484, %r3402;
	xor.b32  	%r2751, %r3488, %r3406;
	xor.b32  	%r2752, %r3479, %r3397;
	xor.b32  	%r2753, %r3483, %r3401;
	xor.b32  	%r2754, %r3487, %r3405;
	xor.b32  	%r2755, %r3491, %r3409;
	xor.b32  	%r2756, %r3478, %r3396;
	xor.b32  	%r2757, %r3482, %r3400;
	xor.b32  	%r2758, %r3486, %r3404;
	xor.b32  	%r2759, %r3490, %r3408;
	xor.b32  	%r2760, %r3477, %r3395;
	xor.b32  	%r2761, %r3481, %r3399;
	xor.b32  	%r2762, %r3485, %r3403;
	xor.b32  	%r2763, %r3489, %r3407;
	and.b32  	%r2764, %r593, %r2748;
	and.b32  	%r2765, %r594, %r2749;
	and.b32  	%r2766, %r595, %r2750;
	and.b32  	%r2767, %r596, %r2751;
	and.b32  	%r2768, %r597, %r2752;
	and.b32  	%r2769, %r598, %r2753;
	and.b32  	%r2770, %r599, %r2754;
	and.b32  	%r2771, %r600, %r2755;
	and.b32  	%r2772, %r601, %r2756;
	and.b32  	%r2773, %r602, %r2757;
	and.b32  	%r2774, %r603, %r2758;
	and.b32  	%r2775, %r604, %r2759;
	and.b32  	%r2776, %r605, %r2760;
	and.b32  	%r2777, %r606, %r2761;
	and.b32  	%r2778, %r607, %r2762;
	and.b32  	%r2779, %r608, %r2763;
	xor.b32  	%r2780, %r2765, %r2764;
	xor.b32  	%r2781, %r2766, %r2780;
	xor.b32  	%r2782, %r2767, %r2781;
	xor.b32  	%r2783, %r2768, %r2782;
	xor.b32  	%r2784, %r2769, %r2783;
	xor.b32  	%r2785, %r2770, %r2784;
	xor.b32  	%r2786, %r2771, %r2785;
	xor.b32  	%r2787, %r2772, %r2786;
	xor.b32  	%r2788, %r2773, %r2787;
	xor.b32  	%r2789, %r2774, %r2788;
	xor.b32  	%r2790, %r2775, %r2789;
	xor.b32  	%r2791, %r2776, %r2790;
	xor.b32  	%r2792, %r2777, %r2791;
	xor.b32  	%r2793, %r2778, %r2792;
	xor.b32  	%r2794, %r2779, %r2793;
	shr.u32 	%r2795, %r2794, 16;
	xor.b32  	%r2796, %r2795, %r2794;
	shr.u32 	%r2797, %r2796, 8;
	xor.b32  	%r2798, %r2797, %r2796;
	shr.u32 	%r2799, %r2798, 4;
	xor.b32  	%r2800, %r2799, %r2798;
	shr.u32 	%r2801, %r2800, 2;
	xor.b32  	%r2802, %r2801, %r2800;
	xor.b32  	%r2803, %r2802, %r2747;
	shr.u32 	%r2804, %r2803, 1;
	xor.b32  	%r2805, %r2747, %r2804;
	xor.b32  	%r2806, %r2805, %r2802;
	not.b32 	%r2807, %r2806;
	and.b32  	%r2808, %r2807, 1;
	add.s32 	%r3558, %r2808, %r3558;
	add.s32 	%r3129, %r3129, 1;
	setp.ne.s32 	%p119, %r3129, %r2826;
	@%p119 bra 	$L__BB3_129;
$L__BB3_194:
	ld.param.u64 	%rd71, [_Z39compute_bias_of_g_for_random_key_kernelyjjPjS_S_jiPii_param_8];
	cvta.to.global.u64 	%rd70, %rd71;
	atom.global.add.u32 	%r2809, [%rd70], %r3558;
	ret;

}


// ===== COMPILED SASS (sm_100) =====

	.target	sm_100

	.elftype	@"ET_EXEC"


//--------------------- .note.nv.tkinfo           --------------------------
	.section	.note.nv.tkinfo,"",@"SHT_NOTE"
	.sectionflags	@"SHF_NOTE_NV_TKINFO"
	.tkinfo
        /*0018*/ 	.word	0x00000002
        /*0030*/ 	.string	""
        /*0030*/ 	.string	"ptxas"
        /*0030*/ 	.string	"Cuda compilation tools, release 13.0, V13.0.88"
        /*0030*/ 	.string	"Build cuda_13.0.r13.0/compiler.36424714_0"
        /*0030*/ 	.string	"-arch sm_100 -m 64 "



//--------------------- .note.nv.cuinfo           --------------------------
	.section	.note.nv.cuinfo,"",@"SHT_NOTE"
	.sectionflags	@"SHF_NOTE_NV_CUINFO"
        /*0018*/ 	.short	0x0002
        /*001a*/ 	.short	0x0064
        /*001c*/ 	.short	0x0082
	.zero		2


//--------------------- .nv.info                  --------------------------
	.section	.nv.info,"",@"SHT_CUDA_INFO"
	.align	4


	//----- nvinfo : EIATTR_REGCOUNT
	.align		4
        /*0000*/ 	.byte	0x04, 0x2f
        /*0002*/ 	.short	(.L_11 - .L_10)
	.align		4
.L_10:
        /*0004*/ 	.word	index@(_Z16testChachaKernelPi)
        /*0008*/ 	.word	0x0000001e


	//----- nvinfo : EIATTR_FRAME_SIZE
	.align		4
.L_11:
        /*000c*/ 	.byte	0x04, 0x11
        /*000e*/ 	.short	(.L_13 - .L_12)
	.align		4
.L_12:
        /*0010*/ 	.word	index@(_Z16testChachaKernelPi)
        /*0014*/ 	.word	0x00000000


	//----- nvinfo : EIATTR_REGCOUNT
	.align		4
.L_13:
        /*0018*/ 	.byte	0x04, 0x2f
        /*001a*/ 	.short	(.L_15 - .L_14)
	.align		4
.L_14:
        /*001c*/ 	.word	index@(_Z24differential_bias_kernelyiPjS_iPyiii)
        /*0020*/ 	.word	0x00000050


	//----- nvinfo : EIATTR_FRAME_SIZE
	.align		4
.L_15:
        /*0024*/ 	.byte	0x04, 0x11
        /*0026*/ 	.short	(.L_17 - .L_16)
	.align		4
.L_16:
        /*0028*/ 	.word	index@(_Z24differential_bias_kernelyiPjS_iPyiii)
        /*002c*/ 	.word	0x00000000


	//----- nvinfo : EIATTR_REGCOUNT
	.align		4
.L_17:
        /*0030*/ 	.byte	0x04, 0x2f
        /*0032*/ 	.short	(.L_19 - .L_18)
	.align		4
.L_18:
        /*0034*/ 	.word	index@(_Z18linear_bias_kernelyiiPjS_iPii)
        /*0038*/ 	.word	0x00000050


	//----- nvinfo : EIATTR_FRAME_SIZE
	.align		4
.L_19:
        /*003c*/ 	.byte	0x04, 0x11
        /*003e*/ 	.short	(.L_21 - .L_20)
	.align		4
.L_20:
        /*0040*/ 	.word	index@(_Z18linear_bias_kernelyiiPjS_iPii)
        /*0044*/ 	.word	0x00000000


	//----- nvinfo : EIATTR_REGCOUNT
	.align		4
.L_21:
        /*0048*/ 	.byte	0x04, 0x2f
        /*004a*/ 	.short	(.L_23 - .L_22)
	.align		4
.L_22:
        /*004c*/ 	.word	index@(_Z39compute_bias_of_g_for_random_key_kernelyjjPjS_S_jiPii)
        /*0050*/ 	.word	0x0000008d


	//----- nvinfo : EIATTR_FRAME_SIZE
	.align		4
.L_23:
        /*0054*/ 	.byte	0x04, 0x11
        /*0056*/ 	.short	(.L_25 - .L_24)
	.align		4
.L_24:
        /*0058*/ 	.word	index@(_Z39compute_bias_of_g_for_random_key_kernelyjjPjS_S_jiPii)
        /*005c*/ 	.word	0x00000000


	//----- nvinfo : EIATTR_MIN_STACK_SIZE
	.align		4
.L_25:
        /*0060*/ 	.byte	0x04, 0x12
        /*0062*/ 	.short	(.L_27 - .L_26)
	.align		4
.L_26:
        /*0064*/ 	.word	index@(_Z39compute_bias_of_g_for_random_key_kernelyjjPjS_S_jiPii)
        /*0068*/ 	.word	0x00000000


	//----- nvinfo : EIATTR_MIN_STACK_SIZE
	.align		4
.L_27:
        /*006c*/ 	.byte	0x04, 0x12
        /*006e*/ 	.short	(.L_29 - .L_28)
	.align		4
.L_28:
        /*0070*/ 	.word	index@(_Z18linear_bias_kernelyiiPjS_iPii)
        /*0074*/ 	.word	0x00000000


	//----- nvinfo : EIATTR_MIN_STACK_SIZE
	.align		4
.L_29:
        /*0078*/ 	.byte	0x04, 0x12
        /*007a*/ 	.short	(.L_31 - .L_30)
	.align		4
.L_30:
        /*007c*/ 	.word	index@(_Z24differential_bias_kernelyiPjS_iPyiii)
        /*0080*/ 	.word	0x00000000


	//----- nvinfo : EIATTR_MIN_STACK_SIZE
	.align		4
.L_31:
        /*0084*/ 	.byte	0x04, 0x12
        /*0086*/ 	.short	(.L_33 - .L_32)
	.align		4
.L_32:
        /*0088*/ 	.word	index@(_Z16testChachaKernelPi)
        /*008c*/ 	.word	0x00000000
.L_33:


//--------------------- .nv.compat                --------------------------
	.section	.nv.compat,"",@"SHT_CUDA_COMPAT_INFO"
	.align	4
        /*0000*/ 	.byte	0x02, 0x09, 0x00, 0x00, 0x02, 0x02, 0x01, 0x00, 0x02, 0x05, 0x05, 0x00, 0x03, 0x07, 0x01, 0x01
        /*0010*/ 	.byte	0x02, 0x03, 0x00, 0x00, 0x02, 0x06, 0x01, 0x00, 0x04, 0x0b, 0x08, 0x00, 0x09, 0x00, 0x00, 0x00
        /*0020*/ 	.byte	0x00, 0x00, 0x00, 0x00


//--------------------- .nv.info._Z39compute_bias_of_g_for_random_key_kernelyjjPjS_S_jiPii --------------------------
	.section	.nv.info._Z39compute_bias_of_g_for_random_key_kernelyjjPjS_S_jiPii,"",@"SHT_CUDA_INFO"
	.sectionflags	@""
	.align	4


	//----- nvinfo : EIATTR_CUDA_API_VERSION
	.align		4
        /*0000*/ 	.byte	0x04, 0x37
        /*0002*/ 	.short	(.L_35 - .L_34)
.L_34:
        /*0004*/ 	.word	0x00000082


	//----- nvinfo : EIATTR_KPARAM_INFO
	.align		4
.L_35:
        /*0008*/ 	.byte	0x04, 0x17
        /*000a*/ 	.short	(.L_37 - .L_36)
.L_36:
        /*000c*/ 	.word	0x00000000
        /*0010*/ 	.short	0x0009
        /*0012*/ 	.short	0x0038
        /*0014*/ 	.byte	0x00, 0xf0, 0x11, 0x00


	//----- nvinfo : EIATTR_KPARAM_INFO
	.align		4
.L_37:
        /*0018*/ 	.byte	0x04, 0x17
        /*001a*/ 	.short	(.L_39 - .L_38)
.L_38:
        /*001c*/ 	.word	0x00000000
        /*0020*/ 	.short	0x0008
        /*0022*/ 	.short	0x0030
        /*0024*/ 	.byte	0x00, 0xf5, 0x21, 0x00


	//----- nvinfo : EIATTR_KPARAM_INFO
	.align		4
.L_39:
        /*0028*/ 	.byte	0x04, 0x17
        /*002a*/ 	.short	(.L_41 - .L_40)
.L_40:
        /*002c*/ 	.word	0x00000000
        /*0030*/ 	.short	0x0007
        /*0032*/ 	.short	0x002c
        /*0034*/ 	.byte	0x00, 0xf0, 0x11, 0x00


	//----- nvinfo : EIATTR_KPARAM_INFO
	.align		4
.L_41:
        /*0038*/ 	.byte	0x04, 0x17
        /*003a*/ 	.short	(.L_43 - .L_42)
.L_42:
        /*003c*/ 	.word	0x00000000
        /*0040*/ 	.short	0x0006
        /*0042*/ 	.short	0x0028
        /*0044*/ 	.byte	0x00, 0xf0, 0x11, 0x00


	//----- nvinfo : EIATTR_KPARAM_INFO
	.align		4
.L_43:
        /*0048*/ 	.byte	0x04, 0x17
        /*004a*/ 	.short	(.L_45 - .L_44)
.L_44:
        /*004c*/ 	.word	0x00000000
        /*0050*/ 	.short	0x0005
        /*0052*/ 	.short	0x0020
        /*0054*/ 	.byte	0x00, 0xf5, 0x21, 0x00


	//----- nvinfo : EIATTR_KPARAM_INFO
	.align		4
.L_45:
        /*0058*/ 	.byte	0x04, 0x17
        /*005a*/ 	.short	(.L_47 - .L_46)
.L_46:
        /*005c*/ 	.word	0x00000000
        /*0060*/ 	.short	0x0004
        /*0062*/ 	.short	0x0018
        /*0064*/ 	.byte	0x00, 0xf5, 0x21, 0x00


	//----- nvinfo : EIATTR_KPARAM_INFO
	.align		4
.L_47:
        /*0068*/ 	.byte	0x04, 0x17
        /*006a*/ 	.short	(.L_49 - .L_48)
.L_48:
        /*006c*/ 	.word	0x00000000
        /*0070*/ 	.short	0x0003
        /*0072*/ 	.short	0x0010
        /*0074*/ 	.byte	0x00, 0xf5, 0x21, 0x00


	//----- nvinfo : EIATTR_KPARAM_INFO
	.align		4
.L_49:
        /*0078*/ 	.byte	0x04, 0x17
        /*007a*/ 	.short	(.L_51 - .L_50)
.L_50:
        /*007c*/ 	.word	0x00000000
        /*0080*/ 	.short	0x0002
        /*0082*/ 	.short	0x000c
        /*0084*/ 	.byte	0x00, 0xf0, 0x11, 0x00


	//----- nvinfo : EIATTR_KPARAM_INFO
	.align		4
.L_51:
        /*0088*/ 	.byte	0x04, 0x17
        /*008a*/ 	.short	(.L_53 - .L_52)
.L_52:
        /*008c*/ 	.word	0x00000000
        /*0090*/ 	.short	0x0001
        /*0092*/ 	.short	0x0008
        /*0094*/ 	.byte	0x00, 0xf0, 0x11, 0x00


	//----- nvinfo : EIATTR_KPARAM_INFO
	.align		4
.L_53:
        /*0098*/ 	.byte	0x04, 0x17
        /*009a*/ 	.short	(.L_55 - .L_54)
.L_54:
        /*009c*/ 	.word	0x00000000
        /*00a0*/ 	.short	0x0000
        /*00a2*/ 	.short	0x0000
        /*00a4*/ 	.byte	0x00, 0xf0, 0x21, 0x00


	//----- nvinfo : EIATTR_SPARSE_MMA_MASK
	.align		4
.L_55:
        /*00a8*/ 	.byte	0x03, 0x50
        /*00aa*/ 	.short	0x0000


	//----- nvinfo : EIATTR_MAXREG_COUNT
	.align		4
        /*00ac*/ 	.byte	0x03, 0x1b
        /*00ae*/ 	.short	0x00ff


	//----- nvinfo : EIATTR_MERCURY_ISA_VERSION
	.align		4
        /*00b0*/ 	.byte	0x03, 0x5f
        /*00b2*/ 	.short	0x0101


	//----- nvinfo : EIATTR_INT_WARP_WIDE_INSTR_OFFSETS
	.align		4
        /*00b4*/ 	.byte	0x04, 0x31
        /*00b6*/ 	.short	(.L_57 - .L_56)


	//   ....[0]....
.L_56:
        /*00b8*/ 	.word	0x0000de90


	//   ....[1]....
        /*00bc*/ 	.word	0x0000deb0


	//----- nvinfo : EIATTR_VRC_CTA_INIT_COUNT
	.align		4
.L_57:
        /*00c0*/ 	.byte	0x02, 0x4a
	.zero		1
	.zero		1


	//----- nvinfo : EIATTR_EXIT_INSTR_OFFSETS
	.align		4
        /*00c4*/ 	.byte	0x04, 0x1c
        /*00c6*/ 	.short	(.L_59 - .L_58)


	//   ....[0]....
.L_58:
        /*00c8*/ 	.word	0x0000df00


	//----- nvinfo : EIATTR_CRS_STACK_SIZE
	.align		4
.L_59:
        /*00cc*/ 	.byte	0x04, 0x1e
        /*00ce*/ 	.short	(.L_61 - .L_60)
.L_60:
        /*00d0*/ 	.word	0x00000000


	//----- nvinfo : EIATTR_CBANK_PARAM_SIZE
	.align		4
.L_61:
        /*00d4*/ 	.byte	0x03, 0x19
        /*00d6*/ 	.short	0x003c


	//----- nvinfo : EIATTR_PARAM_CBANK
	.align		4
        /*00d8*/ 	.byte	0x04, 0x0a
        /*00da*/ 	.short	(.L_63 - .L_62)
	.align		4
.L_62:
        /*00dc*/ 	.word	index@(.nv.constant0._Z39compute_bias_of_g_for_random_key_kernelyjjPjS_S_jiPii)
        /*00e0*/ 	.short	0x0380
        /*00e2*/ 	.short	0x003c


	//----- nvinfo : EIATTR_SW_WAR
	.align		4
.L_63:
        /*00e4*/ 	.byte	0x04, 0x36
        /*00e6*/ 	.short	(.L_65 - .L_64)
.L_64:
        /*00e8*/ 	.word	0x00000008
.L_65:


//--------------------- .nv.info._Z18linear_bias_kernelyiiPjS_iPii --------------------------
	.section	.nv.info._Z18linear_bias_kernelyiiPjS_iPii,"",@"SHT_CUDA_INFO"
	.sectionflags	@""
	.align	4


	//----- nvinfo : EIATTR_CUDA_API_VERSION
	.align		4
        /*0000*/ 	.byte	0x04, 0x37
        /*0002*/ 	.short	(.L_67 - .L_66)
.L_66:
        /*0004*/ 	.word	0x00000082


	//----- nvinfo : EIATTR_KPARAM_INFO
	.align		4
.L_67:
        /*0008*/ 	.byte	0x04, 0x17
        /*000a*/ 	.short	(.L_69 - .L_68)
.L_68:
        /*000c*/ 	.word	0x00000000
        /*0010*/ 	.short	0x0007
        /*0012*/ 	.short	0x0030
        /*0014*/ 	.byte	0x00, 0xf0, 0x11, 0x00


	//----- nvinfo : EIATTR_KPARAM_INFO
	.align		4
.L_69:
        /*0018*/ 	.byte	0x04, 0x17
        /*001a*/ 	.short	(.L_71 - .L_70)
.L_70:
        /*001c*/ 	.word	0x00000000
        /*0020*/ 	.short	0x0006
        /*0022*/ 	.short	0x0028
        /*0024*/ 	.byte	0x00, 0xf5, 0x21, 0x00


	//----- nvinfo : EIATTR_KPARAM_INFO
	.align		4
.L_71:
        /*0028*/ 	.byte	0x04, 0x17
        /*002a*/ 	.short	(.L_73 - .L_72)
.L_72:
        /*002c*/ 	.word	0x00000000
        /*0030*/ 	.short	0x0005
        /*0032*/ 	.short	0x0020
        /*0034*/ 	.byte	0x00, 0xf0, 0x11, 0x00


	//----- nvinfo : EIATTR_KPARAM_INFO
	.align		4
.L_73:
        /*0038*/ 	.byte	0x04, 0x17
        /*003a*/ 	.short	(.L_75 - .L_74)
.L_74:
        /*003c*/ 	.word	0x00000000
        /*0040*/ 	.short	0x0004
        /*0042*/ 	.short	0x0018
        /*0044*/ 	.byte	0x00, 0xf5, 0x21, 0x00


	//----- nvinfo : EIATTR_KPARAM_INFO
	.align		4
.L_75:
        /*0048*/ 	.byte	0x04, 0x17
        /*004a*/ 	.short	(.L_77 - .L_76)
.L_76:
        /*004c*/ 	.word	0x00000000
        /*0050*/ 	.short	0x0003
        /*0052*/ 	.short	0x0010
        /*0054*/ 	.byte	0x00, 0xf5, 0x21, 0x00


	//----- nvinfo : EIATTR_KPARAM_INFO
	.align		4
.L_77:
        /*0058*/ 	.byte	0x04, 0x17
        /*005a*/ 	.short	(.L_79 - .L_78)
.L_78:
        /*005c*/ 	.word	0x00000000
        /*0060*/ 	.short	0x0002
        /*0062*/ 	.short	0x000c
        /*0064*/ 	.byte	0x00, 0xf0, 0x11, 0x00


	//----- nvinfo : EIATTR_KPARAM_INFO
	.align		4
.L_79:
        /*0068*/ 	.byte	0x04, 0x17
        /*006a*/ 	.short	(.L_81 - .L_80)
.L_80:
        /*006c*/ 	.word	0x00000000
        /*0070*/ 	.short	0x0001
        /*0072*/ 	.short	0x0008
        /*0074*/ 	.byte	0x00, 0xf0, 0x11, 0x00


	//----- nvinfo : EIATTR_KPARAM_INFO
	.align		4
.L_81:
        /*0078*/ 	.byte	0x04, 0x17
        /*007a*/ 	.short	(.L_83 - .L_82)
.L_82:
        /*007c*/ 	.word	0x00000000
        /*0080*/ 	.short	0x0000
        /*0082*/ 	.short	0x0000
        /*0084*/ 	.byte	0x00, 0xf0, 0x21, 0x00


	//----- nvinfo : EIATTR_SPARSE_MMA_MASK
	.align		4
.L_83:
        /*0088*/ 	.byte	0x03, 0x50
        /*008a*/ 	.short	0x0000


	//----- nvinfo : EIATTR_MAXREG_COUNT
	.align		4
        /*008c*/ 	.byte	0x03, 0x1b
        /*008e*/ 	.short	0x00ff


	//----- nvinfo : EIATTR_MERCURY_ISA_VERSION
	.align		4
        /*0090*/ 	.byte	0x03, 0x5f
        /*0092*/ 	.short	0x0101


	//----- nvinfo : EIATTR_INT_WARP_WIDE_INSTR_OFFSETS
	.align		4
        /*0094*/ 	.byte	0x04, 0x31
        /*0096*/ 	.short	(.L_85 - .L_84)


	//   ....[0]....
.L_84:
        /*0098*/ 	.word	0x000055a0


	//   ....[1]....
        /*009c*/ 	.word	0x000055c0


	//----- nvinfo : EIATTR_VRC_CTA_INIT_COUNT
	.align		4
.L_85:
        /*00a0*/ 	.byte	0x02, 0x4a
	.zero		1
	.zero		1


	//----- nvinfo : EIATTR_EXIT_INSTR_OFFSETS
	.align		4
        /*00a4*/ 	.byte	0x04, 0x1c
        /*00a6*/ 	.short	(.L_87 - .L_86)


	//   ....[0]....
.L_86:
        /*00a8*/ 	.word	0x00005610


	//----- nvinfo : EIATTR_CRS_STACK_SIZE
	.align		4
.L_87:
        /*00ac*/ 	.byte	0x04, 0x1e
        /*00ae*/ 	.short	(.L_89 - .L_88)
.L_88:
        /*00b0*/ 	.word	0x00000000


	//----- nvinfo : EIATTR_CBANK_PARAM_SIZE
	.align		4
.L_89:
        /*00b4*/ 	.byte	0x03, 0x19
        /*00b6*/ 	.short	0x0034


	//----- nvinfo : EIATTR_PARAM_CBANK
	.align		4
        /*00b8*/ 	.byte	0x04, 0x0a
        /*00ba*/ 	.short	(.L_91 - .L_90)
	.align		4
.L_90:
        /*00bc*/ 	.word	index@(.nv.constant0._Z18linear_bias_kernelyiiPjS_iPii)
        /*00c0*/ 	.short	0x0380
        /*00c2*/ 	.short	0x0034


	//----- nvinfo : EIATTR_SW_WAR
	.align		4
.L_91:
        /*00c4*/ 	.byte	0x04, 0x36
        /*00c6*/ 	.short	(.L_93 - .L_92)
.L_92:
        /*00c8*/ 	.word	0x00000008
.L_93:


//--------------------- .nv.info._Z24differential_bias_kernelyiPjS_iPyiii --------------------------
	.section	.nv.info._Z24differential_bias_kernelyiPjS_iPyiii,"",@"SHT_CUDA_INFO"
	.sectionflags	@""
	.align	4


	//----- nvinfo : EIATTR_CUDA_API_VERSION
	.align		4
        /*0000*/ 	.byte	0x04, 0x37
        /*0002*/ 	.short	(.L_95 - .L_94)
.L_94:
        /*0004*/ 	.word	0x00000082


	//----- nvinfo : EIATTR_KPARAM_INFO
	.align		4
.L_95:
        /*0008*/ 	.byte	0x04, 0x17
        /*000a*/ 	.short	(.L_97 - .L_96)
.L_96:
        /*000c*/ 	.word	0x00000000
        /*0010*/ 	.short	0x0008
        /*0012*/ 	.short	0x0038
        /*0014*/ 	.byte	0x00, 0xf0, 0x11, 0x00


	//----- nvinfo : EIATTR_KPARAM_INFO
	.align		4
.L_97:
        /*0018*/ 	.byte	0x04, 0x17
        /*001a*/ 	.short	(.L_99 - .L_98)
.L_98:
        /*001c*/ 	.word	0x00000000
        /*0020*/ 	.short	0x0007
        /*0022*/ 	.short	0x0034
        /*0024*/ 	.byte	0x00, 0xf0, 0x11, 0x00


	//----- nvinfo : EIATTR_KPARAM_INFO
	.align		4
.L_99:
        /*0028*/ 	.byte	0x04, 0x17
        /*002a*/ 	.short	(.L_101 - .L_100)
.L_100:
        /*002c*/ 	.word	0x00000000
        /*0030*/ 	.short	0x0006
        /*0032*/ 	.short	0x0030
        /*0034*/ 	.byte	0x00, 0xf0, 0x11, 0x00


	//----- nvinfo : EIATTR_KPARAM_INFO
	.align		4
.L_101:
        /*0038*/ 	.byte	0x04, 0x17
        /*003a*/ 	.short	(.L_103 - .L_102)
.L_102:
        /*003c*/ 	.word	0x00000000
        /*0040*/ 	.short	0x0005
        /*0042*/ 	.short	0x0028
        /*0044*/ 	.byte	0x00, 0xf5, 0x21, 0x00


	//----- nvinfo : EIATTR_KPARAM_INFO
	.align		4
.L_103:
        /*0048*/ 	.byte	0x04, 0x17
        /*004a*/ 	.short	(.L_105 - .L_104)
.L_104:
        /*004c*/ 	.word	0x00000000
        /*0050*/ 	.short	0x0004
        /*0052*/ 	.short	0x0020
        /*0054*/ 	.byte	0x00, 0xf0, 0x11, 0x00


	//----- nvinfo : EIATTR_KPARAM_INFO
	.align		4
.L_105:
        /*0058*/ 	.byte	0x04, 0x17
        /*005a*/ 	.short	(.L_107 - .L_106)
.L_106:
        /*005c*/ 	.word	0x00000000
        /*0060*/ 	.short	0x0003
        /*0062*/ 	.short	0x0018
        /*0064*/ 	.byte	0x00, 0xf5, 0x21, 0x00


	//----- nvinfo : EIATTR_KPARAM_INFO
	.align		4
.L_107:
        /*0068*/ 	.byte	0x04, 0x17
        /*006a*/ 	.short	(.L_109 - .L_108)
.L_108:
        /*006c*/ 	.word	0x00000000
        /*0070*/ 	.short	0x0002
        /*0072*/ 	.short	0x0010
        /*0074*/ 	.byte	0x00, 0xf5, 0x21, 0x00


	//----- nvinfo : EIATTR_KPARAM_INFO
	.align		4
.L_109:
        /*0078*/ 	.byte	0x04, 0x17
        /*007a*/ 	.short	(.L_111 - .L_110)
.L_110:
        /*007c*/ 	.word	0x00000000
        /*0080*/ 	.short	0x0001
        /*0082*/ 	.short	0x0008
        /*0084*/ 	.byte	0x00, 0xf0, 0x11, 0x00


	//----- nvinfo : EIATTR_KPARAM_INFO
	.align		4
.L_111:
        /*0088*/ 	.byte	0x04, 0x17
        /*008a*/ 	.short	(.L_113 - .L_112)
.L_112:
        /*008c*/ 	.word	0x00000000
        /*0090*/ 	.short	0x0000
        /*0092*/ 	.short	0x0000
        /*0094*/ 	.byte	0x00, 0xf0, 0x21, 0x00


	//----- nvinfo : EIATTR_SPARSE_MMA_MASK
	.align		4
.L_113:
        /*0098*/ 	.byte	0x03, 0x50
        /*009a*/ 	.short	0x0000


	//----- nvinfo : EIATTR_MAXREG_COUNT
	.align		4
        /*009c*/ 	.byte	0x03, 0x1b
        /*009e*/ 	.short	0x00ff


	//----- nvinfo : EIATTR_MERCURY_ISA_VERSION
	.align		4
        /*00a0*/ 	.byte	0x03, 0x5f
        /*00a2*/ 	.short	0x0101


	//----- nvinfo : EIATTR_VRC_CTA_INIT_COUNT
	.align		4
        /*00a4*/ 	.byte	0x02, 0x4a
	.zero		1
	.zero		1


	//----- nvinfo : EIATTR_EXIT_INSTR_OFFSETS
	.align		4
        /*00a8*/ 	.byte	0x04, 0x1c
        /*00aa*/ 	.short	(.L_115 - .L_114)


	//   ....[0]....
.L_114:
        /*00ac*/ 	.word	0x00005320


	//----- nvinfo : EIATTR_CRS_STACK_SIZE
	.align		4
.L_115:
        /*00b0*/ 	.byte	0x04, 0x1e
        /*00b2*/ 	.short	(.L_117 - .L_116)
.L_116:
        /*00b4*/ 	.word	0x00000000


	//----- nvinfo : EIATTR_CBANK_PARAM_SIZE
	.align		4
.L_117:
        /*00b8*/ 	.byte	0x03, 0x19
        /*00ba*/ 	.short	0x003c


	//----- nvinfo : EIATTR_PARAM_CBANK
	.align		4
        /*00bc*/ 	.byte	0x04, 0x0a
        /*00be*/ 	.short	(.L_119 - .L_118)
	.align		4
.L_118:
        /*00c0*/ 	.word	index@(.nv.constant0._Z24differential_bias_kernelyiPjS_iPyiii)
        /*00c4*/ 	.short	0x0380
        /*00c6*/ 	.short	0x003c


	//----- nvinfo : EIATTR_SW_WAR
	.align		4
.L_119:
        /*00c8*/ 	.byte	0x04, 0x36
        /*00ca*/ 	.short	(.L_121 - .L_120)
.L_120:
        /*00cc*/ 	.word	0x00000008
.L_121:


//--------------------- .nv.info._Z16testChachaKernelPi --------------------------
	.section	.nv.info._Z16testChachaKernelPi,"",@"SHT_CUDA_INFO"
	.sectionflags	@""
	.align	4


	//----- nvinfo : EIATTR_CUDA_API_VERSION
	.align		4
        /*0000*/ 	.byte	0x04, 0x37
        /*0002*/ 	.short	(.L_123 - .L_122)
.L_122:
        /*0004*/ 	.word	0x00000082


	//----- nvinfo : EIATTR_KPARAM_INFO
	.align		4
.L_123:
        /*0008*/ 	.byte	0x04, 0x17
        /*000a*/ 	.short	(.L_125 - .L_124)
.L_124:
        /*000c*/ 	.word	0x00000000
        /*0010*/ 	.short	0x0000
        /*0012*/ 	.short	0x0000
        /*0014*/ 	.byte	0x00, 0xf5, 0x21, 0x00


	//----- nvinfo : EIATTR_SPARSE_MMA_MASK
	.align		4
.L_125:
        /*0018*/ 	.byte	0x03, 0x50
        /*001a*/ 	.short	0x0000


	//----- nvinfo : EIATTR_MAXREG_COUNT
	.align		4
        /*001c*/ 	.byte	0x03, 0x1b
        /*001e*/ 	.short	0x00ff


	//----- nvinfo : EIATTR_MERCURY_ISA_VERSION
	.align		4
        /*0020*/ 	.byte	0x03, 0x5f
        /*0022*/ 	.short	0x0101


	//----- nvinfo : EIATTR_VRC_CTA_INIT_COUNT
	.align		4
        /*0024*/ 	.byte	0x02, 0x4a
	.zero		1
	.zero		1


	//----- nvinfo : EIATTR_EXIT_INSTR_OFFSETS
	.align		4
        /*0028*/ 	.byte	0x04, 0x1c
        /*002a*/ 	.short	(.L_127 - .L_126)


	//   ....[0]....
.L_126:
        /*002c*/ 	.word	0x000011a0


	//   ....[1]....
        /*0030*/ 	.word	0x00001200


	//----- nvinfo : EIATTR_CBANK_PARAM_SIZE
	.align		4
.L_127:
        /*0034*/ 	.byte	0x03, 0x19
        /*0036*/ 	.short	0x0008


	//----- nvinfo : EIATTR_PARAM_CBANK
	.align		4
        /*0038*/ 	.byte	0x04, 0x0a
        /*003a*/ 	.short	(.L_129 - .L_128)
	.align		4
.L_128:
        /*003c*/ 	.word	index@(.nv.constant0._Z16testChachaKernelPi)
        /*0040*/ 	.short	0x0380
        /*0042*/ 	.short	0x0008


	//----- nvinfo : EIATTR_SW_WAR
	.align		4
.L_129:
        /*0044*/ 	.byte	0x04, 0x36
        /*0046*/ 	.short	(.L_131 - .L_130)
.L_130:
        /*0048*/ 	.word	0x00000008
.L_131:


//--------------------- .nv.callgraph             --------------------------
	.section	.nv.callgraph,"",@"SHT_CUDA_CALLGRAPH"
	.align	4
	.sectionentsize	8
	.align		4
        /*0000*/ 	.word	0x00000000
	.align		4
        /*0004*/ 	.word	0xffffffff
	.align		4
        /*0008*/ 	.word	0x00000000
	.align		4
        /*000c*/ 	.word	0xfffffffe
	.align		4
        /*0010*/ 	.word	0x00000000
	.align		4
        /*0014*/ 	.word	0xfffffffd
	.align		4
        /*0018*/ 	.word	0x00000000
	.align		4
        /*001c*/ 	.word	0xfffffffc


//--------------------- .nv.constant4             --------------------------
	.section	.nv.constant4,"a",@progbits
	.align	8
	.align		8
.nv.constant4:
        /*0000*/ 	.dword	precalc_xorwow_matrix
	.align		8
        /*0008*/ 	.dword	precalc_xorwow_offset_matrix
	.align		8
        /*0010*/ 	.dword	mrg32k3aM1
	.align		8
        /*0018*/ 	.dword	mrg32k3aM2
	.align		8
        /*0020*/ 	.dword	mrg32k3aM1SubSeq
	.align		8
        /*0028*/ 	.dword	mrg32k3aM2SubSeq
	.align		8
        /*0030*/ 	.dword	mrg32k3aM1Seq
	.align		8
        /*0038*/ 	.dword	mrg32k3aM2Seq
	.align		8
        /*0040*/ 	.dword	chacha_test1_out


//--------------------- .nv.constant3             --------------------------
	.section	.nv.constant3,"a",@progbits
	.align	8
.nv.constant3:
	.type		__cr_lgamma_table,@object
	.size		__cr_lgamma_table,(.L_8 - __cr_lgamma_table)
__cr_lgamma_table:
        /*0000*/ 	.byte	0x00, 0x00, 0x00, 0x00, 0x00, 0x00, 0x00, 0x00, 0x00, 0x00, 0x00, 0x00, 0x00, 0x00, 0x00, 0x00
        /*0010*/ 	.byte	0xef, 0x39, 0xfa, 0xfe, 0x42, 0x2e, 0xe6, 0x3f, 0x02, 0x20, 0x2a, 0xfa, 0x0b, 0xab, 0xfc, 0x3f
        /*0020*/ 	.byte	0xf9, 0x2c, 0x92, 0x7c, 0xa7, 0x6c, 0x09, 0x40, 0xc9, 0x79, 0x44, 0x3c, 0x64, 0x26, 0x13, 0x40
        /*0030*/ 	.byte	0xca, 0x01, 0xcf, 0x3a, 0x27, 0x51, 0x1a, 0x40, 0x30, 0xcc, 0x2d, 0xf3, 0xe1, 0x0c, 0x21, 0x40
        /*0040*/ 	.byte	0x0d, 0xb7, 0xfc, 0x82, 0x8e, 0x35, 0x25, 0x40
.L_8:


//--------------------- .text._Z39compute_bias_of_g_for_random_key_kernelyjjPjS_S_jiPii --------------------------
	.section	.text._Z39compute_bias_of_g_for_random_key_kernelyjjPjS_S_jiPii,"ax",@progbits
	.align	128
        .global         _Z39compute_bias_of_g_for_random_key_kernelyjjPjS_S_jiPii
        .type           _Z39compute_bias_of_g_for_random_key_kernelyjjPjS_S_jiPii,@function
        .size           _Z39compute_bias_of_g_for_random_key_kernelyjjPjS_S_jiPii,(.L_x_111 - _Z39compute_bias_of_g_for_random_key_kernelyjjPjS_S_jiPii)
        .other          _Z39compute_bias_of_g_for_random_key_kernelyjjPjS_S_jiPii,@"STO_CUDA_ENTRY STV_DEFAULT"
_Z39compute_bias_of_g_for_random_key_kernelyjjPjS_S_jiPii:
.text._Z39compute_bias_of_g_for_random_key_kernelyjjPjS_S_jiPii:
[----:B------:R-:W-:Y:S01]  /*0000*/  LDC R1, c[0x0][0x37c] ;  /* 0x0000df00ff017b82 */ /* 0x000fe20000000800 */
[----:B------:R-:W0:Y:S07]  /*0010*/  S2R R13, SR_CTAID.X ;  /* 0x00000000000d7919 */ /* 0x000e2e0000002500 */
[----:B------:R-:W1:Y:S01]  /*0020*/  LDC.64 R2, c[0x0][0x380] ;  /* 0x0000e000ff027b82 */ /* 0x000e620000000a00 */
[----:B------:R-:W0:Y:S01]  /*0030*/  LDCU UR4, c[0x0][0x360] ;  /* 0x00006c00ff0477ac */ /* 0x000e220008000800 */
[----:B------:R-:W-:Y:S01]  /*0040*/  BSSY.RECONVERGENT B0, `(.L_x_0) ;  /* 0x00002e3000007945 */ /* 0x000fe20003800200 */
[----:B------:R-:W0:Y:S01]  /*0050*/  S2R R4, SR_TID.X ;  /* 0x0000000000047919 */ /* 0x000e220000002100 */
[----:B------:R-:W2:Y:S01]  /*0060*/  LDCU.64 UR6, c[0x0][0x358] ;  /* 0x00006b00ff0677ac */ /* 0x000ea20008000a00 */
[----:B-1----:R-:W-:-:S02]  /*0070*/  LOP3.LUT R0, R2, 0xaad26b49, RZ, 0x3c, !PT ;  /* 0xaad26b4902007812 */ /* 0x002fc400078e3cff */
[----:B------:R-:W-:-:S03]  /*0080*/  LOP3.LUT R2, R3, 0xf7dcefdd, RZ, 0x3c, !PT ;  /* 0xf7dcefdd03027812 */ /* 0x000fc600078e3cff */
[----:B------:R-:W-:Y:S02]  /*0090*/  IMAD R0, R0, 0x4182bed5, RZ ;  /* 0x4182bed500007824 */ /* 0x000fe400078e02ff */
[----:B------:R-:W-:Y:S02]  /*00a0*/  IMAD R27, R2, -0x658354e5, RZ ;  /* 0x9a7cab1b021b7824 */ /* 0x000fe400078e02ff */
[C---:B------:R-:W-:Y:S01]  /*00b0*/  VIADD R23, R0.reuse, 0x75bcd15 ;  /* 0x075bcd1500177836 */ /* 0x040fe20000000000 */
[C---:B------:R-:W-:Y:S01]  /*00c0*/  LOP3.LUT R24, R0.reuse, 0x159a55e5, RZ, 0x3c, !PT ;  /* 0x159a55e500187812 */ /* 0x040fe200078e3cff */
[----:B0-----:R-:W-:Y:S02]  /*00d0*/  IMAD R13, R13, UR4, R4 ;  /* 0x000000040d0d7c24 */ /* 0x001fe4000f8e0204 */
[C---:B------:R-:W-:Y:S02]  /*00e0*/  IMAD.IADD R6, R0.reuse, 0x1, R27 ;  /* 0x0000000100067824 */ /* 0x040fe400078e021b */
[----:B------:R-:W-:Y:S01]  /*00f0*/  VIADD R26, R27, 0x1f123bb5 ;  /* 0x1f123bb51b1a7836 */ /* 0x000fe20000000000 */
[----:B------:R-:W-:Y:S01]  /*0100*/  ISETP.NE.AND P0, PT, R13, RZ, PT ;  /* 0x000000ff0d00720c */ /* 0x000fe20003f05270 */
[----:B------:R-:W-:Y:S01]  /*0110*/  VIADD R25, R0, 0x583f19 ;  /* 0x00583f1900197836 */ /* 0x000fe20000000000 */
[----:B------:R-:W-:Y:S01]  /*0120*/  LOP3.LUT R27, R27, 0x5491333, RZ, 0x3c, !PT ;  /* 0x054913331b1b7812 */ /* 0x000fe200078e3cff */
[----:B------:R-:W-:-:S02]  /*0130*/  VIADD R28, R6, 0x64f0c9 ;  /* 0x0064f0c9061c7836 */ /* 0x000fc40000000000 */
[----:B------:R-:W-:Y:S02]  /*0140*/  IMAD.MOV.U32 R11, RZ, RZ, R23 ;  /* 0x000000ffff0b7224 */ /* 0x000fe400078e0017 */
[----:B------:R-:W-:Y:S02]  /*0150*/  IMAD.MOV.U32 R10, RZ, RZ, R24 ;  /* 0x000000ffff0a7224 */ /* 0x000fe400078e0018 */
[----:B------:R-:W-:Y:S02]  /*0160*/  IMAD.MOV.U32 R9, RZ, RZ, R26 ;  /* 0x000000ffff097224 */ /* 0x000fe400078e001a */
[----:B------:R-:W-:Y:S02]  /*0170*/  IMAD.MOV.U32 R8, RZ, RZ, R27 ;  /* 0x000000ffff087224 */ /* 0x000fe400078e001b */
[----:B------:R-:W-:Y:S01]  /*0180*/  IMAD.MOV.U32 R7, RZ, RZ, R25 ;  /* 0x000000ffff077224 */ /* 0x000fe200078e0019 */
[----:B--2---:R-:W-:Y:S06]  /*0190*/  @!P0 BRA `(.L_x_1) ;  /* 0x0000002c00348947 */ /* 0x004fec0003800000 */
[----:B------:R-:W-:Y:S01]  /*01a0*/  SHF.R.S32.HI R0, RZ, 0x1f, R13 ;  /* 0x0000001fff007819 */ /* 0x000fe2000001140d */
[----:B------:R-:W-:Y:S02]  /*01b0*/  IMAD.MOV.U32 R12, RZ, RZ, RZ ;  /* 0x000000ffff0c7224 */ /* 0x000fe400078e00ff */
[----:B------:R-:W-:Y:S02]  /*01c0*/  IMAD.MOV.U32 R51, RZ, RZ, RZ ;  /* 0x000000ffff337224 */ /* 0x000fe400078e00ff */
[----:B------:R-:W-:Y:S02]  /*01d0*/  IMAD.MOV.U32 R53, RZ, RZ, RZ ;  /* 0x000000ffff357224 */ /* 0x000fe400078e00ff */
[----:B------:R-:W-:Y:S02]  /*01e0*/  IMAD.MOV.U32 R55, RZ, RZ, RZ ;  /* 0x000000ffff377224 */ /* 0x000fe400078e00ff */
[----:B------:R-:W-:Y:S02]  /*01f0*/  IMAD.MOV.U32 R57, RZ, RZ, RZ ;  /* 0x000000ffff397224 */ /* 0x000fe400078e00ff */
[----:B------:R-:W-:-:S02]  /*0200*/  IMAD.MOV.U32 R59, RZ, RZ, RZ ;  /* 0x000000ffff3b7224 */ /* 0x000fc400078e00ff */
[----:B------:R-:W-:Y:S02]  /*0210*/  IMAD.MOV.U32 R61, RZ, RZ, RZ ;  /* 0x000000ffff3d7224 */ /* 0x000fe400078e00ff */
[----:B------:R-:W-:Y:S02]  /*0220*/  IMAD.MOV.U32 R63, RZ, RZ, RZ ;  /* 0x000000ffff3f7224 */ /* 0x000fe400078e00ff */
[----:B------:R-:W-:-:S07]  /*0230*/  IMAD.MOV.U32 R14, RZ, RZ, RZ ;  /* 0x000000ffff0e7224 */ /* 0x000fce00078e00ff */
.L_x_10:
[----:B------:R-:W-:Y:S01]  /*0240*/  LOP3.LUT R65, R13, 0x3, RZ, 0xc0, !PT ;  /* 0x000000030d417812 */ /* 0x000fe200078ec0ff */
[----:B------:R-:W-:Y:S03]  /*0250*/  BSSY.RECONVERGENT B1, `(.L_x_2) ;  /* 0x00002bb000017945 */ /* 0x000fe60003800200 */
[----:B------:R-:W-:-:S04]  /*0260*/  ISETP.NE.U32.AND P0, PT, R65, RZ, PT ;  /* 0x000000ff4100720c */ /* 0x000fc80003f05070 */
[----:B------:R-:W-:-:S13]  /*0270*/  ISETP.NE.AND.EX P0, PT, RZ, RZ, PT, P0 ;  /* 0x000000ffff00720c */ /* 0x000fda0003f05300 */
[----:B------:R-:W-:Y:S05]  /*0280*/  @!P0 BRA `(.L_x_3) ;  /* 0x0000002800dc8947 */ /* 0x000fea0003800000 */
[----:B------:R-:W0:Y:S01]  /*0290*/  LDC.64 R2, c[0x4][RZ] ;  /* 0x01000000ff027b82 */ /* 0x000e220000000a00 */
[----:B------:R-:W-:Y:S01]  /*02a0*/  IMAD.MOV.U32 R7, RZ, RZ, RZ ;  /* 0x000000ffff077224 */ /* 0x000fe200078e00ff */
[----:B------:R-:W-:Y:S02]  /*02b0*/  CS2R R8, SRZ ;  /* 0x0000000000087805 */ /* 0x000fe4000001ff00 */
[----:B------:R-:W-:Y:S01]  /*02c0*/  CS2R R10, SRZ ;  /* 0x00000000000a7805 */ /* 0x000fe2000001ff00 */
[----:B------:R-:W-:Y:S02]  /*02d0*/  IMAD.MOV.U32 R15, RZ, RZ, RZ ;  /* 0x000000ffff0f7224 */ /* 0x000fe400078e00ff */
[----:B0-----:R-:W-:-:S07]  /*02e0*/  IMAD.WIDE.U32 R2, R14, 0xc80, R2 ;  /* 0x00000c800e027825 */ /* 0x001fce00078e0002 */
.L_x_5:
[----:B------:R-:W-:Y:S01]  /*02f0*/  IMAD.MOV.U32 R4, RZ, RZ, 0x20 ;  /* 0x00000020ff047424 */ /* 0x000fe200078e00ff */
[----:B------:R-:W-:Y:S01]  /*0300*/  UMOV UR4, URZ ;  /* 0x000000ff00047c82 */ /* 0x000fe20008000000 */
[C---:B------:R-:W-:Y:S02]  /*0310*/  IMAD.SHL.U32 R66, R15.reuse, 0x20, RZ ;  /* 0x000000200f427824 */ /* 0x040fe400078e00ff */
[----:B------:R-:W-:-:S05]  /*0320*/  IMAD R4, R15, 0x4, R4 ;  /* 0x000000040f047824 */ /* 0x000fca00078e0204 */
[C---:B------:R-:W-:Y:S02]  /*0330*/  ISETP.EQ.AND P0, PT, R4.reuse, -0x4, PT ;  /* 0xfffffffc0400780c */ /* 0x040fe40003f02270 */
[C---:B------:R-:W-:Y:S02]  /*0340*/  ISETP.EQ.AND P1, PT, R4.reuse, RZ, PT ;  /* 0x000000ff0400720c */ /* 0x040fe40003f22270 */
[C---:B------:R-:W-:Y:S02]  /*0350*/  ISETP.EQ.AND P2, PT, R4.reuse, 0x4, PT ;  /* 0x000000040400780c */ /* 0x040fe40003f42270 */
[----:B------:R-:W-:-:S07]  /*0360*/  ISETP.EQ.AND P3, PT, R4, 0x8, PT ;  /* 0x000000080400780c */ /* 0x000fce0003f62270 */
[----:B------:R-:W-:Y:S01]  /*0370*/  @P0 IMAD.MOV.U32 R16, RZ, RZ, R12 ;  /* 0x000000ffff100224 */ /* 0x000fe200078e000c */
[C---:B------:R-:W-:Y:S01]  /*0380*/  ISETP.EQ.AND P0, PT, R4.reuse, 0xc, PT ;  /* 0x0000000c0400780c */ /* 0x040fe20003f02270 */
[----:B------:R-:W-:Y:S01]  /*0390*/  @P1 IMAD.MOV.U32 R16, RZ, RZ, R51 ;  /* 0x000000ffff101224 */ /* 0x000fe200078e0033 */
[C---:B------:R-:W-:Y:S01]  /*03a0*/  ISETP.EQ.AND P1, PT, R4.reuse, 0x10, PT ;  /* 0x000000100400780c */ /* 0x040fe20003f22270 */
[----:B------:R-:W-:Y:S01]  /*03b0*/  @P2 IMAD.MOV.U32 R16, RZ, RZ, R53 ;  /* 0x000000ffff102224 */ /* 0x000fe200078e0035 */
[C---:B------:R-:W-:Y:S01]  /*03c0*/  ISETP.EQ.AND P2, PT, R4.reuse, 0x14, PT ;  /* 0x000000140400780c */ /* 0x040fe20003f42270 */
[----:B------:R-:W-:Y:S01]  /*03d0*/  @P3 IMAD.MOV.U32 R16, RZ, RZ, R55 ;  /* 0x000000ffff103224 */ /* 0x000fe200078e0037 */
        /* <DEDUP_REMOVED lines=21> */
[--C-:B------:R-:W-:Y:S01]  /*0530*/  @P2 IMAD.MOV.U32 R16, RZ, RZ, R0.reuse ;  /* 0x000000ffff102224 */ /* 0x100fe200078e0000 */
[C---:B------:R-:W-:Y:S01]  /*0540*/  ISETP.EQ.AND P2, PT, R4.reuse, 0x44, PT ;  /* 0x000000440400780c */ /* 0x040fe20003f42270 */
[----:B------:R-:W-:Y:S01]  /*0550*/  @P3 IMAD.MOV.U32 R16, RZ, RZ, R0 ;  /* 0x000000ffff103224 */ /* 0x000fe200078e0000 */
[----:B------:R-:W-:-:S07]  /*0560*/  ISETP.EQ.AND P3, PT, R4, 0x48, PT ;  /* 0x000000480400780c */ /* 0x000fce0003f62270 */
[--C-:B------:R-:W-:Y:S02]  /*0570*/  @P0 IMAD.MOV.U32 R16, RZ, RZ, R0.reuse ;  /* 0x000000ffff100224 */ /* 0x100fe400078e0000 */
[--C-:B------:R-:W-:Y:S02]  /*0580*/  @P1 IMAD.MOV.U32 R16, RZ, RZ, R0.reuse ;  /* 0x000000ffff101224 */ /* 0x100fe400078e0000 */
[--C-:B------:R-:W-:Y:S02]  /*0590*/  @P2 IMAD.MOV.U32 R16, RZ, RZ, R0.reuse ;  /* 0x000000ffff102224 */ /* 0x100fe400078e0000 */
[----:B------:R-:W-:-:S07]  /*05a0*/  @P3 IMAD.MOV.U32 R16, RZ, RZ, R0 ;  /* 0x000000ffff103224 */ /* 0x000fce00078e0000 */
.L_x_4:
[----:B------:R-:W-:Y:S01]  /*05b0*/  SHF.R.U32.HI R67, RZ, UR4, R16 ;  /* 0x00000004ff437c19 */ /* 0x000fe20008011610 */
[----:B------:R-:W-:-:S03]  /*05c0*/  VIADD R4, R66, UR4 ;  /* 0x0000000442047c36 */ /* 0x000fc60008000000 */
[----:B------:R-:W-:-:S04]  /*05d0*/  LOP3.LUT R5, R67, 0x1, RZ, 0xc0, !PT ;  /* 0x0000000143057812 */ /* 0x000fc800078ec0ff */
[----:B------:R-:W-:Y:S01]  /*05e0*/  ISETP.NE.U32.AND P0, PT, R5, 0x1, PT ;  /* 0x000000010500780c */ /* 0x000fe20003f05070 */
[----:B------:R-:W-:-:S04]  /*05f0*/  IMAD R5, R4, 0x5, RZ ;  /* 0x0000000504057824 */ /* 0x000fc800078e02ff */
[----:B------:R-:W-:-:S08]  /*0600*/  IMAD.WIDE.U32 R4, R5, 0x4, R2 ;  /* 0x0000000405047825 */ /* 0x000fd000078e0002 */
[----:B------:R-:W2:Y:S04]  /*0610*/  @!P0 LDG.E R18, desc[UR6][R4.64] ;  /* 0x0000000604128981 */ /* 0x000ea8000c1e1900 */
[----:B------:R-:W3:Y:S04]  /*0620*/  @!P0 LDG.E R17, desc[UR6][R4.64+0x4] ;  /* 0x0000040604118981 */ /* 0x000ee8000c1e1900 */
[----:B------:R-:W4:Y:S04]  /*0630*/  @!P0 LDG.E R20, desc[UR6][R4.64+0x8] ;  /* 0x0000080604148981 */ /* 0x000f28000c1e1900 */
[----:B------:R-:W5:Y:S04]  /*0640*/  @!P0 LDG.E R19, desc[UR6][R4.64+0xc] ;  /* 0x00000c0604138981 */ /* 0x000f68000c1e1900 */
[----:B------:R-:W5:Y:S01]  /*0650*/  @!P0 LDG.E R22, desc[UR6][R4.64+0x10] ;  /* 0x0000100604168981 */ /* 0x000f62000c1e1900 */
[----:B------:R-:W-:-:S13]  /*0660*/  R2P PR, R67, 0x7e ;  /* 0x0000007e43007804 */ /* 0x000fda0000000000 */
[----:B------:R-:W5:Y:S04]  /*0670*/  @P1 LDG.E R30, desc[UR6][R4.64+0x24] ;  /* 0x00002406041e1981 */ /* 0x000f68000c1e1900 */
        /* <DEDUP_REMOVED lines=23> */
[----:B------:R-:W5:Y:S01]  /*07f0*/  @P6 LDG.E R45, desc[UR6][R4.64+0x84] ;  /* 0x00008406042d6981 */ /* 0x000f62000c1e1900 */
[----:B--2---:R-:W-:-:S03]  /*0800*/  @!P0 LOP3.LUT R11, R11, R18, RZ, 0x3c, !PT ;  /* 0x000000120b0b8212 */ /* 0x004fc600078e3cff */
[----:B------:R-:W2:Y:S01]  /*0810*/  @P1 LDG.E R18, desc[UR6][R4.64+0x14] ;  /* 0x0000140604121981 */ /* 0x000ea2000c1e1900 */
[----:B---3--:R-:W-:-:S03]  /*0820*/  @!P0 LOP3.LUT R10, R10, R17, RZ, 0x3c, !PT ;  /* 0x000000110a0a8212 */ /* 0x008fc600078e3cff */
[----:B------:R-:W3:Y:S01]  /*0830*/  @P1 LDG.E R17, desc[UR6][R4.64+0x18] ;  /* 0x0000180604111981 */ /* 0x000ee2000c1e1900 */
[----:B----4-:R-:W-:-:S03]  /*0840*/  @!P0 LOP3.LUT R9, R9, R20, RZ, 0x3c, !PT ;  /* 0x0000001409098212 */ /* 0x010fc600078e3cff */
[----:B------:R-:W4:Y:S01]  /*0850*/  @P1 LDG.E R20, desc[UR6][R4.64+0x1c] ;  /* 0x00001c0604141981 */ /* 0x000f22000c1e1900 */
[----:B-----5:R-:W-:-:S03]  /*0860*/  @!P0 LOP3.LUT R8, R8, R19, RZ, 0x3c, !PT ;  /* 0x0000001308088212 */ /* 0x020fc600078e3cff */
[----:B------:R-:W5:Y:S01]  /*0870*/  @P1 LDG.E R19, desc[UR6][R4.64+0x20] ;  /* 0x0000200604131981 */ /* 0x000f62000c1e1900 */
[----:B------:R-:W-:-:S03]  /*0880*/  @!P0 LOP3.LUT R7, R7, R22, RZ, 0x3c, !PT ;  /* 0x0000001607078212 */ /* 0x000fc600078e3cff */
[----:B------:R-:W5:Y:S01]  /*0890*/  @P2 LDG.E R22, desc[UR6][R4.64+0x28] ;  /* 0x0000280604162981 */ /* 0x000f62000c1e1900 */
[----:B------:R-:W-:-:S13]  /*08a0*/  LOP3.LUT P0, RZ, R67, 0x80, RZ, 0xc0, !PT ;  /* 0x0000008043ff7812 */ /* 0x000fda000780c0ff */
[----:B------:R-:W5:Y:S04]  /*08b0*/  @P0 LDG.E R60, desc[UR6][R4.64+0x8c] ;  /* 0x00008c06043c0981 */ /* 0x000f68000c1e1900 */
[----:B------:R-:W5:Y:S04]  /*08c0*/  @P0 LDG.E R47, desc[UR6][R4.64+0x90] ;  /* 0x00009006042f0981 */ /* 0x000f68000c1e1900 */
[----:B------:R-:W5:Y:S04]  /*08d0*/  @P0 LDG.E R62, desc[UR6][R4.64+0x94] ;  /* 0x00009406043e0981 */ /* 0x000f68000c1e1900 */
[----:B------:R-:W5:Y:S04]  /*08e0*/  @P0 LDG.E R49, desc[UR6][R4.64+0x98] ;  /* 0x0000980604310981 */ /* 0x000f68000c1e1900 */
[----:B------:R-:W5:Y:S01]  /*08f0*/  @P0 LDG.E R64, desc[UR6][R4.64+0x9c] ;  /* 0x00009c0604400981 */ /* 0x000f62000c1e1900 */
[----:B------:R-:W-:-:S04]  /*0900*/  @P1 LOP3.LUT R7, R7, R30, RZ, 0x3c, !PT ;  /* 0x0000001e07071212 */ /* 0x000fc800078e3cff */
[----:B------:R-:W-:-:S04]  /*0910*/  @P2 LOP3.LUT R7, R7, R34, RZ, 0x3c, !PT ;  /* 0x0000002207072212 */ /* 0x000fc800078e3cff */
[----:B------:R-:W-:-:S04]  /*0920*/  @P3 LOP3.LUT R7, R7, R40, RZ, 0x3c, !PT ;  /* 0x0000002807073212 */ /* 0x000fc800078e3cff */
[----:B------:R-:W-:-:S04]  /*0930*/  @P4 LOP3.LUT R7, R7, R46, RZ, 0x3c, !PT ;  /* 0x0000002e07074212 */ /* 0x000fc800078e3cff */
[----:B------:R-:W-:-:S04]  /*0940*/  @P5 LOP3.LUT R7, R7, R52, RZ, 0x3c, !PT ;  /* 0x0000003407075212 */ /* 0x000fc800078e3cff */
[----:B------:R-:W-:Y:S02]  /*0950*/  @P6 LOP3.LUT R7, R7, R58, RZ, 0x3c, !PT ;  /* 0x0000003a07076212 */ /* 0x000fe400078e3cff */
[----:B--2---:R-:W-:Y:S02]  /*0960*/  @P1 LOP3.LUT R11, R11, R18, RZ, 0x3c, !PT ;  /* 0x000000120b0b1212 */ /* 0x004fe400078e3cff */
[----:B---3--:R-:W-:Y:S02]  /*0970*/  @P1 LOP3.LUT R10, R10, R17, RZ, 0x3c, !PT ;  /* 0x000000110a0a1212 */ /* 0x008fe400078e3cff */
[----:B----4-:R-:W-:Y:S02]  /*0980*/  @P1 LOP3.LUT R9, R9, R20, RZ, 0x3c, !PT ;  /* 0x0000001409091212 */ /* 0x010fe400078e3cff */
[----:B-----5:R-:W-:Y:S02]  /*0990*/  @P1 LOP3.LUT R8, R8, R19, RZ, 0x3c, !PT ;  /* 0x0000001308081212 */ /* 0x020fe400078e3cff */
[----:B------:R-:W-:-:S02]  /*09a0*/  @P2 LOP3.LUT R10, R10, R21, RZ, 0x3c, !PT ;  /* 0x000000150a0a2212 */ /* 0x000fc400078e3cff */
[----:B------:R-:W-:Y:S02]  /*09b0*/  @P2 LOP3.LUT R11, R11, R22, RZ, 0x3c, !PT ;  /* 0x000000160b0b2212 */ /* 0x000fe400078e3cff */
[----:B------:R-:W-:Y:S02]  /*09c0*/  @P2 LOP3.LUT R9, R9, R32, RZ, 0x3c, !PT ;  /* 0x0000002009092212 */ /* 0x000fe400078e3cff */
[----:B------:R-:W-:Y:S02]  /*09d0*/  @P2 LOP3.LUT R8, R8, R29, RZ, 0x3c, !PT ;  /* 0x0000001d08082212 */ /* 0x000fe400078e3cff */
[----:B------:R-:W-:Y:S02]  /*09e0*/  @P3 LOP3.LUT R11, R11, R36, RZ, 0x3c, !PT ;  /* 0x000000240b0b3212 */ /* 0x000fe400078e3cff */
[----:B------:R-:W-:Y:S02]  /*09f0*/  @P3 LOP3.LUT R10, R10, R31, RZ, 0x3c, !PT ;  /* 0x0000001f0a0a3212 */ /* 0x000fe400078e3cff */
        /* <DEDUP_REMOVED lines=19> */
[----:B------:R-:W-:-:S13]  /*0b30*/  R2P PR, R67.B1, 0x7f ;  /* 0x0000007f43007804 */ /* 0x000fda0000001000 */
[----:B------:R-:W2:Y:S04]  /*0b40*/  @P0 LDG.E R18, desc[UR6][R4.64+0xa0] ;  /* 0x0000a00604120981 */ /* 0x000ea8000c1e1900 */
[----:B------:R-:W3:Y:S04]  /*0b50*/  @P0 LDG.E R17, desc[UR6][R4.64+0xa4] ;  /* 0x0000a40604110981 */ /* 0x000ee8000c1e1900 */
[----:B------:R-:W4:Y:S04]  /*0b60*/  @P0 LDG.E R20, desc[UR6][R4.64+0xa8] ;  /* 0x0000a80604140981 */ /* 0x000f28000c1e1900 */
        /* <DEDUP_REMOVED lines=27> */
[----:B--2---:R-:W-:-:S03]  /*0d20*/  @P0 LOP3.LUT R11, R11, R18, RZ, 0x3c, !PT ;  /* 0x000000120b0b0212 */ /* 0x004fc600078e3cff */
[----:B------:R-:W2:Y:S01]  /*0d30*/  @P1 LDG.E R18, desc[UR6][R4.64+0xb4] ;  /* 0x0000b40604121981 */ /* 0x000ea2000c1e1900 */
[----:B---3--:R-:W-:-:S03]  /*0d40*/  @P0 LOP3.LUT R10, R10, R17, RZ, 0x3c, !PT ;  /* 0x000000110a0a0212 */ /* 0x008fc600078e3cff */
[----:B------:R-:W3:Y:S01]  /*0d50*/  @P1 LDG.E R17, desc[UR6][R4.64+0xb8] ;  /* 0x0000b80604111981 */ /* 0x000ee2000c1e1900 */
[----:B----4-:R-:W-:-:S03]  /*0d60*/  @P0 LOP3.LUT R9, R9, R20, RZ, 0x3c, !PT ;  /* 0x0000001409090212 */ /* 0x010fc600078e3cff */
[----:B------:R-:W4:Y:S01]  /*0d70*/  @P1 LDG.E R20, desc[UR6][R4.64+0xbc] ;  /* 0x0000bc0604141981 */ /* 0x000f22000c1e1900 */
[----:B-----5:R-:W-:-:S03]  /*0d80*/  @P0 LOP3.LUT R8, R8, R19, RZ, 0x3c, !PT ;  /* 0x0000001308080212 */ /* 0x020fc600078e3cff */
[----:B------:R-:W5:Y:S01]  /*0d90*/  @P1 LDG.E R19, desc[UR6][R4.64+0xc0] ;  /* 0x0000c00604131981 */ /* 0x000f62000c1e1900 */
[----:B------:R-:W-:-:S03]  /*0da0*/  @P0 LOP3.LUT R7, R7, R22, RZ, 0x3c, !PT ;  /* 0x0000001607070212 */ /* 0x000fc600078e3cff */
[----:B------:R-:W5:Y:S01]  /*0db0*/  @P1 LDG.E R22, desc[UR6][R4.64+0xc4] ;  /* 0x0000c40604161981 */ /* 0x000f62000c1e1900 */
[----:B------:R-:W-:-:S13]  /*0dc0*/  LOP3.LUT P0, RZ, R67, 0x8000, RZ, 0xc0, !PT ;  /* 0x0000800043ff7812 */ /* 0x000fda000780c0ff */
[----:B------:R-:W5:Y:S04]  /*0dd0*/  @P0 LDG.E R60, desc[UR6][R4.64+0x12c] ;  /* 0x00012c06043c0981 */ /* 0x000f68000c1e1900 */
[----:B------:R-:W5:Y:S04]  /*0de0*/  @P0 LDG.E R47, desc[UR6][R4.64+0x130] ;  /* 0x00013006042f0981 */ /* 0x000f68000c1e1900 */
[----:B------:R-:W5:Y:S04]  /*0df0*/  @P0 LDG.E R62, desc[UR6][R4.64+0x134] ;  /* 0x00013406043e0981 */ /* 0x000f68000c1e1900 */
[----:B------:R-:W5:Y:S04]  /*0e00*/  @P0 LDG.E R64, desc[UR6][R4.64+0x13c] ;  /* 0x00013c0604400981 */ /* 0x000f68000c1e1900 */
[----:B------:R-:W5:Y:S01]  /*0e10*/  @P0 LDG.E R49, desc[UR6][R4.64+0x138] ;  /* 0x0001380604310981 */ /* 0x000f62000c1e1900 */
[----:B------:R-:W-:-:S04]  /*0e20*/  UIADD3 UR4, UPT, UPT, UR4, 0x10, URZ ;  /* 0x0000001004047890 */ /* 0x000fc8000fffe0ff */
[----:B------:R-:W-:Y:S01]  /*0e30*/  UISETP.NE.AND UP0, UPT, UR4, 0x20, UPT ;  /* 0x000000200400788c */ /* 0x000fe2000bf05270 */
[----:B--2---:R-:W-:Y:S02]  /*0e40*/  @P1 LOP3.LUT R11, R11, R18, RZ, 0x3c, !PT ;  /* 0x000000120b0b1212 */ /* 0x004fe400078e3cff */
[----:B---3--:R-:W-:Y:S02]  /*0e50*/  @P1 LOP3.LUT R10, R10, R17, RZ, 0x3c, !PT ;  /* 0x000000110a0a1212 */ /* 0x008fe400078e3cff */
[----:B----4-:R-:W-:Y:S02]  /*0e60*/  @P1 LOP3.LUT R9, R9, R20, RZ, 0x3c, !PT ;  /* 0x0000001409091212 */ /* 0x010fe400078e3cff */
[----:B-----5:R-:W-:Y:S02]  /*0e70*/  @P1 LOP3.LUT R8, R8, R19, RZ, 0x3c, !PT ;  /* 0x0000001308081212 */ /* 0x020fe400078e3cff */
        /* <DEDUP_REMOVED lines=30> */
[----:B------:R-:W-:Y:S01]  /*1060*/  @P0 LOP3.LUT R8, R8, R49, RZ, 0x3c, !PT ;  /* 0x0000003108080212 */ /* 0x000fe200078e3cff */
[----:B------:R-:W-:Y:S06]  /*1070*/  BRA.U UP0, `(.L_x_4) ;  /* 0xfffffff5004c7547 */ /* 0x000fec000b83ffff */
[----:B------:R-:W-:-:S05]  /*1080*/  VIADD R15, R15, 0x1 ;  /* 0x000000010f0f7836 */ /* 0x000fca0000000000 */
[----:B------:R-:W-:-:S13]  /*1090*/  ISETP.NE.AND P0, PT, R15, 0x5, PT ;  /* 0x000000050f00780c */ /* 0x000fda0003f05270 */
[----:B------:R-:W-:Y:S05]  /*10a0*/  @P0 BRA `(.L_x_5) ;  /* 0xfffffff000900947 */ /* 0x000fea000383ffff */
[----:B------:R-:W-:Y:S01]  /*10b0*/  ISETP.NE.U32.AND P0, PT, R65, 0x1, PT ;  /* 0x000000014100780c */ /* 0x000fe20003f05070 */
[----:B------:R-:W-:Y:S02]  /*10c0*/  IMAD.MOV.U32 R23, RZ, RZ, R11 ;  /* 0x000000ffff177224 */ /* 0x000fe400078e000b */
[----:B------:R-:W-:Y:S01]  /*10d0*/  IMAD.MOV.U32 R24, RZ, RZ, R10 ;  /* 0x000000ffff187224 */ /* 0x000fe200078e000a */
[----:B------:R-:W-:Y:S01]  /*10e0*/  ISETP.NE.AND.EX P0, PT, RZ, RZ, PT, P0 ;  /* 0x000000ffff00720c */ /* 0x000fe20003f05300 */
[----:B------:R-:W-:Y:S02]  /*10f0*/  IMAD.MOV.U32 R26, RZ, RZ, R9 ;  /* 0x000000ffff1a7224 */ /* 0x000fe400078e0009 */
[----:B------:R-:W-:Y:S02]  /*1100*/  IMAD.MOV.U32 R27, RZ, RZ, R8 ;  /* 0x000000ffff1b7224 */ /* 0x000fe400078e0008 */
[----:B------:R-:W-:-:S08]  /*1110*/  IMAD.MOV.U32 R25, RZ, RZ, R7 ;  /* 0x000000ffff197224 */ /* 0x000fd000078e0007 */
[----:B------:R-:W-:Y:S05]  /*1120*/  @!P0 BRA `(.L_x_3) ;  /* 0x0000001c00348947 */ /* 0x000fea0003800000 */
[----:B------:R-:W-:Y:S01]  /*1130*/  IMAD.MOV.U32 R7, RZ, RZ, RZ ;  /* 0x000000ffff077224 */ /* 0x000fe200078e00ff */
[----:B------:R-:W-:Y:S02]  /*1140*/  CS2R R8, SRZ ;  /* 0x0000000000087805 */ /* 0x000fe4000001ff00 */
[----:B------:R-:W-:Y:S01]  /*1150*/  CS2R R10, SRZ ;  /* 0x00000000000a7805 */ /* 0x000fe2000001ff00 */
[----:B------:R-:W-:-:S07]  /*1160*/  IMAD.MOV.U32 R15, RZ, RZ, RZ ;  /* 0x000000ffff0f7224 */ /* 0x000fce00078e00ff */
.L_x_7:
        /* <DEDUP_REMOVED lines=44> */
.L_x_6:
        /* <DEDUP_REMOVED lines=183> */
[----:B------:R-:W-:Y:S05]  /*1fa0*/  @P0 BRA `(.L_x_3) ;  /* 0x0000000c00940947 */ /* 0x000fea0003800000 */
[----:B------:R-:W-:Y:S01]  /*1fb0*/  IMAD.MOV.U32 R7, RZ, RZ, RZ ;  /* 0x000000ffff077224 */ /* 0x000fe200078e00ff */
[----:B------:R-:W-:Y:S02]  /*1fc0*/  CS2R R8, SRZ ;  /* 0x0000000000087805 */ /* 0x000fe4000001ff00 */
[----:B------:R-:W-:Y:S01]  /*1fd0*/  CS2R R10, SRZ ;  /* 0x00000000000a7805 */ /* 0x000fe2000001ff00 */
[----:B------:R-:W-:-:S07]  /*1fe0*/  IMAD.MOV.U32 R15, RZ, RZ, RZ ;  /* 0x000000ffff0f7224 */ /* 0x000fce00078e00ff */
.L_x_9:
        /* <DEDUP_REMOVED lines=44> */
.L_x_8:
        /* <DEDUP_REMOVED lines=176> */
[----:B------:R-:W-:Y:S02]  /*2db0*/  IMAD.MOV.U32 R23, RZ, RZ, R11 ;  /* 0x000000ffff177224 */ /* 0x000fe400078e000b */
[----:B------:R-:W-:Y:S02]  /*2dc0*/  IMAD.MOV.U32 R24, RZ, RZ, R10 ;  /* 0x000000ffff187224 */ /* 0x000fe400078e000a */
[----:B------:R-:W-:Y:S02]  /*2dd0*/  IMAD.MOV.U32 R26, RZ, RZ, R9 ;  /* 0x000000ffff1a7224 */ /* 0x000fe400078e0009 */
[----:B------:R-:W-:Y:S02]  /*2de0*/  IMAD.MOV.U32 R27, RZ, RZ, R8 ;  /* 0x000000ffff1b7224 */ /* 0x000fe400078e0008 */
[----:B------:R-:W-:-:S07]  /*2df0*/  IMAD.MOV.U32 R25, RZ, RZ, R7 ;  /* 0x000000ffff197224 */ /* 0x000fce00078e0007 */
.L_x_3:
[----:B------:R-:W-:Y:S05]  /*2e00*/  BSYNC.RECONVERGENT B1 ;  /* 0x0000000000017941 */ /* 0x000fea0003800200 */
.L_x_2:
[C---:B------:R-:W-:Y:S01]  /*2e10*/  ISETP.GT.U32.AND P0, PT, R13.reuse, 0x3, PT ;  /* 0x000000030d00780c */ /* 0x040fe20003f04070 */
[----:B------:R-:W-:Y:S01]  /*2e20*/  VIADD R14, R14, 0x1 ;  /* 0x000000010e0e7836 */ /* 0x000fe20000000000 */
[--C-:B------:R-:W-:Y:S02]  /*2e30*/  SHF.R.U64 R13, R13, 0x2, R0.reuse ;  /* 0x000000020d0d7819 */ /* 0x100fe40000001200 */
[----:B------:R-:W-:Y:S02]  /*2e40*/  ISETP.GT.U32.AND.EX P0, PT, R0, RZ, PT, P0 ;  /* 0x000000ff0000720c */ /* 0x000fe40003f04100 */
[----:B------:R-:W-:-:S11]  /*2e50*/  SHF.R.U32.HI R0, RZ, 0x2, R0 ;  /* 0x00000002ff007819 */ /* 0x000fd60000011600 */
[----:B------:R-:W-:Y:S05]  /*2e60*/  @P0 BRA `(.L_x_10) ;  /* 0xffffffd000f40947 */ /* 0x000fea000383ffff */
.L_x_1:
[----:B------:R-:W-:Y:S05]  /*2e70*/  BSYNC.RECONVERGENT B0 ;  /* 0x0000000000007941 */ /* 0x000fea0003800200 */
.L_x_0:
[----:B------:R-:W-:Y:S01]  /*2e80*/  SHF.R.U32.HI R0, RZ, 0x2, R11 ;  /* 0x00000002ff007819 */ /* 0x000fe2000001160b */
[----:B------:R-:W-:Y:S01]  /*2e90*/  IMAD.SHL.U32 R3, R7, 0x10, RZ ;  /* 0x0000001007037824 */ /* 0x000fe200078e00ff */
[----:B------:R-:W-:Y:S01]  /*2ea0*/  SHF.R.U32.HI R5, RZ, 0x2, R10 ;  /* 0x00000002ff057819 */ /* 0x000fe2000001160a */
[----:B------:R-:W0:Y:S01]  /*2eb0*/  LDCU UR4, c[0x0][0x3a8] ;  /* 0x00007500ff0477ac */ /* 0x000e220008000800 */
[----:B------:R-:W-:Y:S02]  /*2ec0*/  LOP3.LUT R0, R0, R11, RZ, 0x3c, !PT ;  /* 0x0000000b00007212 */ /* 0x000fe400078e3cff */
[----:B------:R-:W-:Y:S02]  /*2ed0*/  LOP3.LUT R5, R5, R10, RZ, 0x3c, !PT ;  /* 0x0000000a05057212 */ /* 0x000fe400078e3cff */
[----:B------:R-:W-:Y:S01]  /*2ee0*/  SHF.R.U32.HI R4, RZ, 0x2, R9 ;  /* 0x00000002ff047819 */ /* 0x000fe20000011609 */
[----:B------:R-:W-:-:S03]  /*2ef0*/  IMAD.SHL.U32 R2, R0, 0x2, RZ ;  /* 0x0000000200027824 */ /* 0x000fc600078e00ff */
[----:B------:R-:W-:Y:S02]  /*2f00*/  LOP3.LUT R4, R4, R9, RZ, 0x3c, !PT ;  /* 0x0000000904047212 */ /* 0x000fe400078e3cff */
[----:B------:R-:W-:-:S04]  /*2f10*/  LOP3.LUT R2, R0, R2, R3, 0x96, !PT ;  /* 0x0000000200027212 */ /* 0x000fc800078e9603 */
[----:B------:R-:W-:Y:S01]  /*2f20*/  LOP3.LUT R11, R2, R7, RZ, 0x3c, !PT ;  /* 0x00000007020b7212 */ /* 0x000fe200078e3cff */
[----:B------:R-:W-:Y:S01]  /*2f30*/  IMAD.SHL.U32 R2, R5, 0x2, RZ ;  /* 0x0000000205027824 */ /* 0x000fe200078e00ff */
[----:B0-----:R-:W-:-:S03]  /*2f40*/  UISETP.NE.AND UP0, UPT, UR4, URZ, UPT ;  /* 0x000000ff0400728c */ /* 0x001fc6000bf05270 */
[----:B------:R-:W-:-:S05]  /*2f50*/  IMAD.SHL.U32 R0, R11, 0x10, RZ ;  /* 0x000000100b007824 */ /* 0x000fca00078e00ff */
[----:B------:R-:W-:Y:S02]  /*2f60*/  LOP3.LUT R0, R5, R2, R0, 0x96, !PT ;  /* 0x0000000205007212 */ /* 0x000fe400078e9600 */
[----:B------:R-:W-:Y:S02]  /*2f70*/  SHF.R.U32.HI R5, RZ, 0x2, R8 ;  /* 0x00000002ff057819 */ /* 0x000fe40000011608 */
[-C--:B------:R-:W-:Y:S01]  /*2f80*/  LOP3.LUT R9, R0, R11.reuse, RZ, 0x3c, !PT ;  /* 0x0000000b00097212 */ /* 0x080fe200078e3cff */
[----:B------:R-:W-:Y:S01]  /*2f90*/  IMAD.SHL.U32 R0, R4, 0x2, RZ ;  /* 0x0000000204007824 */ /* 0x000fe200078e00ff */
[----:B------:R-:W-:Y:S02]  /*2fa0*/  LOP3.LUT R5, R5, R8, RZ, 0x3c, !PT ;  /* 0x0000000805057212 */ /* 0x000fe400078e3cff */
[----:B------:R-:W-:Y:S01]  /*2fb0*/  SHF.R.U32.HI R8, RZ, 0x2, R11 ;  /* 0x00000002ff087819 */ /* 0x000fe2000001160b */
[----:B------:R-:W-:Y:S01]  /*2fc0*/  IMAD.SHL.U32 R3, R9, 0x10, RZ ;  /* 0x0000001009037824 */ /* 0x000fe200078e00ff */
[----:B------:R-:W-:Y:S01]  /*2fd0*/  SHF.R.U32.HI R10, RZ, 0x2, R9 ;  /* 0x00000002ff0a7819 */ /* 0x000fe20000011609 */
[----:B------:R-:W-:Y:S01]  /*2fe0*/  IMAD.SHL.U32 R2, R5, 0x2, RZ ;  /* 0x0000000205027824 */ /* 0x000fe200078e00ff */
[----:B------:R-:W-:-:S02]  /*2ff0*/  LOP3.LUT R8, R8, R11, RZ, 0x3c, !PT ;  /* 0x0000000b08087212 */ /* 0x000fc400078e3cff */
[----:B------:R-:W-:Y:S02]  /*3000*/  LOP3.LUT R0, R4, R0, R3, 0x96, !PT ;  /* 0x0000000004007212 */ /* 0x000fe400078e9603 */
[----:B------:R-:W-:Y:S02]  /*3010*/  SHF.R.U32.HI R4, RZ, 0x2, R7 ;  /* 0x00000002ff047819 */ /* 0x000fe40000011607 */
[----:B------:R-:W-:Y:S02]  /*3020*/  LOP3.LUT R13, R0, R9, RZ, 0x3c, !PT ;  /* 0x00000009000d7212 */ /* 0x000fe400078e3cff */
[----:B------:R-:W-:Y:S02]  /*3030*/  LOP3.LUT R4, R4, R7, RZ, 0x3c, !PT ;  /* 0x0000000704047212 */ /* 0x000fe400078e3cff */
[----:B------:R-:W-:Y:S01]  /*3040*/  LOP3.LUT R10, R10, R9, RZ, 0x3c, !PT ;  /* 0x000000090a0a7212 */ /* 0x000fe200078e3cff */
[----:B------:R-:W-:-:S05]  /*3050*/  IMAD.SHL.U32 R0, R13, 0x10, RZ ;  /* 0x000000100d007824 */ /* 0x000fca00078e00ff */
[----:B------:R-:W-:Y:S01]  /*3060*/  LOP3.LUT R0, R5, R2, R0, 0x96, !PT ;  /* 0x0000000205007212 */ /* 0x000fe200078e9600 */
[----:B------:R-:W-:-:S03]  /*3070*/  IMAD.SHL.U32 R2, R4, 0x2, RZ ;  /* 0x0000000204027824 */ /* 0x000fc600078e00ff */
[----:B------:R-:W-:-:S05]  /*3080*/  LOP3.LUT R0, R0, R13, RZ, 0x3c, !PT ;  /* 0x0000000d00007212 */ /* 0x000fca00078e3cff */
[----:B------:R-:W-:-:S05]  /*3090*/  IMAD.SHL.U32 R3, R0, 0x10, RZ ;  /* 0x0000001000037824 */ /* 0x000fca00078e00ff */
[----:B------:R-:W-:Y:S01]  /*30a0*/  LOP3.LUT R3, R4, R2, R3, 0x96, !PT ;  /* 0x0000000204037212 */ /* 0x000fe200078e9603 */
[----:B------:R-:W-:-:S03]  /*30b0*/  IMAD.SHL.U32 R4, R8, 0x2, RZ ;  /* 0x0000000208047824 */ /* 0x000fc600078e00ff */
[----:B------:R-:W-:-:S05]  /*30c0*/  LOP3.LUT R2, R3, R0, RZ, 0x3c, !PT ;  /* 0x0000000003027212 */ /* 0x000fca00078e3cff */
[----:B------:R-:W-:-:S05]  /*30d0*/  IMAD.SHL.U32 R3, R2, 0x10, RZ ;  /* 0x0000001002037824 */ /* 0x000fca00078e00ff */
[----:B------:R-:W-:Y:S01]  /*30e0*/  LOP3.LUT R3, R8, R4, R3, 0x96, !PT ;  /* 0x0000000408037212 */ /* 0x000fe200078e9603 */
[----:B------:R-:W-:Y:S01]  /*30f0*/  IMAD.SHL.U32 R4, R10, 0x2, RZ ;  /* 0x000000020a047824 */ /* 0x000fe200078e00ff */
[----:B------:R-:W-:Y:S02]  /*3100*/  SHF.R.U32.HI R8, RZ, 0x2, R13 ;  /* 0x00000002ff087819 */ /* 0x000fe4000001160d */
[----:B------:R-:W-:Y:S02]  /*3110*/  LOP3.LUT R3, R3, R2, RZ, 0x3c, !PT ;  /* 0x0000000203037212 */ /* 0x000fe400078e3cff */
[----:B------:R-:W-:Y:S02]  /*3120*/  LOP3.LUT R8, R8, R13, RZ, 0x3c, !PT ;  /* 0x0000000d08087212 */ /* 0x000fe400078e3cff */
[----:B------:R-:W-:Y:S01]  /*3130*/  IADD3 R16, PT, PT, R28, 0x212e9e, R3 ;  /* 0x00212e9e1c107810 */ /* 0x000fe20007ffe003 */
[----:B------:R-:W-:-:S04]  /*3140*/  IMAD.SHL.U32 R5, R3, 0x10, RZ ;  /* 0x0000001003057824 */ /* 0x000fc800078e00ff */
[----:B------:R-:W-:Y:S01]  /*3150*/  IMAD.MOV.U32 R19, RZ, RZ, R16 ;  /* 0x000000ffff137224 */ /* 0x000fe200078e0010 */
[----:B------:R-:W-:Y:S01]  /*3160*/  LOP3.LUT R4, R10, R4, R5, 0x96, !PT ;  /* 0x000000040a047212 */ /* 0x000fe200078e9605 */
[----:B------:R-:W-:Y:S02]  /*3170*/  IMAD.SHL.U32 R10, R8, 0x2, RZ ;  /* 0x00000002080a7824 */ /* 0x000fe400078e00ff */
[----:B------:R-:W-:Y:S01]  /*3180*/  VIADD R5, R6, 0x912ef1 ;  /* 0x00912ef106057836 */ /* 0x000fe20000000000 */
[----:B------:R-:W-:Y:S02]  /*3190*/  LOP3.LUT R4, R4, R3, RZ, 0x3c, !PT ;  /* 0x0000000304047212 */ /* 0x000fe400078e3cff */
[C---:B------:R-:W-:Y:S02]  /*31a0*/  IADD3 R6, PT, PT, R28.reuse, 0x587c5, R11 ;  /* 0x000587c51c067810 */ /* 0x040fe40007ffe00b */
[----:B------:R-:W-:Y:S01]  /*31b0*/  IADD3 R17, PT, PT, R28, 0x26b663, R4 ;  /* 0x0026b6631c117810 */ /* 0x000fe20007ffe004 */
[----:B------:R-:W-:-:S02]  /*31c0*/  IMAD.SHL.U32 R7, R4, 0x10, RZ ;  /* 0x0000001004077824 */ /* 0x000fc400078e00ff */
[----:B------:R-:W-:Y:S02]  /*31d0*/  IMAD.MOV.U32 R11, RZ, RZ, R6 ;  /* 0x000000ffff0b7224 */ /* 0x000fe400078e0006 */
[----:B------:R-:W-:Y:S01]  /*31e0*/  IMAD.MOV.U32 R22, RZ, RZ, R17 ;  /* 0x000000ffff167224 */ /* 0x000fe200078e0011 */
[----:B------:R-:W-:Y:S02]  /*31f0*/  LOP3.LUT R15, R8, R10, R7, 0x96, !PT ;  /* 0x0000000a080f7212 */ /* 0x000fe400078e9607 */
[C---:B------:R-:W-:Y:S02]  /*3200*/  IADD3 R7, PT, PT, R28.reuse, 0xb0f8a, R9 ;  /* 0x000b0f8a1c077810 */ /* 0x040fe40007ffe009 */
[----:B------:R-:W-:Y:S02]  /*3210*/  LOP3.LUT R14, R15, R4, RZ, 0x3c, !PT ;  /* 0x000000040f0e7212 */ /* 0x000fe400078e3cff */
[C---:B------:R-:W-:Y:S01]  /*3220*/  IADD3 R8, PT, PT, R28.reuse, 0x10974f, R13 ;  /* 0x0010974f1c087810 */ /* 0x040fe20007ffe00d */
[----:B------:R-:W-:Y:S01]  /*3230*/  IMAD.MOV.U32 R10, RZ, RZ, R7 ;  /* 0x000000ffff0a7224 */ /* 0x000fe200078e0007 */
[----:B------:R-:W-:Y:S01]  /*3240*/  IADD3 R9, PT, PT, R28, 0x161f14, R0 ;  /* 0x00161f141c097810 */ /* 0x000fe20007ffe000 */
[----:B------:R-:W-:Y:S01]  /*3250*/  IMAD.IADD R18, R14, 0x1, R5 ;  /* 0x000000010e127824 */ /* 0x000fe200078e0205 */
[----:B------:R-:W-:Y:S01]  /*3260*/  IADD3 R15, PT, PT, R28, 0x1ba6d9, R2 ;  /* 0x001ba6d91c0f7810 */ /* 0x000fe20007ffe002 */
[----:B------:R-:W-:-:S02]  /*3270*/  IMAD.MOV.U32 R13, RZ, RZ, R8 ;  /* 0x000000ffff0d7224 */ /* 0x000fc400078e0008 */
[----:B------:R-:W-:Y:S02]  /*3280*/  IMAD.MOV.U32 R12, RZ, RZ, R9 ;  /* 0x000000ffff0c7224 */ /* 0x000fe400078e0009 */
[----:B------:R-:W-:Y:S02]  /*3290*/  IMAD.MOV.U32 R20, RZ, RZ, R15 ;  /* 0x000000ffff147224 */ /* 0x000fe400078e000f */
[----:B------:R-:W-:Y:S01]  /*32a0*/  IMAD.MOV.U32 R21, RZ, RZ, R18 ;  /* 0x000000ffff157224 */ /* 0x000fe200078e0012 */
[----:B------:R-:W-:Y:S06]  /*32b0*/  BRA.U !UP0, `(.L_x_11) ;  /* 0x0000005108447547 */ /* 0x000fec000b800000 */
[----:B------:R-:W-:Y:S01]  /*32c0*/  UISETP.GE.U32.AND UP0, UPT, UR4, 0x8, UPT ;  /* 0x000000080400788c */ /* 0x000fe2000bf06070 */
[----:B------:R-:W-:Y:S01]  /*32d0*/  IMAD.MOV.U32 R34, RZ, RZ, RZ ;  /* 0x000000ffff227224 */ /* 0x000fe200078e00ff */
[----:B------:R-:W-:-:S04]  /*32e0*/  ULOP3.LUT UR5, UR4, 0x7, URZ, 0xc0, !UPT ;  /* 0x0000000704057892 */ /* 0x000fc8000f8ec0ff */
[----:B------:R-:W-:-:S03]  /*32f0*/  UISETP.NE.AND UP1, UPT, UR5, URZ, UPT ;  /* 0x000000ff0500728c */ /* 0x000fc6000bf25270 */
[----:B------:R-:W-:Y:S08]  /*3300*/  BRA.U !UP0, `(.L_x_12) ;  /* 0x0000002908e47547 */ /* 0x000ff0000b800000 */
[----:B------:R-:W-:Y:S01]  /*3310*/  ULOP3.LUT UR8, UR4, 0xfffffff8, URZ, 0xc0, !UPT ;  /* 0xfffffff804087892 */ /* 0x000fe2000f8ec0ff */
[----:B------:R-:W-:-:S05]  /*3320*/  IMAD.MOV.U32 R35, RZ, RZ, RZ ;  /* 0x000000ffff237224 */ /* 0x000fca00078e00ff */
[----:B------:R-:W-:-:S07]  /*3330*/  IMAD.U32 R34, RZ, RZ, UR8 ;  /* 0x00000008ff227e24 */ /* 0x000fce000f8e00ff */
.L_x_13:
[----:B------:R-:W0:Y:S02]  /*3340*/  LDC.64 R30, c[0x0][0x3a0] ;  /* 0x0000e800ff1e7b82 */ /* 0x000e240000000a00 */
[----:B0-----:R-:W-:-:S05]  /*3350*/  IMAD.WIDE.U32 R30, R35, 0x4, R30 ;  /* 0x00000004231e7825 */ /* 0x001fca00078e001e */
[----:B------:R-:W2:Y:S01]  /*3360*/  LDG.E R36, desc[UR6][R30.64] ;  /* 0x000000061e247981 */ /* 0x000ea2000c1e1900 */
[----:B------:R-:W-:Y:S01]  /*3370*/  IMAD.MOV.U32 R43, RZ, RZ, 0x1 ;  /* 0x00000001ff2b7424 */ /* 0x000fe200078e00ff */
[----:B--2---:R-:W-:-:S04]  /*3380*/  SHF.R.U32.HI R37, RZ, 0x5, R36 ;  /* 0x00000005ff257819 */ /* 0x004fc80000011624 */
[----:B------:R-:W-:Y:S01]  /*3390*/  SHF.L.W.U32 R36, R43, R36, RZ ;  /* 0x000000242b247219 */ /* 0x000fe20000000eff */
[----:B------:R-:W-:-:S05]  /*33a0*/  IMAD.SHL.U32 R37, R37, 0x4, RZ ;  /* 0x0000000425257824 */ /* 0x000fca00078e00ff */
[C---:B------:R-:W-:Y:S02]  /*33b0*/  ISETP.EQ.AND P2, PT, R37.reuse, RZ, PT ;  /* 0x000000ff2500720c */ /* 0x040fe40003f42270 */
[C---:B------:R-:W-:Y:S02]  /*33c0*/  ISETP.EQ.AND P1, PT, R37.reuse, 0x4, PT ;  /* 0x000000042500780c */ /* 0x040fe40003f22270 */
[C---:B------:R-:W-:Y:S02]  /*33d0*/  ISETP.EQ.AND P0, PT, R37.reuse, 0x8, PT ;  /* 0x000000082500780c */ /* 0x040fe40003f02270 */
[C---:B------:R-:W-:Y:S02]  /*33e0*/  ISETP.EQ.AND P3, PT, R37.reuse, 0xc, PT ;  /* 0x0000000c2500780c */ /* 0x040fe40003f62270 */
[C---:B------:R-:W-:Y:S02]  /*33f0*/  ISETP.EQ.AND P4, PT, R37.reuse, 0x2c, PT ;  /* 0x0000002c2500780c */ /* 0x040fe40003f82270 */
[----:B------:R-:W-:-:S02]  /*3400*/  ISETP.EQ.AND P5, PT, R37, 0x30, PT ;  /* 0x000000302500780c */ /* 0x000fc40003fa2270 */
[C---:B------:R-:W-:Y:S01]  /*3410*/  ISETP.EQ.AND P6, PT, R37.reuse, 0x34, PT ;  /* 0x000000342500780c */ /* 0x040fe20003fc2270 */
[----:B------:R-:W-:Y:S01]  /*3420*/  @P2 IMAD.MOV.U32 R39, RZ, RZ, R11 ;  /* 0x000000ffff272224 */ /* 0x000fe200078e000b */
[C---:B------:R-:W-:Y:S01]  /*3430*/  ISETP.EQ.AND P2, PT, R37.reuse, 0x10, PT ;  /* 0x000000102500780c */ /* 0x040fe20003f42270 */
[----:B------:R-:W-:Y:S01]  /*3440*/  @P1 IMAD.MOV.U32 R39, RZ, RZ, R10 ;  /* 0x000000ffff271224 */ /* 0x000fe200078e000a */
[C---:B------:R-:W-:Y:S01]  /*3450*/  ISETP.EQ.AND P1, PT, R37.reuse, 0x14, PT ;  /* 0x000000142500780c */ /* 0x040fe20003f22270 */
[----:B------:R-:W-:Y:S01]  /*3460*/  @P0 IMAD.MOV.U32 R39, RZ, RZ, R13 ;  /* 0x000000ffff270224 */ /* 0x000fe200078e000d */
[C---:B------:R-:W-:Y:S01]  /*3470*/  ISETP.EQ.AND P0, PT, R37.reuse, 0x18, PT ;  /* 0x000000182500780c */ /* 0x040fe20003f02270 */
[----:B------:R-:W-:Y:S01]  /*3480*/  @P3 IMAD.MOV.U32 R39, RZ, RZ, R12 ;  /* 0x000000ffff273224 */ /* 0x000fe200078e000c */
[----:B------:R-:W-:-:S04]  /*3490*/  ISETP.EQ.AND P3, PT, R37, 0x28, PT ;  /* 0x000000282500780c */ /* 0x000fc80003f62270 */
[----:B------:R-:W-:-:S03]  /*34a0*/  P2R R38, PR, RZ, 0x8 ;  /* 0x00000008ff267803 */ /* 0x000fc60000000000 */
[----:B------:R-:W-:Y:S01]  /*34b0*/  @P2 IMAD.MOV.U32 R39, RZ, RZ, R20 ;  /* 0x000000ffff272224 */ /* 0x000fe200078e0014 */
[C---:B------:R-:W-:Y:S01]  /*34c0*/  ISETP.EQ.AND P2, PT, R37.reuse, 0x24, PT ;  /* 0x000000242500780c */ /* 0x040fe20003f42270 */
[----:B------:R-:W-:Y:S01]  /*34d0*/  @P1 IMAD.MOV.U32 R39, RZ, RZ, R19 ;  /* 0x000000ffff271224 */ /* 0x000fe200078e0013 */
[C---:B------:R-:W-:Y:S01]  /*34e0*/  ISETP.EQ.AND P1, PT, R37.reuse, 0x20, PT ;  /* 0x000000202500780c */ /* 0x040fe20003f22270 */
[----:B------:R-:W-:Y:S01]  /*34f0*/  @P0 IMAD.MOV.U32 R39, RZ, RZ, R22 ;  /* 0x000000ffff270224 */ /* 0x000fe200078e0016 */
[----:B------:R-:W-:Y:S02]  /*3500*/  ISETP.EQ.AND P0, PT, R37, 0x1c, PT ;  /* 0x0000001c2500780c */ /* 0x000fe40003f02270 */
[----:B------:R-:W-:Y:S02]  /*3510*/  P2R R41, PR, RZ, 0x2 ;  /* 0x00000002ff297803 */ /* 0x000fe40000000000 */
[----:B------:R-:W-:Y:S02]  /*3520*/  P2R R42, PR, RZ, 0x1 ;  /* 0x00000001ff2a7803 */ /* 0x000fe40000000000 */
[----:B------:R-:W-:-:S07]  /*3530*/  P2R R40, PR, RZ, 0x4 ;  /* 0x00000004ff287803 */ /* 0x000fce0000000000 */
[----:B------:R-:W-:Y:S01]  /*3540*/  @P0 IMAD.MOV.U32 R39, RZ, RZ, R21 ;  /* 0x000000ffff270224 */ /* 0x000fe200078e0015 */
[C---:B------:R-:W-:Y:S01]  /*3550*/  ISETP.EQ.AND P0, PT, R37.reuse, 0x38, PT ;  /* 0x000000382500780c */ /* 0x040fe20003f02270 */
[----:B------:R-:W-:Y:S01]  /*3560*/  @P1 IMAD.MOV.U32 R39, RZ, RZ, R28 ;  /* 0x000000ffff271224 */ /* 0x000fe200078e001c */
[C---:B------:R-:W-:Y:S01]  /*3570*/  ISETP.EQ.AND P1, PT, R37.reuse, 0x4, PT ;  /* 0x000000042500780c */ /* 0x040fe20003f22270 */
[----:B------:R-:W-:Y:S01]  /*3580*/  @P2 IMAD.MOV.U32 R39, RZ, RZ, R23 ;  /* 0x000000ffff272224 */ /* 0x000fe200078e0017 */
[C---:B------:R-:W-:Y:S01]  /*3590*/  ISETP.EQ.AND P2, PT, R37.reuse, RZ, PT ;  /* 0x000000ff2500720c */ /* 0x040fe20003f42270 */
[----:B------:R-:W-:Y:S01]  /*35a0*/  @P3 IMAD.MOV.U32 R39, RZ, RZ, R24 ;  /* 0x000000ffff273224 */ /* 0x000fe200078e0018 */
[----:B------:R-:W-:Y:S01]  /*35b0*/  ISETP.EQ.AND P3, PT, R37, 0xc, PT ;  /* 0x0000000c2500780c */ /* 0x000fe20003f62270 */
[----:B------:R-:W-:Y:S02]  /*35c0*/  @P4 IMAD.MOV.U32 R39, RZ, RZ, R26 ;  /* 0x000000ffff274224 */ /* 0x000fe400078e001a */
[----:B------:R-:W-:-:S02]  /*35d0*/  @P5 IMAD.MOV.U32 R39, RZ, RZ, R27 ;  /* 0x000000ffff275224 */ /* 0x000fc400078e001b */
[----:B------:R-:W-:Y:S02]  /*35e0*/  @P6 IMAD.MOV.U32 R39, RZ, RZ, R25 ;  /* 0x000000ffff276224 */ /* 0x000fe400078e0019 */
[----:B------:R-:W-:Y:S01]  /*35f0*/  @P0 IMAD.MOV.U32 R39, RZ, RZ, R29 ;  /* 0x000000ffff270224 */ /* 0x000fe200078e001d */
[----:B------:R-:W-:-:S13]  /*3600*/  ISETP.EQ.AND P0, PT, R37, 0x3c, PT ;  /* 0x0000003c2500780c */ /* 0x000fda0003f02270 */
        /* <DEDUP_REMOVED lines=9> */
[----:B------:R-:W-:-:S04]  /*36a0*/  ISETP.EQ.AND P0, PT, R37, 0x8, PT ;  /* 0x000000082500780c */ /* 0x000fc80003f02270 */
[----:B------:R-:W-:-:S05]  /*36b0*/  LOP3.LUT R36, R39, R36, RZ, 0x30, !PT ;  /* 0x0000002427247212 */ /* 0x000fca00078e30ff */
[--C-:B------:R-:W-:Y:S01]  /*36c0*/  @P3 IMAD.MOV.U32 R12, RZ, RZ, R36.reuse ;  /* 0x000000ffff0c3224 */ /* 0x100fe200078e0024 */
[----:B------:R-:W-:Y:S01]  /*36d0*/  ISETP.NE.AND P3, PT, R38, RZ, PT ;  /* 0x000000ff2600720c */ /* 0x000fe20003f65270 */
[--C-:B------:R-:W-:Y:S01]  /*36e0*/  @P1 IMAD.MOV.U32 R10, RZ, RZ, R36.reuse ;  /* 0x000000ffff0a1224 */ /* 0x100fe200078e0024 */
[----:B------:R-:W2:Y:S01]  /*36f0*/  LDG.E R38, desc[UR6][R30.64+0x4] ;  /* 0x000004061e267981 */ /* 0x000ea2000c1e1900 */
[--C-:B------:R-:W-:Y:S01]  /*3700*/  @P0 IMAD.MOV.U32 R13, RZ, RZ, R36.reuse ;  /* 0x000000ffff0d0224 */ /* 0x100fe200078e0024 */
[C---:B------:R-:W-:Y:S01]  /*3710*/  ISETP.EQ.AND P1, PT, R37.reuse, 0x14, PT ;  /* 0x000000142500780c */ /* 0x040fe20003f22270 */
[--C-:B------:R-:W-:Y:S01]  /*3720*/  @P2 IMAD.MOV.U32 R11, RZ, RZ, R36.reuse ;  /* 0x000000ffff0b2224 */ /* 0x100fe200078e0024 */
[C---:B------:R-:W-:Y:S01]  /*3730*/  ISETP.EQ.AND P0, PT, R37.reuse, 0x18, PT ;  /* 0x000000182500780c */ /* 0x040fe20003f02270 */
[--C-:B------:R-:W-:Y:S01]  /*3740*/  @P4 IMAD.MOV.U32 R26, RZ, RZ, R36.reuse ;  /* 0x000000ffff1a4224 */ /* 0x100fe200078e0024 */
[----:B------:R-:W-:Y:S01]  /*3750*/  ISETP.EQ.AND P2, PT, R37, 0x10, PT ;  /* 0x000000102500780c */ /* 0x000fe20003f42270 */
[----:B------:R-:W-:-:S04]  /*3760*/  @P5 IMAD.MOV.U32 R27, RZ, RZ, R36 ;  /* 0x000000ffff1b5224 */ /* 0x000fc800078e0024 */
[----:B------:R-:W-:-:S04]  /*3770*/  @P3 IMAD.MOV.U32 R24, RZ, RZ, R36 ;  /* 0x000000ffff183224 */ /* 0x000fc800078e0024 */
[--C-:B------:R-:W-:Y:S01]  /*3780*/  @P1 IMAD.MOV.U32 R19, RZ, RZ, R36.reuse ;  /* 0x000000ffff131224 */ /* 0x100fe200078e0024 */
[----:B------:R-:W-:Y:S01]  /*3790*/  ISETP.NE.AND P1, PT, R41, RZ, PT ;  /* 0x000000ff2900720c */ /* 0x000fe20003f25270 */
[--C-:B------:R-:W-:Y:S01]  /*37a0*/  @P0 IMAD.MOV.U32 R22, RZ, RZ, R36.reuse ;  /* 0x000000ffff160224 */ /* 0x100fe200078e0024 */
[----:B------:R-:W-:Y:S01]  /*37b0*/  ISETP.NE.AND P0, PT, R42, RZ, PT ;  /* 0x000000ff2a00720c */ /* 0x000fe20003f05270 */
[----:B------:R-:W-:Y:S01]  /*37c0*/  @P2 IMAD.MOV.U32 R20, RZ, RZ, R36 ;  /* 0x000000ffff142224 */ /* 0x000fe200078e0024 */
[----:B------:R-:W-:-:S09]  /*37d0*/  ISETP.NE.AND P2, PT, R40, RZ, PT ;  /* 0x000000ff2800720c */ /* 0x000fd20003f45270 */
[--C-:B------:R-:W-:Y:S01]  /*37e0*/  @P1 IMAD.MOV.U32 R28, RZ, RZ, R36.reuse ;  /* 0x000000ffff1c1224 */ /* 0x100fe200078e0024 */
[C---:B------:R-:W-:Y:S01]  /*37f0*/  ISETP.EQ.AND P1, PT, R37.reuse, 0x3c, PT ;  /* 0x0000003c2500780c */ /* 0x040fe20003f22270 */
[--C-:B------:R-:W-:Y:S01]  /*3800*/  @P0 IMAD.MOV.U32 R21, RZ, RZ, R36.reuse ;  /* 0x000000ffff150224 */ /* 0x100fe200078e0024 */
[----:B------:R-:W-:Y:S01]  /*3810*/  ISETP.EQ.AND P0, PT, R37, 0x38, PT ;  /* 0x000000382500780c */ /* 0x000fe20003f02270 */
[----:B------:R-:W-:-:S10]  /*3820*/  @P2 IMAD.MOV.U32 R23, RZ, RZ, R36 ;  /* 0x000000ffff172224 */ /* 0x000fd400078e0024 */
[--C-:B------:R-:W-:Y:S01]  /*3830*/  @P1 IMAD.MOV.U32 R32, RZ, RZ, R36.reuse ;  /* 0x000000ffff201224 */ /* 0x100fe200078e0024 */
[C---:B------:R-:W-:Y:S01]  /*3840*/  ISETP.EQ.AND P1, PT, R37.reuse, 0x44, PT ;  /* 0x000000442500780c */ /* 0x040fe20003f22270 */
[----:B------:R-:W-:Y:S01]  /*3850*/  @P0 IMAD.MOV.U32 R29, RZ, RZ, R36 ;  /* 0x000000ffff1d0224 */ /* 0x000fe200078e0024 */
[----:B------:R-:W-:-:S11]  /*3860*/  ISETP.EQ.AND P3, PT, R37, 0x40, PT ;  /* 0x000000402500780c */ /* 0x000fd60003f62270 */
[--C-:B------:R-:W-:Y:S01]  /*3870*/  @P1 IMAD.MOV.U32 R44, RZ, RZ, R36.reuse ;  /* 0x000000ffff2c1224 */ /* 0x100fe200078e0024 */
[----:B------:R-:W-:Y:S01]  /*3880*/  ISETP.EQ.AND P1, PT, R37, 0x48, PT ;  /* 0x000000482500780c */ /* 0x000fe20003f22270 */
[----:B------:R-:W-:-:S12]  /*3890*/  @P3 IMAD.MOV.U32 R33, RZ, RZ, R36 ;  /* 0x000000ffff213224 */ /* 0x000fd800078e0024 */
[--C-:B------:R-:W-:Y:S02]  /*38a0*/  @P1 IMAD.MOV.U32 R45, RZ, RZ, R36.reuse ;  /* 0x000000ffff2d1224 */ /* 0x100fe400078e0024 */
[----:B------:R-:W-:Y:S01]  /*38b0*/  @P6 IMAD.MOV.U32 R25, RZ, RZ, R36 ;  /* 0x000000ffff196224 */ /* 0x000fe200078e0024 */
[----:B--2---:R-:W-:-:S05]  /*38c0*/  SHF.R.U32.HI R39, RZ, 0x5, R38 ;  /* 0x00000005ff277819 */ /* 0x004fca0000011626 */
[----:B------:R-:W-:-:S05]  /*38d0*/  IMAD.SHL.U32 R39, R39, 0x4, RZ ;  /* 0x0000000427277824 */ /* 0x000fca00078e00ff */
[C---:B------:R-:W-:Y:S02]  /*38e0*/  ISETP.EQ.AND P2, PT, R39.reuse, RZ, PT ;  /* 0x000000ff2700720c */ /* 0x040fe40003f42270 */
[----:B------:R-:W-:-:S11]  /*38f0*/  ISETP.EQ.AND P0, PT, R39, 0x4, PT ;  /* 0x000000042700780c */ /* 0x000fd60003f02270 */
[----:B------:R-:W-:Y:S02]  /*3900*/  @P2 IMAD.MOV.U32 R41, RZ, RZ, R11 ;  /* 0x000000ffff292224 */ /* 0x000fe400078e000b */
[----:B------:R-:W-:Y:S01]  /*3910*/  @P0 IMAD.MOV.U32 R41, RZ, RZ, R10 ;  /* 0x000000ffff290224 */ /* 0x000fe200078e000a */
[----:B------:R-:W-:Y:S02]  /*3920*/  ISETP.EQ.AND P0, PT, R37, 0x4c, PT ;  /* 0x0000004c2500780c */ /* 0x000fe40003f02270 */
[C---:B------:R-:W-:Y:S02]  /*3930*/  ISETP.EQ.AND P4, PT, R39.reuse, 0x8, PT ;  /* 0x000000082700780c */ /* 0x040fe40003f82270 */
[C---:B------:R-:W-:Y:S02]  /*3940*/  ISETP.EQ.AND P3, PT, R39.reuse, 0xc, PT ;  /* 0x0000000c2700780c */ /* 0x040fe40003f62270 */
[C---:B------:R-:W-:Y:S02]  /*3950*/  ISETP.EQ.AND P2, PT, R39.reuse, 0x10, PT ;  /* 0x000000102700780c */ /* 0x040fe40003f42270 */
[----:B------:R-:W-:-:S05]  /*3960*/  ISETP.EQ.AND P1, PT, R39, 0x14, PT ;  /* 0x000000142700780c */ /* 0x000fca0003f22270 */
[----:B------:R-:W-:Y:S01]  /*3970*/  @P0 IMAD.MOV.U32 R46, RZ, RZ, R36 ;  /* 0x000000ffff2e0224 */ /* 0x000fe200078e0024 */
[----:B------:R-:W-:Y:S01]  /*3980*/  ISETP.EQ.AND P0, PT, R39, 0x18, PT ;  /* 0x000000182700780c */ /* 0x000fe20003f02270 */
[----:B------:R-:W-:Y:S02]  /*3990*/  @P4 IMAD.MOV.U32 R41, RZ, RZ, R13 ;  /* 0x000000ffff294224 */ /* 0x000fe400078e000d */
[----:B------:R-:W-:Y:S02]  /*39a0*/  @P3 IMAD.MOV.U32 R41, RZ, RZ, R12 ;  /* 0x000000ffff293224 */ /* 0x000fe400078e000c */
[----:B------:R-:W-:Y:S02]  /*39b0*/  @P2 IMAD.MOV.U32 R41, RZ, RZ, R20 ;  /* 0x000000ffff292224 */ /* 0x000fe400078e0014 */
[----:B------:R-:W-:-:S06]  /*39c0*/  @P1 IMAD.MOV.U32 R41, RZ, RZ, R19 ;  /* 0x000000ffff291224 */ /* 0x000fcc00078e0013 */
[----:B------:R-:W-:Y:S01]  /*39d0*/  @P0 IMAD.MOV.U32 R41, RZ, RZ, R22 ;  /* 0x000000ffff290224 */ /* 0x000fe200078e0016 */
[C---:B------:R-:W-:Y:S02]  /*39e0*/  ISETP.EQ.AND P0, PT, R39.reuse, 0x1c, PT ;  /* 0x0000001c2700780c */ /* 0x040fe40003f02270 */
[C---:B------:R-:W-:Y:S02]  /*39f0*/  ISETP.EQ.AND P1, PT, R39.reuse, 0x20, PT ;  /* 0x000000202700780c */ /* 0x040fe40003f22270 */
[C---:B------:R-:W-:Y:S02]  /*3a00*/  ISETP.EQ.AND P2, PT, R39.reuse, 0x24, PT ;  /* 0x000000242700780c */ /* 0x040fe40003f42270 */
[C---:B------:R-:W-:Y:S02]  /*3a10*/  ISETP.EQ.AND P3, PT, R39.reuse, 0x28, PT ;  /* 0x000000282700780c */ /* 0x040fe40003f62270 */
[C---:B------:R-:W-:Y:S02]  /*3a20*/  ISETP.EQ.AND P4, PT, R39.reuse, 0x2c, PT ;  /* 0x0000002c2700780c */ /* 0x040fe40003f82270 */
[----:B------:R-:W-:-:S02]  /*3a30*/  ISETP.EQ.AND P5, PT, R39, 0x30, PT ;  /* 0x000000302700780c */ /* 0x000fc40003fa2270 */
[----:B------:R-:W-:Y:S01]  /*3a40*/  P2R R42, PR, RZ, 0x1 ;  /* 0x00000001ff2a7803 */ /* 0x000fe20000000000 */
[----:B------:R-:W-:Y:S01]  /*3a50*/  @P0 IMAD.MOV.U32 R41, RZ, RZ, R21 ;  /* 0x000000ffff290224 */ /* 0x000fe200078e0015 */
[C---:B------:R-:W-:Y:S02]  /*3a60*/  ISETP.EQ.AND P6, PT, R39.reuse, 0x34, PT ;  /* 0x000000342700780c */ /* 0x040fe40003fc2270 */
[----:B------:R-:W-:Y:S01]  /*3a70*/  ISETP.EQ.AND P0, PT, R39, 0x38, PT ;  /* 0x000000382700780c */ /* 0x000fe20003f02270 */
[----:B------:R-:W-:Y:S02]  /*3a80*/  @P1 IMAD.MOV.U32 R41, RZ, RZ, R28 ;  /* 0x000000ffff291224 */ /* 0x000fe400078e001c */
[----:B------:R-:W-:Y:S02]  /*3a90*/  @P2 IMAD.MOV.U32 R41, RZ, RZ, R23 ;  /* 0x000000ffff292224 */ /* 0x000fe400078e0017 */
[----:B------:R-:W-:Y:S02]  /*3aa0*/  @P3 IMAD.MOV.U32 R41, RZ, RZ, R24 ;  /* 0x000000ffff293224 */ /* 0x000fe400078e0018 */
[----:B------:R-:W-:-:S02]  /*3ab0*/  @P4 IMAD.MOV.U32 R41, RZ, RZ, R26 ;  /* 0x000000ffff294224 */ /* 0x000fc400078e001a */
[----:B------:R-:W-:Y:S02]  /*3ac0*/  @P5 IMAD.MOV.U32 R41, RZ, RZ, R27 ;  /* 0x000000ffff295224 */ /* 0x000fe400078e001b */
        /* <DEDUP_REMOVED lines=8> */
[----:B------:R-:W-:Y:S02]  /*3b50*/  ISETP.EQ.AND P0, PT, R39, 0x48, PT ;  /* 0x000000482700780c */ /* 0x000fe40003f02270 */
[----:B------:R-:W-:-:S11]  /*3b60*/  P2R R36, PR, RZ, 0x8 ;  /* 0x00000008ff247803 */ /* 0x000fd60000000000 */
[----:B------:R-:W-:Y:S01]  /*3b70*/  @P0 IMAD.MOV.U32 R41, RZ, RZ, R45 ;  /* 0x000000ffff290224 */ /* 0x000fe200078e002d */
[C---:B------:R-:W-:Y:S02]  /*3b80*/  ISETP.EQ.AND P0, PT, R39.reuse, 0x4c, PT ;  /* 0x0000004c2700780c */ /* 0x040fe40003f02270 */
[----:B------:R-:W-:Y:S02]  /*3b90*/  ISETP.EQ.AND P3, PT, R39, 0xc, PT ;  /* 0x0000000c2700780c */ /* 0x000fe40003f62270 */
[----:B------:R-:W-:-:S09]  /*3ba0*/  SHF.L.W.U32 R38, R43, R38, RZ ;  /* 0x000000262b267219 */ /* 0x000fd20000000eff */
[----:B------:R-:W-:-:S05]  /*3bb0*/  @P0 IMAD.MOV.U32 R41, RZ, RZ, R46 ;  /* 0x000000ffff290224 */ /* 0x000fca00078e002e */
[----:B------:R-:W-:-:S05]  /*3bc0*/  LOP3.LUT R38, R41, R38, RZ, 0x30, !PT ;  /* 0x0000002629267212 */ /* 0x000fca00078e30ff */
[----:B------:R-:W-:Y:S01]  /*3bd0*/  @P3 IMAD.MOV.U32 R12, RZ, RZ, R38 ;  /* 0x000000ffff0c3224 */ /* 0x000fe200078e0026 */
[----:B------:R-:W-:Y:S02]  /*3be0*/  ISETP.NE.AND P3, PT, R36, RZ, PT ;  /* 0x000000ff2400720c */ /* 0x000fe40003f65270 */
[----:B------:R-:W2:Y:S01]  /*3bf0*/  LDG.E R36, desc[UR6][R30.64+0x8] ;  /* 0x000008061e247981 */ /* 0x000ea2000c1e1900 */
[----:B------:R-:W-:Y:S02]  /*3c00*/  P2R R40, PR, RZ, 0x2 ;  /* 0x00000002ff287803 */ /* 0x000fe40000000000 */
[C---:B------:R-:W-:Y:S02]  /*3c10*/  ISETP.EQ.AND P1, PT, R39.reuse, 0x4, PT ;  /* 0x000000042700780c */ /* 0x040fe40003f22270 */
[----:B------:R-:W-:Y:S02]  /*3c20*/  ISETP.EQ.AND P0, PT, R39, 0x8, PT ;  /* 0x000000082700780c */ /* 0x000fe40003f02270 */
[----:B------:R-:W-:-:S02]  /*3c30*/  P2R R37, PR, RZ, 0x4 ;  /* 0x00000004ff257803 */ /* 0x000fc40000000000 */
[----:B------:R-:W-:-:S07]  /*3c40*/  ISETP.EQ.AND P2, PT, R39, RZ, PT ;  /* 0x000000ff2700720c */ /* 0x000fce0003f42270 */
[--C-:B------:R-:W-:Y:S01]  /*3c50*/  @P1 IMAD.MOV.U32 R10, RZ, RZ, R38.reuse ;  /* 0x000000ffff0a1224 */ /* 0x100fe200078e0026 */
[C---:B------:R-:W-:Y:S01]  /*3c60*/  ISETP.EQ.AND P1, PT, R39.reuse, 0x14, PT ;  /* 0x000000142700780c */ /* 0x040fe20003f22270 */
[----:B------:R-:W-:Y:S01]  /*3c70*/  @P0 IMAD.MOV.U32 R13, RZ, RZ, R38 ;  /* 0x000000ffff0d0224 */ /* 0x000fe200078e0026 */
[----:B------:R-:W-:-:S03]  /*3c80*/  ISETP.EQ.AND P0, PT, R39, 0x18, PT ;  /* 0x000000182700780c */ /* 0x000fc60003f02270 */
[----:B------:R-:W-:Y:S01]  /*3c90*/  @P2 IMAD.MOV.U32 R11, RZ, RZ, R38 ;  /* 0x000000ffff0b2224 */ /* 0x000fe200078e0026 */
[----:B------:R-:W-:-:S07]  /*3ca0*/  ISETP.EQ.AND P2, PT, R39, 0x10, PT ;  /* 0x000000102700780c */ /* 0x000fce0003f42270 */
[--C-:B------:R-:W-:Y:S01]  /*3cb0*/  @P1 IMAD.MOV.U32 R19, RZ, RZ, R38.reuse ;  /* 0x000000ffff131224 */ /* 0x100fe200078e0026 */
[----:B------:R-:W-:Y:S01]  /*3cc0*/  ISETP.NE.AND P1, PT, R40, RZ, PT ;  /* 0x000000ff2800720c */ /* 0x000fe20003f25270 */
[----:B------:R-:W-:Y:S01]  /*3cd0*/  @P0 IMAD.MOV.U32 R22, RZ, RZ, R38 ;  /* 0x000000ffff160224 */ /* 0x000fe200078e0026 */
[----:B------:R-:W-:-:S03]  /*3ce0*/  ISETP.NE.AND P0, PT, R42, RZ, PT ;  /* 0x000000ff2a00720c */ /* 0x000fc60003f05270 */
[----:B------:R-:W-:Y:S01]  /*3cf0*/  @P2 IMAD.MOV.U32 R20, RZ, RZ, R38 ;  /* 0x000000ffff142224 */ /* 0x000fe200078e0026 */
[----:B------:R-:W-:-:S07]  /*3d00*/  ISETP.NE.AND P2, PT, R37, RZ, PT ;  /* 0x000000ff2500720c */ /* 0x000fce0003f45270 */
[--C-:B------:R-:W-:Y:S01]  /*3d10*/  @P1 IMAD.MOV.U32 R28, RZ, RZ, R38.reuse ;  /* 0x000000ffff1c1224 */ /* 0x100fe200078e0026 */
[C---:B------:R-:W-:Y:S01]  /*3d20*/  ISETP.EQ.AND P1, PT, R39.reuse, 0x3c, PT ;  /* 0x0000003c2700780c */ /* 0x040fe20003f22270 */
[----:B------:R-:W-:Y:S01]  /*3d30*/  @P0 IMAD.MOV.U32 R21, RZ, RZ, R38 ;  /* 0x000000ffff150224 */ /* 0x000fe200078e0026 */
[----:B------:R-:W-:-:S03]  /*3d40*/  ISETP.EQ.AND P0, PT, R39, 0x38, PT ;  /* 0x000000382700780c */ /* 0x000fc60003f02270 */
[----:B------:R-:W-:-:S08]  /*3d50*/  @P2 IMAD.MOV.U32 R23, RZ, RZ, R38 ;  /* 0x000000ffff172224 */ /* 0x000fd000078e0026 */
[--C-:B------:R-:W-:Y:S01]  /*3d60*/  @P1 IMAD.MOV.U32 R32, RZ, RZ, R38.reuse ;  /* 0x000000ffff201224 */ /* 0x100fe200078e0026 */
[C---:B------:R-:W-:Y:S01]  /*3d70*/  ISETP.EQ.AND P1, PT, R39.reuse, 0x44, PT ;  /* 0x000000442700780c */ /* 0x040fe20003f22270 */
[--C-:B------:R-:W-:Y:S02]  /*3d80*/  @P0 IMAD.MOV.U32 R29, RZ, RZ, R38.reuse ;  /* 0x000000ffff1d0224 */ /* 0x100fe400078e0026 */
[----:B------:R-:W-:Y:S01]  /*3d90*/  @P3 IMAD.MOV.U32 R24, RZ, RZ, R38 ;  /* 0x000000ffff183224 */ /* 0x000fe200078e0026 */
[----:B------:R-:W-:-:S09]  /*3da0*/  ISETP.EQ.AND P3, PT, R39, 0x40, PT ;  /* 0x000000402700780c */ /* 0x000fd20003f62270 */
[--C-:B------:R-:W-:Y:S01]  /*3db0*/  @P1 IMAD.MOV.U32 R44, RZ, RZ, R38.reuse ;  /* 0x000000ffff2c1224 */ /* 0x100fe200078e0026 */
[----:B------:R-:W-:Y:S01]  /*3dc0*/  ISETP.EQ.AND P1, PT, R39, 0x48, PT ;  /* 0x000000482700780c */ /* 0x000fe20003f22270 */
[--C-:B------:R-:W-:Y:S02]  /*3dd0*/  @P4 IMAD.MOV.U32 R26, RZ, RZ, R38.reuse ;  /* 0x000000ffff1a4224 */ /* 0x100fe400078e0026 */
[----:B------:R-:W-:-:S10]  /*3de0*/  @P3 IMAD.MOV.U32 R33, RZ, RZ, R38 ;  /* 0x000000ffff213224 */ /* 0x000fd400078e0026 */
[--C-:B------:R-:W-:Y:S02]  /*3df0*/  @P1 IMAD.MOV.U32 R45, RZ, RZ, R38.reuse ;  /* 0x000000ffff2d1224 */ /* 0x100fe400078e0026 */
        /* <DEDUP_REMOVED lines=21> */
[----:B------:R-:W-:-:S11]  /*3f50*/  ISETP.EQ.AND P1, PT, R37, 0x24, PT ;  /* 0x000000242500780c */ /* 0x000fd60003f22270 */
[----:B------:R-:W-:Y:S01]  /*3f60*/  @P0 IMAD.MOV.U32 R41, RZ, RZ, R21 ;  /* 0x000000ffff290224 */ /* 0x000fe200078e0015 */
[C---:B------:R-:W-:Y:S02]  /*3f70*/  ISETP.EQ.AND P0, PT, R37.reuse, 0x20, PT ;  /* 0x000000202500780c */ /* 0x040fe40003f02270 */
[C---:B------:R-:W-:Y:S02]  /*3f80*/  ISETP.EQ.AND P2, PT, R37.reuse, 0x28, PT ;  /* 0x000000282500780c */ /* 0x040fe40003f42270 */
[C---:B------:R-:W-:Y:S02]  /*3f90*/  ISETP.EQ.AND P3, PT, R37.reuse, 0x2c, PT ;  /* 0x0000002c2500780c */ /* 0x040fe40003f62270 */
[C---:B------:R-:W-:Y:S02]  /*3fa0*/  ISETP.EQ.AND P4, PT, R37.reuse, 0x30, PT ;  /* 0x000000302500780c */ /* 0x040fe40003f82270 */
[----:B------:R-:W-:Y:S02]  /*3fb0*/  ISETP.EQ.AND P5, PT, R37, 0x34, PT ;  /* 0x000000342500780c */ /* 0x000fe40003fa2270 */
[----:B------:R-:W-:-:S02]  /*3fc0*/  P2R R42, PR, RZ, 0x1 ;  /* 0x00000001ff2a7803 */ /* 0x000fc40000000000 */
[C---:B------:R-:W-:Y:S01]  /*3fd0*/  ISETP.EQ.AND P6, PT, R37.reuse, 0x38, PT ;  /* 0x000000382500780c */ /* 0x040fe20003fc2270 */
[----:B------:R-:W-:Y:S01]  /*3fe0*/  @P0 IMAD.MOV.U32 R41, RZ, RZ, R28 ;  /* 0x000000ffff290224 */ /* 0x000fe200078e001c */
[----:B------:R-:W-:Y:S01]  /*3ff0*/  ISETP.EQ.AND P0, PT, R37, 0x3c, PT ;  /* 0x0000003c2500780c */ /* 0x000fe20003f02270 */
[----:B------:R-:W-:Y:S02]  /*4000*/  @P1 IMAD.MOV.U32 R41, RZ, RZ, R23 ;  /* 0x000000ffff291224 */ /* 0x000fe400078e0017 */
[----:B------:R-:W-:Y:S02]  /*4010*/  @P2 IMAD.MOV.U32 R41, RZ, RZ, R24 ;  /* 0x000000ffff292224 */ /* 0x000fe400078e0018 */
[----:B------:R-:W-:Y:S02]  /*4020*/  @P3 IMAD.MOV.U32 R41, RZ, RZ, R26 ;  /* 0x000000ffff293224 */ /* 0x000fe400078e001a */
        /* <DEDUP_REMOVED lines=12> */
[----:B------:R-:W-:Y:S02]  /*40f0*/  ISETP.EQ.AND P3, PT, R37, RZ, PT ;  /* 0x000000ff2500720c */ /* 0x000fe40003f62270 */
[----:B------:R-:W-:-:S09]  /*4100*/  SHF.L.W.U32 R36, R43, R36, RZ ;  /* 0x000000242b247219 */ /* 0x000fd20000000eff */
[----:B------:R-:W-:-:S05]  /*4110*/  @P0 IMAD.MOV.U32 R41, RZ, RZ, R46 ;  /* 0x000000ffff290224 */ /* 0x000fca00078e002e */
[----:B------:R-:W-:-:S05]  /*4120*/  LOP3.LUT R36, R41, R36, RZ, 0x30, !PT ;  /* 0x0000002429247212 */ /* 0x000fca00078e30ff */
[----:B------:R-:W-:Y:S01]  /*4130*/  @P3 IMAD.MOV.U32 R11, RZ, RZ, R36 ;  /* 0x000000ffff0b3224 */ /* 0x000fe200078e0024 */
[----:B------:R-:W-:-:S13]  /*4140*/  ISETP.EQ.AND P3, PT, R37, 0x10, PT ;  /* 0x000000102500780c */ /* 0x000fda0003f62270 */
[----:B------:R-:W-:Y:S01]  /*4150*/  @P3 IMAD.MOV.U32 R20, RZ, RZ, R36 ;  /* 0x000000ffff143224 */ /* 0x000fe200078e0024 */
[----:B------:R-:W-:Y:S02]  /*4160*/  ISETP.NE.AND P3, PT, R38, RZ, PT ;  /* 0x000000ff2600720c */ /* 0x000fe40003f65270 */
[----:B------:R-:W2:Y:S01]  /*4170*/  LDG.E R38, desc[UR6][R30.64+0xc] ;  /* 0x00000c061e267981 */ /* 0x000ea2000c1e1900 */
[----:B------:R-:W-:Y:S02]  /*4180*/  P2R R40, PR, RZ, 0x2 ;  /* 0x00000002ff287803 */ /* 0x000fe40000000000 */
[C---:B------:R-:W-:Y:S02]  /*4190*/  ISETP.EQ.AND P1, PT, R37.reuse, 0x8, PT ;  /* 0x000000082500780c */ /* 0x040fe40003f22270 */
[----:B------:R-:W-:Y:S02]  /*41a0*/  P2R R39, PR, RZ, 0x4 ;  /* 0x00000004ff277803 */ /* 0x000fe40000000000 */
[----:B------:R-:W-:-:S02]  /*41b0*/  ISETP.EQ.AND P2, PT, R37, 0x4, PT ;  /* 0x000000042500780c */ /* 0x000fc40003f42270 */
[----:B------:R-:W-:-:S07]  /*41c0*/  ISETP.EQ.AND P0, PT, R37, 0xc, PT ;  /* 0x0000000c2500780c */ /* 0x000fce0003f02270 */
[----:B------:R-:W-:Y:S01]  /*41d0*/  @P1 IMAD.MOV.U32 R13, RZ, RZ, R36 ;  /* 0x000000ffff0d1224 */ /* 0x000fe200078e0024 */
[----:B------:R-:W-:-:S03]  /*41e0*/  ISETP.EQ.AND P1, PT, R37, 0x18, PT ;  /* 0x000000182500780c */ /* 0x000fc60003f22270 */
[--C-:B------:R-:W-:Y:S01]  /*41f0*/  @P2 IMAD.MOV.U32 R10, RZ, RZ, R36.reuse ;  /* 0x000000ffff0a2224 */ /* 0x100fe200078e0024 */
[C---:B------:R-:W-:Y:S01]  /*4200*/  ISETP.EQ.AND P2, PT, R37.reuse, 0x14, PT ;  /* 0x000000142500780c */ /* 0x040fe20003f42270 */
[----:B------:R-:W-:Y:S01]  /*4210*/  @P0 IMAD.MOV.U32 R12, RZ, RZ, R36 ;  /* 0x000000ffff0c0224 */ /* 0x000fe200078e0024 */
[----:B------:R-:W-:-:S07]  /*4220*/  ISETP.EQ.AND P0, PT, R37, 0x1c, PT ;  /* 0x0000001c2500780c */ /* 0x000fce0003f02270 */
[----:B------:R-:W-:Y:S01]  /*4230*/  @P1 IMAD.MOV.U32 R22, RZ, RZ, R36 ;  /* 0x000000ffff161224 */ /* 0x000fe200078e0024 */
[----:B------:R-:W-:-:S03]  /*4240*/  ISETP.NE.AND P1, PT, R40, RZ, PT ;  /* 0x000000ff2800720c */ /* 0x000fc60003f25270 */
[--C-:B------:R-:W-:Y:S01]  /*4250*/  @P2 IMAD.MOV.U32 R19, RZ, RZ, R36.reuse ;  /* 0x000000ffff132224 */ /* 0x100fe200078e0024 */
[----:B------:R-:W-:Y:S01]  /*4260*/  ISETP.NE.AND P2, PT, R39, RZ, PT ;  /* 0x000000ff2700720c */ /* 0x000fe20003f45270 */
[----:B------:R-:W-:Y:S01]  /*4270*/  @P0 IMAD.MOV.U32 R21, RZ, RZ, R36 ;  /* 0x000000ffff150224 */ /* 0x000fe200078e0024 */
[----:B------:R-:W-:-:S07]  /*4280*/  ISETP.NE.AND P0, PT, R42, RZ, PT ;  /* 0x000000ff2a00720c */ /* 0x000fce0003f05270 */
[----:B------:R-:W-:Y:S01]  /*4290*/  @P1 IMAD.MOV.U32 R23, RZ, RZ, R36 ;  /* 0x000000ffff171224 */ /* 0x000fe200078e0024 */
[----:B------:R-:W-:-:S03]  /*42a0*/  ISETP.EQ.AND P1, PT, R37, 0x3c, PT ;  /* 0x0000003c2500780c */ /* 0x000fc60003f22270 */
[--C-:B------:R-:W-:Y:S02]  /*42b0*/  @P2 IMAD.MOV.U32 R24, RZ, RZ, R36.reuse ;  /* 0x000000ffff182224 */ /* 0x100fe400078e0024 */
[----:B------:R-:W-:-:S08]  /*42c0*/  @P0 IMAD.MOV.U32 R28, RZ, RZ, R36 ;  /* 0x000000ffff1c0224 */ /* 0x000fd000078e0024 */
[--C-:B------:R-:W-:Y:S01]  /*42d0*/  @P1 IMAD.MOV.U32 R32, RZ, RZ, R36.reuse ;  /* 0x000000ffff201224 */ /* 0x100fe200078e0024 */
[C---:B------:R-:W-:Y:S01]  /*42e0*/  ISETP.EQ.AND P1, PT, R37.reuse, 0x44, PT ;  /* 0x000000442500780c */ /* 0x040fe20003f22270 */
[----:B------:R-:W-:Y:S01]  /*42f0*/  @P3 IMAD.MOV.U32 R26, RZ, RZ, R36 ;  /* 0x000000ffff1a3224 */ /* 0x000fe200078e0024 */
[----:B------:R-:W-:-:S11]  /*4300*/  ISETP.EQ.AND P3, PT, R37, 0x40, PT ;  /* 0x000000402500780c */ /* 0x000fd60003f62270 */
        /* <DEDUP_REMOVED lines=25> */
[----:B------:R-:W-:-:S13]  /*44a0*/  ISETP.EQ.AND P0, PT, R39, 0x1c, PT ;  /* 0x0000001c2700780c */ /* 0x000fda0003f02270 */
        /* <DEDUP_REMOVED lines=20> */
[C---:B------:R-:W-:Y:S02]  /*45f0*/  ISETP.EQ.AND P0, PT, R39.reuse, 0x44, PT ;  /* 0x000000442700780c */ /* 0x040fe40003f02270 */
[----:B------:R-:W-:Y:S02]  /*4600*/  P2R R40, PR, RZ, 0x2 ;  /* 0x00000002ff287803 */ /* 0x000fe40000000000 */
[----:B------:R-:W-:-:S09]  /*4610*/  ISETP.EQ.AND P1, PT, R39, 0x4c, PT ;  /* 0x0000004c2700780c */ /* 0x000fd20003f22270 */
[----:B------:R-:W-:Y:S01]  /*4620*/  @P0 IMAD.MOV.U32 R41, RZ, RZ, R44 ;  /* 0x000000ffff290224 */ /* 0x000fe200078e002c */
[C---:B------:R-:W-:Y:S02]  /*4630*/  ISETP.EQ.AND P0, PT, R39.reuse, 0x48, PT ;  /* 0x000000482700780c */ /* 0x040fe40003f02270 */
[----:B------:R-:W-:Y:S02]  /*4640*/  P2R R36, PR, RZ, 0x8 ;  /* 0x00000008ff247803 */ /* 0x000fe40000000000 */
[----:B------:R-:W-:Y:S02]  /*4650*/  ISETP.EQ.AND P3, PT, R39, 0x4, PT ;  /* 0x000000042700780c */ /* 0x000fe40003f62270 */
[----:B------:R-:W-:-:S07]  /*4660*/  SHF.L.W.U32 R38, R43, R38, RZ ;  /* 0x000000262b267219 */ /* 0x000fce0000000eff */
[----:B------:R-:W-:Y:S02]  /*4670*/  @P0 IMAD.MOV.U32 R41, RZ, RZ, R45 ;  /* 0x000000ffff290224 */ /* 0x000fe400078e002d */
[----:B------:R-:W-:-:S05]  /*4680*/  @P1 IMAD.MOV.U32 R41, RZ, RZ, R46 ;  /* 0x000000ffff291224 */ /* 0x000fca00078e002e */
[----:B------:R-:W-:-:S05]  /*4690*/  LOP3.LUT R38, R41, R38, RZ, 0x30, !PT ;  /* 0x0000002629267212 */ /* 0x000fca00078e30ff */
[----:B------:R-:W-:Y:S01]  /*46a0*/  @P3 IMAD.MOV.U32 R10, RZ, RZ, R38 ;  /* 0x000000ffff0a3224 */ /* 0x000fe200078e0026 */
[----:B------:R-:W-:-:S13]  /*46b0*/  ISETP.EQ.AND P3, PT, R39, 0x14, PT ;  /* 0x000000142700780c */ /* 0x000fda0003f62270 */
[----:B------:R-:W-:Y:S01]  /*46c0*/  @P3 IMAD.MOV.U32 R19, RZ, RZ, R38 ;  /* 0x000000ffff133224 */ /* 0x000fe200078e0026 */
[----:B------:R-:W-:Y:S02]  /*46d0*/  ISETP.NE.AND P3, PT, R36, RZ, PT ;  /* 0x000000ff2400720c */ /* 0x000fe40003f65270 */
[----:B------:R-:W2:Y:S01]  /*46e0*/  LDG.E R36, desc[UR6][R30.64+0x10] ;  /* 0x000010061e247981 */ /* 0x000ea2000c1e1900 */
[C---:B------:R-:W-:Y:S02]  /*46f0*/  ISETP.EQ.AND P0, PT, R39.reuse, RZ, PT ;  /* 0x000000ff2700720c */ /* 0x040fe40003f02270 */
[----:B------:R-:W-:Y:S02]  /*4700*/  P2R R37, PR, RZ, 0x4 ;  /* 0x00000004ff257803 */ /* 0x000fe40000000000 */
[C---:B------:R-:W-:Y:S02]  /*4710*/  ISETP.EQ.AND P2, PT, R39.reuse, 0x8, PT ;  /* 0x000000082700780c */ /* 0x040fe40003f42270 */
        /* <DEDUP_REMOVED lines=8> */
[----:B------:R-:W-:-:S03]  /*47a0*/  ISETP.EQ.AND P0, PT, R39, 0x20, PT ;  /* 0x000000202700780c */ /* 0x000fc60003f02270 */
[--C-:B------:R-:W-:Y:S01]  /*47b0*/  @P2 IMAD.MOV.U32 R22, RZ, RZ, R38.reuse ;  /* 0x000000ffff162224 */ /* 0x100fe200078e0026 */
[----:B------:R-:W-:Y:S01]  /*47c0*/  ISETP.NE.AND P2, PT, R37, RZ, PT ;  /* 0x000000ff2500720c */ /* 0x000fe20003f45270 */
[----:B------:R-:W-:Y:S01]  /*47d0*/  @P1 IMAD.MOV.U32 R21, RZ, RZ, R38 ;  /* 0x000000ffff151224 */ /* 0x000fe200078e0026 */
[----:B------:R-:W-:-:S07]  /*47e0*/  ISETP.NE.AND P1, PT, R40, RZ, PT ;  /* 0x000000ff2800720c */ /* 0x000fce0003f25270 */
[----:B------:R-:W-:Y:S01]  /*47f0*/  @P0 IMAD.MOV.U32 R28, RZ, RZ, R38 ;  /* 0x000000ffff1c0224 */ /* 0x000fe200078e0026 */
[----:B------:R-:W-:-:S03]  /*4800*/  ISETP.NE.AND P0, PT, R42, RZ, PT ;  /* 0x000000ff2a00720c */ /* 0x000fc60003f05270 */
[--C-:B------:R-:W-:Y:S02]  /*4810*/  @P2 IMAD.MOV.U32 R26, RZ, RZ, R38.reuse ;  /* 0x000000ffff1a2224 */ /* 0x100fe400078e0026 */
[----:B------:R-:W-:Y:S01]  /*4820*/  @P1 IMAD.MOV.U32 R24, RZ, RZ, R38 ;  /* 0x000000ffff181224 */ /* 0x000fe200078e0026 */
[----:B------:R-:W-:-:S07]  /*4830*/  ISETP.EQ.AND P1, PT, R39, 0x44, PT ;  /* 0x000000442700780c */ /* 0x000fce0003f22270 */
[--C-:B------:R-:W-:Y:S02]  /*4840*/  @P0 IMAD.MOV.U32 R23, RZ, RZ, R38.reuse ;  /* 0x000000ffff170224 */ /* 0x100fe400078e0026 */
[----:B------:R-:W-:Y:S01]  /*4850*/  @P3 IMAD.MOV.U32 R27, RZ, RZ, R38 ;  /* 0x000000ffff1b3224 */ /* 0x000fe200078e0026 */
[----:B------:R-:W-:-:S03]  /*4860*/  ISETP.EQ.AND P3, PT, R39, 0x40, PT ;  /* 0x000000402700780c */ /* 0x000fc60003f62270 */
[--C-:B------:R-:W-:Y:S01]  /*4870*/  @P1 IMAD.MOV.U32 R44, RZ, RZ, R38.reuse ;  /* 0x000000ffff2c1224 */ /* 0x100fe200078e0026 */
[----:B------:R-:W-:Y:S01]  /*4880*/  ISETP.EQ.AND P1, PT, R39, 0x48, PT ;  /* 0x000000482700780c */ /* 0x000fe20003f22270 */
[----:B------:R-:W-:-:S08]  /*4890*/  @P4 IMAD.MOV.U32 R25, RZ, RZ, R38 ;  /* 0x000000ffff194224 */ /* 0x000fd000078e0026 */
[----:B------:R-:W-:-:S04]  /*48a0*/  @P3 IMAD.MOV.U32 R33, RZ, RZ, R38 ;  /* 0x000000ffff213224 */ /* 0x000fc800078e0026 */
        /* <DEDUP_REMOVED lines=42> */
[----:B------:R-:W-:Y:S01]  /*4b50*/  @P6 IMAD.MOV.U32 R41, RZ, RZ, R33 ;  /* 0x000000ffff296224 */ /* 0x000fe200078e0021 */
[----:B------:R-:W-:Y:S01]  /*4b60*/  P2R R39, PR, RZ, 0x4 ;  /* 0x00000004ff277803 */ /* 0x000fe20000000000 */
[----:B------:R-:W-:Y:S01]  /*4b70*/  @P0 IMAD.MOV.U32 R41, RZ, RZ, R44 ;  /* 0x000000ffff290224 */ /* 0x000fe200078e002c */
[C---:B------:R-:W-:Y:S02]  /*4b80*/  ISETP.EQ.AND P0, PT, R37.reuse, 0x48, PT ;  /* 0x000000482500780c */ /* 0x040fe40003f02270 */
[C---:B------:R-:W-:Y:S02]  /*4b90*/  ISETP.EQ.AND P2, PT, R37.reuse, 0x4c, PT ;  /* 0x0000004c2500780c */ /* 0x040fe40003f42270 */
[----:B------:R-:W-:Y:S02]  /*4ba0*/  P2R R38, PR, RZ, 0x8 ;  /* 0x00000008ff267803 */ /* 0x000fe40000000000 */
[----:B------:R-:W-:Y:S02]  /*4bb0*/  ISETP.EQ.AND P3, PT, R37, 0x8, PT ;  /* 0x000000082500780c */ /* 0x000fe40003f62270 */
[----:B------:R-:W-:-:S05]  /*4bc0*/  SHF.L.W.U32 R36, R43, R36, RZ ;  /* 0x000000242b247219 */ /* 0x000fca0000000eff */
        /* <DEDUP_REMOVED lines=9> */
[C---:B------:R-:W-:Y:S02]  /*4c60*/  ISETP.EQ.AND P1, PT, R37.reuse, RZ, PT ;  /* 0x000000ff2500720c */ /* 0x040fe40003f22270 */
[C---:B------:R-:W-:Y:S02]  /*4c70*/  ISETP.EQ.AND P0, PT, R37.reuse, 0x4, PT ;  /* 0x000000042500780c */ /* 0x040fe40003f02270 */
[----:B------:R-:W-:-:S09]  /*4c80*/  ISETP.EQ.AND P2, PT, R37, 0xc, PT ;  /* 0x0000000c2500780c */ /* 0x000fd20003f42270 */
[--C-:B------:R-:W-:Y:S01]  /*4c90*/  @P1 IMAD.MOV.U32 R11, RZ, RZ, R36.reuse ;  /* 0x000000ffff0b1224 */ /* 0x100fe200078e0024 */
[C---:B------:R-:W-:Y:S01]  /*4ca0*/  ISETP.EQ.AND P1, PT, R37.reuse, 0x10, PT ;  /* 0x000000102500780c */ /* 0x040fe20003f22270 */
[--C-:B------:R-:W-:Y:S01]  /*4cb0*/  @P0 IMAD.MOV.U32 R10, RZ, RZ, R36.reuse ;  /* 0x000000ffff0a0224 */ /* 0x100fe200078e0024 */
[C---:B------:R-:W-:Y:S01]  /*4cc0*/  ISETP.EQ.AND P0, PT, R37.reuse, 0x14, PT ;  /* 0x000000142500780c */ /* 0x040fe20003f02270 */
[----:B------:R-:W-:Y:S01]  /*4cd0*/  @P2 IMAD.MOV.U32 R12, RZ, RZ, R36 ;  /* 0x000000ffff0c2224 */ /* 0x000fe200078e0024 */
[----:B------:R-:W-:-:S09]  /*4ce0*/  ISETP.EQ.AND P2, PT, R37, 0x1c, PT ;  /* 0x0000001c2500780c */ /* 0x000fd20003f42270 */
[--C-:B------:R-:W-:Y:S01]  /*4cf0*/  @P1 IMAD.MOV.U32 R20, RZ, RZ, R36.reuse ;  /* 0x000000ffff141224 */ /* 0x100fe200078e0024 */
[C---:B------:R-:W-:Y:S01]  /*4d00*/  ISETP.EQ.AND P1, PT, R37.reuse, 0x20, PT ;  /* 0x000000202500780c */ /* 0x040fe20003f22270 */
[--C-:B------:R-:W-:Y:S01]  /*4d10*/  @P0 IMAD.MOV.U32 R19, RZ, RZ, R36.reuse ;  /* 0x000000ffff130224 */ /* 0x100fe200078e0024 */
[----:B------:R-:W-:Y:S01]  /*4d20*/  ISETP.EQ.AND P0, PT, R37, 0x24, PT ;  /* 0x000000242500780c */ /* 0x000fe20003f02270 */
[----:B------:R-:W-:Y:S01]  /*4d30*/  @P2 IMAD.MOV.U32 R21, RZ, RZ, R36 ;  /* 0x000000ffff152224 */ /* 0x000fe200078e0024 */
[----:B------:R-:W-:-:S09]  /*4d40*/  ISETP.NE.AND P2, PT, R39, RZ, PT ;  /* 0x000000ff2700720c */ /* 0x000fd20003f45270 */
[--C-:B------:R-:W-:Y:S01]  /*4d50*/  @P1 IMAD.MOV.U32 R28, RZ, RZ, R36.reuse ;  /* 0x000000ffff1c1224 */ /* 0x100fe200078e0024 */
[----:B------:R-:W-:Y:S01]  /*4d60*/  ISETP.NE.AND P1, PT, R40, RZ, PT ;  /* 0x000000ff2800720c */ /* 0x000fe20003f25270 */
[--C-:B------:R-:W-:Y:S01]  /*4d70*/  @P0 IMAD.MOV.U32 R23, RZ, RZ, R36.reuse ;  /* 0x000000ffff170224 */ /* 0x100fe200078e0024 */
[----:B------:R-:W-:Y:S01]  /*4d80*/  ISETP.NE.AND P0, PT, R42, RZ, PT ;  /* 0x000000ff2a00720c */ /* 0x000fe20003f05270 */
[----:B------:R-:W-:-:S10]  /*4d90*/  @P2 IMAD.MOV.U32 R27, RZ, RZ, R36 ;  /* 0x000000ffff1b2224 */ /* 0x000fd400078e0024 */
[--C-:B------:R-:W-:Y:S01]  /*4da0*/  @P1 IMAD.MOV.U32 R26, RZ, RZ, R36.reuse ;  /* 0x000000ffff1a1224 */ /* 0x100fe200078e0024 */
[----:B------:R-:W-:Y:S01]  /*4db0*/  ISETP.EQ.AND P1, PT, R37, 0x44, PT ;  /* 0x000000442500780c */ /* 0x000fe20003f22270 */
[----:B------:R-:W-:-:S12]  /*4dc0*/  @P0 IMAD.MOV.U32 R24, RZ, RZ, R36 ;  /* 0x000000ffff180224 */ /* 0x000fd800078e0024 */
        /* <DEDUP_REMOVED lines=52> */
[----:B------:R-:W-:Y:S02]  /*5110*/  ISETP.EQ.AND P3, PT, R39, 0xc, PT ;  /* 0x0000000c2700780c */ /* 0x000fe40003f62270 */
[----:B------:R-:W-:-:S07]  /*5120*/  SHF.L.W.U32 R38, R43, R38, RZ ;  /* 0x000000262b267219 */ /* 0x000fce0000000eff */
[----:B------:R-:W-:-:S05]  /*5130*/  @P0 IMAD.MOV.U32 R41, RZ, RZ, R46 ;  /* 0x000000ffff290224 */ /* 0x000fca00078e002e */
[----:B------:R-:W-:-:S05]  /*5140*/  LOP3.LUT R38, R41, R38, RZ, 0x30, !PT ;  /* 0x0000002629267212 */ /* 0x000fca00078e30ff */
[----:B------:R-:W-:Y:S01]  /*5150*/  @P3 IMAD.MOV.U32 R12, RZ, RZ, R38 ;  /* 0x000000ffff0c3224 */ /* 0x000fe200078e0026 */
[----:B------:R-:W-:-:S13]  /*5160*/  ISETP.EQ.AND P3, PT, R39, 0x1c, PT ;  /* 0x0000001c2700780c */ /* 0x000fda0003f62270 */
[----:B------:R-:W-:Y:S01]  /*5170*/  @P3 IMAD.MOV.U32 R21, RZ, RZ, R38 ;  /* 0x000000ffff153224 */ /* 0x000fe200078e0026 */
[----:B------:R-:W-:Y:S02]  /*5180*/  ISETP.NE.AND P3, PT, R36, RZ, PT ;  /* 0x000000ff2400720c */ /* 0x000fe40003f65270 */
[----:B------:R-:W2:Y:S04]  /*5190*/  LDG.E R36, desc[UR6][R30.64+0x18] ;  /* 0x000018061e247981 */ /* 0x000ea8000c1e1900 */
[----:B------:R-:W3:Y:S01]  /*51a0*/  LDG.E R30, desc[UR6][R30.64+0x1c] ;  /* 0x00001c061e1e7981 */ /* 0x000ee2000c1e1900 */
[----:B------:R-:W-:Y:S02]  /*51b0*/  P2R R40, PR, RZ, 0x2 ;  /* 0x00000002ff287803 */ /* 0x000fe40000000000 */
[----:B------:R-:W-:-:S02]  /*51c0*/  ISETP.EQ.AND P1, PT, R39, 0x4, PT ;  /* 0x000000042700780c */ /* 0x000fc40003f22270 */
[C---:B------:R-:W-:Y:S02]  /*51d0*/  ISETP.EQ.AND P0, PT, R39.reuse, 0x8, PT ;  /* 0x000000082700780c */ /* 0x040fe40003f02270 */
[----:B------:R-:W-:Y:S02]  /*51e0*/  P2R R37, PR, RZ, 0x4 ;  /* 0x00000004ff257803 */ /* 0x000fe40000000000 */
        /* <DEDUP_REMOVED lines=19> */
[--C-:B------:R-:W-:Y:S02]  /*5320*/  @P1 IMAD.MOV.U32 R27, RZ, RZ, R38.reuse ;  /* 0x000000ffff1b1224 */ /* 0x100fe400078e0026 */
[--C-:B------:R-:W-:Y:S02]  /*5330*/  @P0 IMAD.MOV.U32 R26, RZ, RZ, R38.reuse ;  /* 0x000000ffff1a0224 */ /* 0x100fe400078e0026 */
[--C-:B------:R-:W-:Y:S02]  /*5340*/  @P4 IMAD.MOV.U32 R32, RZ, RZ, R38.reuse ;  /* 0x000000ffff204224 */ /* 0x100fe400078e0026 */
[--C-:B------:R-:W-:Y:S02]  /*5350*/  @P3 IMAD.MOV.U32 R29, RZ, RZ, R38.reuse ;  /* 0x000000ffff1d3224 */ /* 0x100fe400078e0026 */
[--C-:B------:R-:W-:Y:S02]  /*5360*/  @P2 IMAD.MOV.U32 R25, RZ, RZ, R38.reuse ;  /* 0x000000ffff192224 */ /* 0x100fe400078e0026 */
[----:B------:R-:W-:-:S02]  /*5370*/  @P5 IMAD.MOV.U32 R33, RZ, RZ, R38 ;  /* 0x000000ffff215224 */ /* 0x000fc400078e0026 */
[----:B------:R-:W-:Y:S01]  /*5380*/  @P6 IMAD.MOV.U32 R44, RZ, RZ, R38 ;  /* 0x000000ffff2c6224 */ /* 0x000fe200078e0026 */
[----:B--2---:R-:W-:-:S05]  /*5390*/  SHF.R.U32.HI R37, RZ, 0x5, R36 ;  /* 0x00000005ff257819 */ /* 0x004fca0000011624 */
[----:B------:R-:W-:-:S05]  /*53a0*/  IMAD.SHL.U32 R37, R37, 0x4, RZ ;  /* 0x0000000425257824 */ /* 0x000fca00078e00ff */
[C---:B------:R-:W-:Y:S02]  /*53b0*/  ISETP.EQ.AND P1, PT, R37.reuse, RZ, PT ;  /* 0x000000ff2500720c */ /* 0x040fe40003f22270 */
[----:B------:R-:W-:-:S11]  /*53c0*/  ISETP.EQ.AND P0, PT, R37, 0x4, PT ;  /* 0x000000042500780c */ /* 0x000fd60003f02270 */
[----:B------:R-:W-:Y:S01]  /*53d0*/  @P1 IMAD.MOV.U32 R41, RZ, RZ, R11 ;  /* 0x000000ffff291224 */ /* 0x000fe200078e000b */
[C---:B------:R-:W-:Y:S01]  /*53e0*/  ISETP.EQ.AND P1, PT, R39.reuse, 0x48, PT ;  /* 0x000000482700780c */ /* 0x040fe20003f22270 */
[----:B------:R-:W-:Y:S01]  /*53f0*/  @P0 IMAD.MOV.U32 R41, RZ, RZ, R10 ;  /* 0x000000ffff290224 */ /* 0x000fe200078e000a */
[----:B------:R-:W-:Y:S02]  /*5400*/  ISETP.EQ.AND P0, PT, R39, 0x4c, PT ;  /* 0x0000004c2700780c */ /* 0x000fe40003f02270 */
[C---:B------:R-:W-:Y:S02]  /*5410*/  ISETP.EQ.AND P4, PT, R37.reuse, 0x8, PT ;  /* 0x000000082500780c */ /* 0x040fe40003f82270 */
[C---:B------:R-:W-:Y:S02]  /*5420*/  ISETP.EQ.AND P3, PT, R37.reuse, 0xc, PT ;  /* 0x0000000c2500780c */ /* 0x040fe40003f62270 */
[----:B------:R-:W-:-:S05]  /*5430*/  ISETP.EQ.AND P2, PT, R37, 0x10, PT ;  /* 0x000000102500780c */ /* 0x000fca0003f42270 */
[--C-:B------:R-:W-:Y:S01]  /*5440*/  @P1 IMAD.MOV.U32 R45, RZ, RZ, R38.reuse ;  /* 0x000000ffff2d1224 */ /* 0x100fe200078e0026 */
[C---:B------:R-:W-:Y:S01]  /*5450*/  ISETP.EQ.AND P1, PT, R37.reuse, 0x14, PT ;  /* 0x000000142500780c */ /* 0x040fe20003f22270 */
[----:B------:R-:W-:Y:S01]  /*5460*/  @P0 IMAD.MOV.U32 R46, RZ, RZ, R38 ;  /* 0x000000ffff2e0224 */ /* 0x000fe200078e0026 */
[----:B------:R-:W-:Y:S01]  /*5470*/  ISETP.EQ.AND P0, PT, R37, 0x18, PT ;  /* 0x000000182500780c */ /* 0x000fe20003f02270 */
[----:B------:R-:W-:Y:S02]  /*5480*/  @P4 IMAD.MOV.U32 R41, RZ, RZ, R13 ;  /* 0x000000ffff294224 */ /* 0x000fe400078e000d */
[----:B------:R-:W-:Y:S02]  /*5490*/  @P3 IMAD.MOV.U32 R41, RZ, RZ, R12 ;  /* 0x000000ffff293224 */ /* 0x000fe400078e000c */
[----:B------:R-:W-:-:S06]  /*54a0*/  @P2 IMAD.MOV.U32 R41, RZ, RZ, R20 ;  /* 0x000000ffff292224 */ /* 0x000fcc00078e0014 */
        /* <DEDUP_REMOVED lines=21> */
[C---:B------:R-:W-:Y:S01]  /*5600*/  ISETP.EQ.AND P0, PT, R37.reuse, 0x4c, PT ;  /* 0x0000004c2500780c */ /* 0x040fe20003f02270 */
[----:B------:R-:W-:Y:S02]  /*5610*/  @P1 IMAD.MOV.U32 R41, RZ, RZ, R25 ;  /* 0x000000ffff291224 */ /* 0x000fe400078e0019 */
[----:B------:R-:W-:Y:S02]  /*5620*/  @P2 IMAD.MOV.U32 R41, RZ, RZ, R29 ;  /* 0x000000ffff292224 */ /* 0x000fe400078e001d */
[----:B------:R-:W-:Y:S02]  /*5630*/  @P3 IMAD.MOV.U32 R41, RZ, RZ, R32 ;  /* 0x000000ffff293224 */ /* 0x000fe400078e0020 */
[----:B------:R-:W-:Y:S01]  /*5640*/  @P4 IMAD.MOV.U32 R41, RZ, RZ, R33 ;  /* 0x000000ffff294224 */ /* 0x000fe200078e0021 */
[----:B------:R-:W-:Y:S01]  /*5650*/  P2R R40, PR, RZ, 0x2 ;  /* 0x00000002ff287803 */ /* 0x000fe20000000000 */
[----:B------:R-:W-:Y:S01]  /*5660*/  @P5 IMAD.MOV.U32 R41, RZ, RZ, R44 ;  /* 0x000000ffff295224 */ /* 0x000fe200078e002c */
[----:B------:R-:W-:Y:S01]  /*5670*/  ISETP.EQ.AND P1, PT, R37, 0x8, PT ;  /* 0x000000082500780c */ /* 0x000fe20003f22270 */
[----:B------:R-:W-:-:S02]  /*5680*/  @P6 IMAD.MOV.U32 R41, RZ, RZ, R45 ;  /* 0x000000ffff296224 */ /* 0x000fc400078e002d */
[----:B------:R-:W-:Y:S01]  /*5690*/  @P0 IMAD.MOV.U32 R41, RZ, RZ, R46 ;  /* 0x000000ffff290224 */ /* 0x000fe200078e002e */
[C---:B------:R-:W-:Y:S02]  /*56a0*/  ISETP.EQ.AND P0, PT, R37.reuse, 0xc, PT ;  /* 0x0000000c2500780c */ /* 0x040fe40003f02270 */
[----:B------:R-:W-:Y:S02]  /*56b0*/  P2R R38, PR, RZ, 0x8 ;  /* 0x00000008ff267803 */ /* 0x000fe40000000000 */
[----:B------:R-:W-:Y:S02]  /*56c0*/  ISETP.EQ.AND P3, PT, R37, RZ, PT ;  /* 0x000000ff2500720c */ /* 0x000fe40003f62270 */
[----:B------:R-:W-:-:S04]  /*56d0*/  SHF.L.W.U32 R36, R43, R36, RZ ;  /* 0x000000242b247219 */ /* 0x000fc80000000eff */
[----:B------:R-:W-:-:S05]  /*56e0*/  LOP3.LUT R36, R41, R36, RZ, 0x30, !PT ;  /* 0x0000002429247212 */ /* 0x000fca00078e30ff */
[--C-:B------:R-:W-:Y:S01]  /*56f0*/  @P1 IMAD.MOV.U32 R13, RZ, RZ, R36.reuse ;  /* 0x000000ffff0d1224 */ /* 0x100fe200078e0024 */
[C---:B------:R-:W-:Y:S01]  /*5700*/  ISETP.EQ.AND P1, PT, R37.reuse, 0x18, PT ;  /* 0x000000182500780c */ /* 0x040fe20003f22270 */
[--C-:B------:R-:W-:Y:S01]  /*5710*/  @P0 IMAD.MOV.U32 R12, RZ, RZ, R36.reuse ;  /* 0x000000ffff0c0224 */ /* 0x100fe200078e0024 */
[C---:B------:R-:W-:Y:S01]  /*5720*/  ISETP.EQ.AND P0, PT, R37.reuse, 0x1c, PT ;  /* 0x0000001c2500780c */ /* 0x040fe20003f02270 */
[----:B------:R-:W-:Y:S01]  /*5730*/  @P3 IMAD.MOV.U32 R11, RZ, RZ, R36 ;  /* 0x000000ffff0b3224 */ /* 0x000fe200078e0024 */
[C---:B------:R-:W-:Y:S02]  /*5740*/  ISETP.EQ.AND P3, PT, R37.reuse, 0x10, PT ;  /* 0x000000102500780c */ /* 0x040fe40003f62270 */
[----:B------:R-:W-:Y:S02]  /*5750*/  P2R R39, PR, RZ, 0x4 ;  /* 0x00000004ff277803 */ /* 0x000fe40000000000 */
[----:B------:R-:W-:-:S05]  /*5760*/  ISETP.EQ.AND P2, PT, R37, 0x4, PT ;  /* 0x000000042500780c */ /* 0x000fca0003f42270 */
[--C-:B------:R-:W-:Y:S01]  /*5770*/  @P1 IMAD.MOV.U32 R22, RZ, RZ, R36.reuse ;  /* 0x000000ffff161224 */ /* 0x100fe200078e0024 */
[C---:B------:R-:W-:Y:S01]  /*5780*/  ISETP.EQ.AND P1, PT, R37.reuse, 0x28, PT ;  /* 0x000000282500780c */ /* 0x040fe20003f22270 */
[--C-:B------:R-:W-:Y:S01]  /*5790*/  @P0 IMAD.MOV.U32 R21, RZ, RZ, R36.reuse ;  /* 0x000000ffff150224 */ /* 0x100fe200078e0024 */
[C---:B------:R-:W-:Y:S01]  /*57a0*/  ISETP.EQ.AND P0, PT, R37.reuse, 0x2c, PT ;  /* 0x0000002c2500780c */ /* 0x040fe20003f02270 */
[----:B------:R-:W-:Y:S01]  /*57b0*/  @P3 IMAD.MOV.U32 R20, RZ, RZ, R36 ;  /* 0x000000ffff143224 */ /* 0x000fe200078e0024 */
[----:B------:R-:W-:-:S03]  /*57c0*/  ISETP.EQ.AND P3, PT, R37, 0x20, PT ;  /* 0x000000202500780c */ /* 0x000fc60003f62270 */
[----:B------:R-:W-:Y:S01]  /*57d0*/  @P2 IMAD.MOV.U32 R10, RZ, RZ, R36 ;  /* 0x000000ffff0a2224 */ /* 0x000fe200078e0024 */
[----:B------:R-:W-:-:S05]  /*57e0*/  ISETP.EQ.AND P2, PT, R37, 0x14, PT ;  /* 0x000000142500780c */ /* 0x000fca0003f42270 */
[--C-:B------:R-:W-:Y:S01]  /*57f0*/  @P1 IMAD.MOV.U32 R24, RZ, RZ, R36.reuse ;  /* 0x000000ffff181224 */ /* 0x100fe200078e0024 */
[----:B------:R-:W-:Y:S01]  /*5800*/  ISETP.NE.AND P1, PT, R40, RZ, PT ;  /* 0x000000ff2800720c */ /* 0x000fe20003f25270 */
[--C-:B------:R-:W-:Y:S01]  /*5810*/  @P0 IMAD.MOV.U32 R26, RZ, RZ, R36.reuse ;  /* 0x000000ffff1a0224 */ /* 0x100fe200078e0024 */
[----:B------:R-:W-:Y:S01]  /*5820*/  ISETP.NE.AND P0, PT, R42, RZ, PT ;  /* 0x000000ff2a00720c */ /* 0x000fe20003f05270 */
[----:B------:R-:W-:Y:S01]  /*5830*/  @P3 IMAD.MOV.U32 R28, RZ, RZ, R36 ;  /* 0x000000ffff1c3224 */ /* 0x000fe200078e0024 */
[----:B------:R-:W-:Y:S02]  /*5840*/  ISETP.NE.AND P3, PT, R38, RZ, PT ;  /* 0x000000ff2600720c */ /* 0x000fe40003f65270 */
[----:B---3--:R-:W-:Y:S01]  /*5850*/  SHF.R.U32.HI R38, RZ, 0x5, R30 ;  /* 0x00000005ff267819 */ /* 0x008fe2000001161e */
[----:B------:R-:W-:-:S04]  /*5860*/  @P2 IMAD.MOV.U32 R19, RZ, RZ, R36 ;  /* 0x000000ffff132224 */ /* 0x000fc800078e0024 */
[----:B------:R-:W-:Y:S01]  /*5870*/  IMAD.SHL.U32 R38, R38, 0x4, RZ ;  /* 0x0000000426267824 */ /* 0x000fe200078e00ff */
[----:B------:R-:W-:Y:S01]  /*5880*/  ISETP.EQ.AND P2, PT, R37, 0x24, PT ;  /* 0x000000242500780c */ /* 0x000fe20003f42270 */
[--C-:B------:R-:W-:Y:S02]  /*5890*/  @P1 IMAD.MOV.U32 R25, RZ, RZ, R36.reuse ;  /* 0x000000ffff191224 */ /* 0x100fe400078e0024 */
[----:B------:R-:W-:Y:S01]  /*58a0*/  @P0 IMAD.MOV.U32 R27, RZ, RZ, R36 ;  /* 0x000000ffff1b0224 */ /* 0x000fe200078e0024 */
[C---:B------:R-:W-:Y:S02]  /*58b0*/  ISETP.EQ.AND P1, PT, R38.reuse, RZ, PT ;  /* 0x000000ff2600720c */ /* 0x040fe40003f22270 */
[----:B------:R-:W-:-:S07]  /*58c0*/  ISETP.EQ.AND P0, PT, R38, 0x4, PT ;  /* 0x000000042600780c */ /* 0x000fce0003f02270 */
[----:B------:R-:W-:Y:S01]  /*58d0*/  @P2 IMAD.MOV.U32 R23, RZ, RZ, R36 ;  /* 0x000000ffff172224 */ /* 0x000fe200078e0024 */
[----:B------:R-:W-:-:S03]  /*58e0*/  ISETP.NE.AND P2, PT, R39, RZ, PT ;  /* 0x000000ff2700720c */ /* 0x000fc60003f45270 */
[----:B------:R-:W-:Y:S02]  /*58f0*/  @P1 IMAD.MOV.U32 R31, RZ, RZ, R11 ;  /* 0x000000ffff1f1224 */ /* 0x000fe400078e000b */
[----:B------:R-:W-:Y:S01]  /*5900*/  @P0 IMAD.MOV.U32 R31, RZ, RZ, R10 ;  /* 0x000000ffff1f0224 */ /* 0x000fe200078e000a */
[----:B------:R-:W-:Y:S01]  /*5910*/  ISETP.EQ.AND P0, PT, R37, 0x4c, PT ;  /* 0x0000004c2500780c */ /* 0x000fe20003f02270 */
[--C-:B------:R-:W-:Y:S01]  /*5920*/  @P4 IMAD.MOV.U32 R33, RZ, RZ, R36.reuse ;  /* 0x000000ffff214224 */ /* 0x100fe200078e0024 */
[C---:B------:R-:W-:Y:S01]  /*5930*/  ISETP.EQ.AND P4, PT, R38.reuse, 0x8, PT ;  /* 0x000000082600780c */ /* 0x040fe20003f82270 */
[----:B------:R-:W-:Y:S01]  /*5940*/  @P3 IMAD.MOV.U32 R32, RZ, RZ, R36 ;  /* 0x000000ffff203224 */ /* 0x000fe200078e0024 */
[----:B------:R-:W-:-:S03]  /*5950*/  ISETP.EQ.AND P3, PT, R38, 0xc, PT ;  /* 0x0000000c2600780c */ /* 0x000fc60003f62270 */
[----:B------:R-:W-:Y:S01]  /*5960*/  @P2 IMAD.MOV.U32 R29, RZ, RZ, R36 ;  /* 0x000000ffff1d2224 */ /* 0x000fe200078e0024 */
[C---:B------:R-:W-:Y:S02]  /*5970*/  ISETP.EQ.AND P2, PT, R38.reuse, 0x10, PT ;  /* 0x000000102600780c */ /* 0x040fe40003f42270 */
[----:B------:R-:W-:-:S03]  /*5980*/  ISETP.EQ.AND P1, PT, R38, 0x14, PT ;  /* 0x000000142600780c */ /* 0x000fc60003f22270 */
[----:B------:R-:W-:Y:S01]  /*5990*/  @P0 IMAD.MOV.U32 R46, RZ, RZ, R36 ;  /* 0x000000ffff2e0224 */ /* 0x000fe200078e0024 */
[----:B------:R-:W-:Y:S01]  /*59a0*/  ISETP.EQ.AND P0, PT, R38, 0x18, PT ;  /* 0x000000182600780c */ /* 0x000fe20003f02270 */
[----:B------:R-:W-:Y:S02]  /*59b0*/  @P4 IMAD.MOV.U32 R31, RZ, RZ, R13 ;  /* 0x000000ffff1f4224 */ /* 0x000fe400078e000d */
[----:B------:R-:W-:-:S04]  /*59c0*/  @P3 IMAD.MOV.U32 R31, RZ, RZ, R12 ;  /* 0x000000ffff1f3224 */ /* 0x000fc800078e000c */
[----:B------:R-:W-:Y:S02]  /*59d0*/  @P2 IMAD.MOV.U32 R31, RZ, RZ, R20 ;  /* 0x000000ffff1f2224 */ /* 0x000fe400078e0014 */
[----:B------:R-:W-:-:S04]  /*59e0*/  @P1 IMAD.MOV.U32 R31, RZ, RZ, R19 ;  /* 0x000000ffff1f1224 */ /* 0x000fc800078e0013 */
        /* <DEDUP_REMOVED lines=12> */
[C---:B------:R-:W-:Y:S02]  /*5ab0*/  ISETP.EQ.AND P1, PT, R38.reuse, 0x38, PT ;  /* 0x000000382600780c */ /* 0x040fe40003f22270 */
[C---:B------:R-:W-:Y:S01]  /*5ac0*/  ISETP.EQ.AND P2, PT, R38.reuse, 0x3c, PT ;  /* 0x0000003c2600780c */ /* 0x040fe20003f42270 */
[--C-:B------:R-:W-:Y:S01]  /*5ad0*/  @P5 IMAD.MOV.U32 R44, RZ, RZ, R36.reuse ;  /* 0x000000ffff2c5224 */ /* 0x100fe200078e0024 */
[C---:B------:R-:W-:Y:S01]  /*5ae0*/  ISETP.EQ.AND P3, PT, R38.reuse, 0x40, PT ;  /* 0x000000402600780c */ /* 0x040fe20003f62270 */
[----:B------:R-:W-:Y:S01]  /*5af0*/  @P6 IMAD.MOV.U32 R45, RZ, RZ, R36 ;  /* 0x000000ffff2d6224 */ /* 0x000fe200078e0024 */
[----:B------:R-:W-:-:S05]  /*5b00*/  ISETP.EQ.AND P4, PT, R38, 0x44, PT ;  /* 0x000000442600780c */ /* 0x000fca0003f82270 */
[----:B------:R-:W-:Y:S01]  /*5b10*/  @P0 IMAD.MOV.U32 R31, RZ, RZ, R27 ;  /* 0x000000ffff1f0224 */ /* 0x000fe200078e001b */
[C---:B------:R-:W-:Y:S02]  /*5b20*/  ISETP.EQ.AND P0, PT, R38.reuse, 0x34, PT ;  /* 0x000000342600780c */ /* 0x040fe40003f02270 */
[C---:B------:R-:W-:Y:S02]  /*5b30*/  ISETP.EQ.AND P5, PT, R38.reuse, 0x48, PT ;  /* 0x000000482600780c */ /* 0x040fe40003fa2270 */
[----:B------:R-:W-:Y:S02]  /*5b40*/  ISETP.EQ.AND P6, PT, R38, 0x4c, PT ;  /* 0x0000004c2600780c */ /* 0x000fe40003fc2270 */
[----:B------:R-:W-:-:S07]  /*5b50*/  P2R R40, PR, RZ, 0x1 ;  /* 0x00000001ff287803 */ /* 0x000fce0000000000 */
[----:B------:R-:W-:Y:S02]  /*5b60*/  @P0 IMAD.MOV.U32 R31, RZ, RZ, R25 ;  /* 0x000000ffff1f0224 */ /* 0x000fe400078e0019 */
[----:B------:R-:W-:Y:S01]  /*5b70*/  @P1 IMAD.MOV.U32 R31, RZ, RZ, R29 ;  /* 0x000000ffff1f1224 */ /* 0x000fe200078e001d */
[----:B------:R-:W-:Y:S01]  /*5b80*/  ISETP.EQ.AND P0, PT, R38, RZ, PT ;  /* 0x000000ff2600720c */ /* 0x000fe20003f02270 */
[----:B------:R-:W-:Y:S02]  /*5b90*/  @P2 IMAD.MOV.U32 R31, RZ, RZ, R32 ;  /* 0x000000ffff1f2224 */ /* 0x000fe400078e0020 */
[----:B------:R-:W-:Y:S02]  /*5ba0*/  @P3 IMAD.MOV.U32 R31, RZ, RZ, R33 ;  /* 0x000000ffff1f3224 */ /* 0x000fe400078e0021 */
[----:B------:R-:W-:Y:S02]  /*5bb0*/  @P4 IMAD.MOV.U32 R31, RZ, RZ, R44 ;  /* 0x000000ffff1f4224 */ /* 0x000fe400078e002c */
[----:B------:R-:W-:Y:S01]  /*5bc0*/  @P5 IMAD.MOV.U32 R31, RZ, RZ, R45 ;  /* 0x000000ffff1f5224 */ /* 0x000fe200078e002d */
[----:B------:R-:W-:Y:S01]  /*5bd0*/  SHF.L.W.U32 R30, R43, R30, RZ ;  /* 0x0000001e2b1e7219 */ /* 0x000fe20000000eff */
[----:B------:R-:W-:-:S05]  /*5be0*/  @P6 IMAD.MOV.U32 R31, RZ, RZ, R46 ;  /* 0x000000ffff1f6224 */ /* 0x000fca00078e002e */
[----:B------:R-:W-:-:S05]  /*5bf0*/  LOP3.LUT R30, R31, R30, RZ, 0x30, !PT ;  /* 0x0000001e1f1e7212 */ /* 0x000fca00078e30ff */
[----:B------:R-:W-:Y:S01]  /*5c00*/  @P0 IMAD.MOV.U32 R11, RZ, RZ, R30 ;  /* 0x000000ffff0b0224 */ /* 0x000fe200078e001e */
[C---:B------:R-:W-:Y:S02]  /*5c10*/  ISETP.EQ.AND P0, PT, R38.reuse, 0x10, PT ;  /* 0x000000102600780c */ /* 0x040fe40003f02270 */
[----:B------:R-:W-:Y:S02]  /*5c20*/  P2R R39, PR, RZ, 0x2 ;  /* 0x00000002ff277803 */ /* 0x000fe40000000000 */
[----:B------:R-:W-:Y:S02]  /*5c30*/  P2R R37, PR, RZ, 0x4 ;  /* 0x00000004ff257803 */ /* 0x000fe40000000000 */
[----:B------:R-:W-:Y:S02]  /*5c40*/  P2R R36, PR, RZ, 0x8 ;  /* 0x00000008ff247803 */ /* 0x000fe40000000000 */
[C---:B------:R-:W-:Y:S02]  /*5c50*/  ISETP.EQ.AND P3, PT, R38.reuse, 0x4, PT ;  /* 0x000000042600780c */ /* 0x040fe40003f62270 */
[----:B------:R-:W-:-:S03]  /*5c60*/  ISETP.EQ.AND P2, PT, R38, 0x8, PT ;  /* 0x000000082600780c */ /* 0x000fc60003f42270 */
[----:B------:R-:W-:Y:S01]  /*5c70*/  @P0 IMAD.MOV.U32 R20, RZ, RZ, R30 ;  /* 0x000000ffff140224 */ /* 0x000fe200078e001e */
[C---:B------:R-:W-:Y:S02]  /*5c80*/  ISETP.EQ.AND P0, PT, R38.reuse, 0x20, PT ;  /* 0x000000202600780c */ /* 0x040fe40003f02270 */
[----:B------:R-:W-:-:S05]  /*5c90*/  ISETP.EQ.AND P1, PT, R38, 0xc, PT ;  /* 0x0000000c2600780c */ /* 0x000fca0003f22270 */
[--C-:B------:R-:W-:Y:S01]  /*5ca0*/  @P3 IMAD.MOV.U32 R10, RZ, RZ, R30.reuse ;  /* 0x000000ffff0a3224 */ /* 0x100fe200078e001e */
[C---:B------:R-:W-:Y:S01]  /*5cb0*/  ISETP.EQ.AND P3, PT, R38.reuse, 0x14, PT ;  /* 0x000000142600780c */ /* 0x040fe20003f62270 */
[----:B------:R-:W-:Y:S01]  /*5cc0*/  @P2 IMAD.MOV.U32 R13, RZ, RZ, R30 ;  /* 0x000000ffff0d2224 */ /* 0x000fe200078e001e */
[----:B------:R-:W-:-:S03]  /*5cd0*/  ISETP.EQ.AND P2, PT, R38, 0x18, PT ;  /* 0x000000182600780c */ /* 0x000fc60003f42270 */
[--C-:B------:R-:W-:Y:S01]  /*5ce0*/  @P0 IMAD.MOV.U32 R28, RZ, RZ, R30.reuse ;  /* 0x000000ffff1c0224 */ /* 0x100fe200078e001e */
[C---:B------:R-:W-:Y:S01]  /*5cf0*/  ISETP.EQ.AND P0, PT, R38.reuse, 0x30, PT ;  /* 0x000000302600780c */ /* 0x040fe20003f02270 */
[----:B------:R-:W-:Y:S01]  /*5d00*/  @P1 IMAD.MOV.U32 R12, RZ, RZ, R30 ;  /* 0x000000ffff0c1224 */ /* 0x000fe200078e001e */
[----:B------:R-:W-:-:S05]  /*5d10*/  ISETP.EQ.AND P1, PT, R38, 0x1c, PT ;  /* 0x0000001c2600780c */ /* 0x000fca0003f22270 */
[--C-:B------:R-:W-:Y:S01]  /*5d20*/  @P3 IMAD.MOV.U32 R19, RZ, RZ, R30.reuse ;  /* 0x000000ffff133224 */ /* 0x100fe200078e001e */
[C---:B------:R-:W-:Y:S01]  /*5d30*/  ISETP.EQ.AND P3, PT, R38.reuse, 0x24, PT ;  /* 0x000000242600780c */ /* 0x040fe20003f62270 */
[----:B------:R-:W-:Y:S01]  /*5d40*/  @P2 IMAD.MOV.U32 R22, RZ, RZ, R30 ;  /* 0x000000ffff162224 */ /* 0x000fe200078e001e */
[----:B------:R-:W-:-:S03]  /*5d50*/  ISETP.EQ.AND P2, PT, R38, 0x28, PT ;  /* 0x000000282600780c */ /* 0x000fc60003f42270 */
[--C-:B------:R-:W-:Y:S01]  /*5d60*/  @P0 IMAD.MOV.U32 R27, RZ, RZ, R30.reuse ;  /* 0x000000ffff1b0224 */ /* 0x100fe200078e001e */
[----:B------:R-:W-:Y:S01]  /*5d70*/  ISETP.NE.AND P0, PT, R40, RZ, PT ;  /* 0x000000ff2800720c */ /* 0x000fe20003f05270 */
[----:B------:R-:W-:Y:S01]  /*5d80*/  @P1 IMAD.MOV.U32 R21, RZ, RZ, R30 ;  /* 0x000000ffff151224 */ /* 0x000fe200078e001e */
[----:B------:R-:W-:Y:S01]  /*5d90*/  ISETP.EQ.AND P1, PT, R38, 0x2c, PT ;  /* 0x0000002c2600780c */ /* 0x000fe20003f22270 */
[----:B------:R-:W-:-:S04]  /*5da0*/  VIADD R35, R35, 0x8 ;  /* 0x0000000823237836 */ /* 0x000fc80000000000 */
[--C-:B------:R-:W-:Y:S01]  /*5db0*/  @P3 IMAD.MOV.U32 R23, RZ, RZ, R30.reuse ;  /* 0x000000ffff173224 */ /* 0x100fe200078e001e */
[----:B------:R-:W-:Y:S01]  /*5dc0*/  ISETP.NE.AND P3, PT, R36, RZ, PT ;  /* 0x000000ff2400720c */ /* 0x000fe20003f65270 */
[----:B------:R-:W-:Y:S01]  /*5dd0*/  @P2 IMAD.MOV.U32 R24, RZ, RZ, R30 ;  /* 0x000000ffff182224 */ /* 0x000fe200078e001e */
[----:B------:R-:W-:-:S03]  /*5de0*/  ISETP.NE.AND P2, PT, R37, RZ, PT ;  /* 0x000000ff2500720c */ /* 0x000fc60003f45270 */
[--C-:B------:R-:W-:Y:S01]  /*5df0*/  @P0 IMAD.MOV.U32 R25, RZ, RZ, R30.reuse ;  /* 0x000000ffff190224 */ /* 0x100fe200078e001e */
[----:B------:R-:W-:Y:S01]  /*5e00*/  ISETP.NE.AND P0, PT, R35, R34, PT ;  /* 0x000000222300720c */ /* 0x000fe20003f05270 */
[--C-:B------:R-:W-:Y:S01]  /*5e10*/  @P1 IMAD.MOV.U32 R26, RZ, RZ, R30.reuse ;  /* 0x000000ffff1a1224 */ /* 0x100fe200078e001e */
[----:B------:R-:W-:Y:S01]  /*5e20*/  ISETP.NE.AND P1, PT, R39, RZ, PT ;  /* 0x000000ff2700720c */ /* 0x000fe20003f25270 */
[--C-:B------:R-:W-:Y:S02]  /*5e30*/  @P4 IMAD.MOV.U32 R44, RZ, RZ, R30.reuse ;  /* 0x000000ffff2c4224 */ /* 0x100fe400078e001e */
[--C-:B------:R-:W-:Y:S02]  /*5e40*/  @P5 IMAD.MOV.U32 R45, RZ, RZ, R30.reuse ;  /* 0x000000ffff2d5224 */ /* 0x100fe400078e001e */
[--C-:B------:R-:W-:Y:S02]  /*5e50*/  @P3 IMAD.MOV.U32 R33, RZ, RZ, R30.reuse ;  /* 0x000000ffff213224 */ /* 0x100fe400078e001e */
[----:B------:R-:W-:-:S02]  /*5e60*/  @P2 IMAD.MOV.U32 R32, RZ, RZ, R30 ;  /* 0x000000ffff202224 */ /* 0x000fc400078e001e */
[----:B------:R-:W-:-:S04]  /*5e70*/  @P6 IMAD.MOV.U32 R46, RZ, RZ, R30 ;  /* 0x000000ffff2e6224 */ /* 0x000fc800078e001e */
[----:B------:R-:W-:Y:S01]  /*5e80*/  @P1 IMAD.MOV.U32 R29, RZ, RZ, R30 ;  /* 0x000000ffff1d1224 */ /* 0x000fe200078e001e */
[----:B------:R-:W-:Y:S06]  /*5e90*/  @P0 BRA `(.L_x_13) ;  /* 0xffffffd400280947 */ /* 0x000fec000383ffff */
.L_x_12:
[----:B------:R-:W-:Y:S05]  /*5ea0*/  BRA.U !UP1, `(.L_x_11) ;  /* 0x0000002509487547 */ /* 0x000fea000b800000 */
[----:B------:R-:W-:Y:S02]  /*5eb0*/  UISETP.GE.U32.AND UP0, UPT, UR5, 0x4, UPT ;  /* 0x000000040500788c */ /* 0x000fe4000bf06070 */
[----:B------:R-:W-:-:S04]  /*5ec0*/  ULOP3.LUT UR8, UR4, 0x3, URZ, 0xc0, !UPT ;  /* 0x0000000304087892 */ /* 0x000fc8000f8ec0ff */
[----:B------:R-:W-:-:S03]  /*5ed0*/  UISETP.NE.AND UP1, UPT, UR8, URZ, UPT ;  /* 0x000000ff0800728c */ /* 0x000fc6000bf25270 */
[----:B------:R-:W-:Y:S08]  /*5ee0*/  BRA.U !UP0, `(.L_x_14) ;  /* 0x0000001508707547 */ /* 0x000ff0000b800000 */
        /* <DEDUP_REMOVED lines=30> */
[----:B------:R-:W-:-:S09]  /*60d0*/  P2R R39, PR, RZ, 0x4 ;  /* 0x00000004ff277803 */ /* 0x000fd20000000000 */
[----:B------:R-:W-:Y:S01]  /*60e0*/  @P0 IMAD.MOV.U32 R38, RZ, RZ, R21 ;  /* 0x000000ffff260224 */ /* 0x000fe200078e0015 */
[----:B------:R-:W-:-:S04]  /*60f0*/  ISETP.EQ.AND P0, PT, R36, 0x20, PT ;  /* 0x000000202400780c */ /* 0x000fc80003f02270 */
[----:B------:R-:W-:-:S09]  /*6100*/  P2R R41, PR, RZ, 0x1 ;  /* 0x00000001ff297803 */ /* 0x000fd20000000000 */
[----:B------:R-:W-:Y:S01]  /*6110*/  @P0 IMAD.MOV.U32 R38, RZ, RZ, R28 ;  /* 0x000000ffff260224 */ /* 0x000fe200078e001c */
[C---:B------:R-:W-:Y:S01]  /*6120*/  ISETP.EQ.AND P0, PT, R36.reuse, 0x3c, PT ;  /* 0x0000003c2400780c */ /* 0x040fe20003f02270 */
[----:B------:R-:W-:Y:S01]  /*6130*/  @P1 IMAD.MOV.U32 R38, RZ, RZ, R23 ;  /* 0x000000ffff261224 */ /* 0x000fe200078e0017 */
[C---:B------:R-:W-:Y:S01]  /*6140*/  ISETP.EQ.AND P1, PT, R36.reuse, 0x8, PT ;  /* 0x000000082400780c */ /* 0x040fe20003f22270 */
[----:B------:R-:W-:Y:S01]  /*6150*/  @P2 IMAD.MOV.U32 R38, RZ, RZ, R24 ;  /* 0x000000ffff262224 */ /* 0x000fe200078e0018 */
[C---:B------:R-:W-:Y:S01]  /*6160*/  ISETP.EQ.AND P2, PT, R36.reuse, 0x4, PT ;  /* 0x000000042400780c */ /* 0x040fe20003f42270 */
[----:B------:R-:W-:Y:S01]  /*6170*/  @P3 IMAD.MOV.U32 R38, RZ, RZ, R26 ;  /* 0x000000ffff263224 */ /* 0x000fe200078e001a */
[----:B------:R-:W-:Y:S01]  /*6180*/  ISETP.EQ.AND P3, PT, R36, RZ, PT ;  /* 0x000000ff2400720c */ /* 0x000fe20003f62270 */
        /* <DEDUP_REMOVED lines=15> */
[C---:B------:R-:W-:Y:S01]  /*6280*/  ISETP.EQ.AND P3, PT, R36.reuse, 0x10, PT ;  /* 0x000000102400780c */ /* 0x040fe20003f62270 */
[--C-:B------:R-:W-:Y:S01]  /*6290*/  @P1 IMAD.MOV.U32 R13, RZ, RZ, R35.reuse ;  /* 0x000000ffff0d1224 */ /* 0x100fe200078e0023 */
[C---:B------:R-:W-:Y:S01]  /*62a0*/  ISETP.EQ.AND P1, PT, R36.reuse, 0x18, PT ;  /* 0x000000182400780c */ /* 0x040fe20003f22270 */
[--C-:B------:R-:W-:Y:S01]  /*62b0*/  @P2 IMAD.MOV.U32 R10, RZ, RZ, R35.reuse ;  /* 0x000000ffff0a2224 */ /* 0x100fe200078e0023 */
[C---:B------:R-:W-:Y:S01]  /*62c0*/  ISETP.EQ.AND P2, PT, R36.reuse, 0x14, PT ;  /* 0x000000142400780c */ /* 0x040fe20003f42270 */
[--C-:B------:R-:W-:Y:S01]  /*62d0*/  @P0 IMAD.MOV.U32 R12, RZ, RZ, R35.reuse ;  /* 0x000000ffff0c0224 */ /* 0x100fe200078e0023 */
[----:B------:R-:W-:Y:S01]  /*62e0*/  ISETP.EQ.AND P0, PT, R36, 0x1c, PT ;  /* 0x0000001c2400780c */ /* 0x000fe20003f02270 */
[----:B------:R-:W-:-:S06]  /*62f0*/  @P4 IMAD.MOV.U32 R27, RZ, RZ, R35 ;  /* 0x000000ffff1b4224 */ /* 0x000fcc00078e0023 */
[--C-:B------:R-:W-:Y:S01]  /*6300*/  @P3 IMAD.MOV.U32 R20, RZ, RZ, R35.reuse ;  /* 0x000000ffff143224 */ /* 0x100fe200078e0023 */
[----:B------:R-:W-:Y:S01]  /*6310*/  ISETP.NE.AND P3, PT, R37, RZ, PT ;  /* 0x000000ff2500720c */ /* 0x000fe20003f65270 */
[--C-:B------:R-:W-:Y:S01]  /*6320*/  @P1 IMAD.MOV.U32 R22, RZ, RZ, R35.reuse ;  /* 0x000000ffff161224 */ /* 0x100fe200078e0023 */
[----:B------:R-:W2:Y:S01]  /*6330*/  LDG.E R37, desc[UR6][R30.64+0x4] ;  /* 0x000004061e257981 */ /* 0x000ea2000c1e1900 */
[----:B------:R-:W-:Y:S01]  /*6340*/  ISETP.NE.AND P1, PT, R40, RZ, PT ;  /* 0x000000ff2800720c */ /* 0x000fe20003f25270 */
[--C-:B------:R-:W-:Y:S01]  /*6350*/  @P2 IMAD.MOV.U32 R19, RZ, RZ, R35.reuse ;  /* 0x000000ffff132224 */ /* 0x100fe200078e0023 */
[----:B------:R-:W-:Y:S01]  /*6360*/  ISETP.NE.AND P2, PT, R39, RZ, PT ;  /* 0x000000ff2700720c */ /* 0x000fe20003f45270 */
[----:B------:R-:W-:Y:S01]  /*6370*/  @P0 IMAD.MOV.U32 R21, RZ, RZ, R35 ;  /* 0x000000ffff150224 */ /* 0x000fe200078e0023 */
[----:B------:R-:W-:-:S06]  /*6380*/  ISETP.NE.AND P0, PT, R41, RZ, PT ;  /* 0x000000ff2900720c */ /* 0x000fcc0003f05270 */
[----:B------:R-:W-:-:S03]  /*6390*/  @P3 IMAD.MOV.U32 R26, RZ, RZ, R35 ;  /* 0x000000ffff1a3224 */ /* 0x000fc600078e0023 */
[--C-:B------:R-:W-:Y:S01]  /*63a0*/  @P1 IMAD.MOV.U32 R23, RZ, RZ, R35.reuse ;  /* 0x000000ffff171224 */ /* 0x100fe200078e0023 */
[----:B------:R-:W-:Y:S01]  /*63b0*/  ISETP.EQ.AND P1, PT, R36, 0x3c, PT ;  /* 0x0000003c2400780c */ /* 0x000fe20003f22270 */
[--C-:B------:R-:W-:Y:S02]  /*63c0*/  @P2 IMAD.MOV.U32 R24, RZ, RZ, R35.reuse ;  /* 0x000000ffff182224 */ /* 0x100fe400078e0023 */
[----:B------:R-:W-:-:S10]  /*63d0*/  @P0 IMAD.MOV.U32 R28, RZ, RZ, R35 ;  /* 0x000000ffff1c0224 */ /* 0x000fd400078e0023 */
[----:B------:R-:W-:Y:S01]  /*63e0*/  @P1 IMAD.MOV.U32 R32, RZ, RZ, R35 ;  /* 0x000000ffff201224 */ /* 0x000fe200078e0023 */
[C---:B------:R-:W-:Y:S02]  /*63f0*/  ISETP.EQ.AND P1, PT, R36.reuse, 0x44, PT ;  /* 0x000000442400780c */ /* 0x040fe40003f22270 */
[----:B------:R-:W-:-:S11]  /*6400*/  ISETP.EQ.AND P3, PT, R36, 0x40, PT ;  /* 0x000000402400780c */ /* 0x000fd60003f62270 */
[--C-:B------:R-:W-:Y:S01]  /*6410*/  @P1 IMAD.MOV.U32 R44, RZ, RZ, R35.reuse ;  /* 0x000000ffff2c1224 */ /* 0x100fe200078e0023 */
[----:B------:R-:W-:Y:S01]  /*6420*/  ISETP.EQ.AND P1, PT, R36, 0x48, PT ;  /* 0x000000482400780c */ /* 0x000fe20003f22270 */
[----:B------:R-:W-:-:S12]  /*6430*/  @P3 IMAD.MOV.U32 R33, RZ, RZ, R35 ;  /* 0x000000ffff213224 */ /* 0x000fd800078e0023 */
        /* <DEDUP_REMOVED lines=59> */
[----:B------:R-:W-:Y:S02]  /*67f0*/  ISETP.EQ.AND P0, PT, R38, RZ, PT ;  /* 0x000000ff2600720c */ /* 0x000fe40003f02270 */
[----:B------:R-:W-:-:S02]  /*6800*/  P2R R36, PR, RZ, 0x4 ;  /* 0x00000004ff247803 */ /* 0x000fc40000000000 */
        /* <DEDUP_REMOVED lines=76> */
[----:B------:R-:W-:Y:S01]  /*6cd0*/  @P0 IMAD.MOV.U32 R40, RZ, RZ, R46 ;  /* 0x000000ffff280224 */ /* 0x000fe200078e002e */
[----:B------:R-:W-:-:S04]  /*6ce0*/  ISETP.EQ.AND P0, PT, R36, 0x8, PT ;  /* 0x000000082400780c */ /* 0x000fc80003f02270 */
[----:B------:R-:W-:Y:S02]  /*6cf0*/  LOP3.LUT R35, R40, R35, RZ, 0x30, !PT ;  /* 0x0000002328237212 */ /* 0x000fe400078e30ff */
[----:B------:R-:W-:-:S03]  /*6d00*/  P2R R37, PR, RZ, 0x8 ;  /* 0x00000008ff257803 */ /* 0x000fc60000000000 */
[----:B------:R-:W-:Y:S01]  /*6d10*/  @P1 IMAD.MOV.U32 R10, RZ, RZ, R35 ;  /* 0x000000ffff0a1224 */ /* 0x000fe200078e0023 */
[----:B------:R-:W-:-:S03]  /*6d20*/  ISETP.EQ.AND P1, PT, R36, 0x14, PT ;  /* 0x000000142400780c */ /* 0x000fc60003f22270 */
[----:B------:R-:W-:Y:S01]  /*6d30*/  @P0 IMAD.MOV.U32 R13, RZ, RZ, R35 ;  /* 0x000000ffff0d0224 */ /* 0x000fe200078e0023 */
[C---:B------:R-:W-:Y:S02]  /*6d40*/  ISETP.EQ.AND P0, PT, R36.reuse, 0x18, PT ;  /* 0x000000182400780c */ /* 0x040fe40003f02270 */
[C---:B------:R-:W-:Y:S02]  /*6d50*/  ISETP.EQ.AND P3, PT, R36.reuse, 0xc, PT ;  /* 0x0000000c2400780c */ /* 0x040fe40003f62270 */
[----:B------:R-:W-:Y:S02]  /*6d60*/  P2R R38, PR, RZ, 0x4 ;  /* 0x00000004ff267803 */ /* 0x000fe40000000000 */
[----:B------:R-:W-:-:S03]  /*6d70*/  ISETP.EQ.AND P2, PT, R36, RZ, PT ;  /* 0x000000ff2400720c */ /* 0x000fc60003f42270 */
[----:B------:R-:W-:Y:S01]  /*6d80*/  @P1 IMAD.MOV.U32 R19, RZ, RZ, R35 ;  /* 0x000000ffff131224 */ /* 0x000fe200078e0023 */
[----:B------:R-:W-:-:S03]  /*6d90*/  ISETP.EQ.AND P1, PT, R36, 0x24, PT ;  /* 0x000000242400780c */ /* 0x000fc60003f22270 */
[--C-:B------:R-:W-:Y:S01]  /*6da0*/  @P0 IMAD.MOV.U32 R22, RZ, RZ, R35.reuse ;  /* 0x000000ffff160224 */ /* 0x100fe200078e0023 */
[C---:B------:R-:W-:Y:S01]  /*6db0*/  ISETP.EQ.AND P0, PT, R36.reuse, 0x28, PT ;  /* 0x000000282400780c */ /* 0x040fe20003f02270 */
[----:B------:R-:W-:Y:S01]  /*6dc0*/  @P3 IMAD.MOV.U32 R12, RZ, RZ, R35 ;  /* 0x000000ffff0c3224 */ /* 0x000fe200078e0023 */
[----:B------:R-:W-:-:S03]  /*6dd0*/  ISETP.EQ.AND P3, PT, R36, 0x1c, PT ;  /* 0x0000001c2400780c */ /* 0x000fc60003f62270 */
[----:B------:R-:W-:Y:S01]  /*6de0*/  @P2 IMAD.MOV.U32 R11, RZ, RZ, R35 ;  /* 0x000000ffff0b2224 */ /* 0x000fe200078e0023 */
[----:B------:R-:W-:-:S03]  /*6df0*/  ISETP.EQ.AND P2, PT, R36, 0x10, PT ;  /* 0x000000102400780c */ /* 0x000fc60003f42270 */
[----:B------:R-:W-:Y:S01]  /*6e00*/  @P1 IMAD.MOV.U32 R23, RZ, RZ, R35 ;  /* 0x000000ffff171224 */ /* 0x000fe200078e0023 */
[----:B------:R-:W-:-:S03]  /*6e10*/  ISETP.NE.AND P1, PT, R39, RZ, PT ;  /* 0x000000ff2700720c */ /* 0x000fc60003f25270 */
[--C-:B------:R-:W-:Y:S01]  /*6e20*/  @P0 IMAD.MOV.U32 R24, RZ, RZ, R35.reuse ;  /* 0x000000ffff180224 */ /* 0x100fe200078e0023 */
[----:B------:R-:W-:Y:S01]  /*6e30*/  ISETP.NE.AND P0, PT, R41, RZ, PT ;  /* 0x000000ff2900720c */ /* 0x000fe20003f05270 */
[--C-:B------:R-:W-:Y:S01]  /*6e40*/  @P3 IMAD.MOV.U32 R21, RZ, RZ, R35.reuse ;  /* 0x000000ffff153224 */ /* 0x100fe200078e0023 */
        /* <DEDUP_REMOVED lines=11> */
[----:B------:R-:W-:Y:S01]  /*6f00*/  @P1 IMAD.MOV.U32 R31, RZ, RZ, R11 ;  /* 0x000000ffff1f1224 */ /* 0x000fe200078e000b */
[C---:B------:R-:W-:Y:S01]  /*6f10*/  ISETP.EQ.AND P1, PT, R36.reuse, 0x48, PT ;  /* 0x000000482400780c */ /* 0x040fe20003f22270 */
[----:B------:R-:W-:Y:S01]  /*6f20*/  @P0 IMAD.MOV.U32 R31, RZ, RZ, R10 ;  /* 0x000000ffff1f0224 */ /* 0x000fe200078e000a */
[----:B------:R-:W-:Y:S01]  /*6f30*/  ISETP.EQ.AND P0, PT, R36, 0x4c, PT ;  /* 0x0000004c2400780c */ /* 0x000fe20003f02270 */
[--C-:B------:R-:W-:Y:S01]  /*6f40*/  @P4 IMAD.MOV.U32 R32, RZ, RZ, R35.reuse ;  /* 0x000000ffff204224 */ /* 0x100fe200078e0023 */
[C---:B------:R-:W-:Y:S01]  /*6f50*/  ISETP.EQ.AND P4, PT, R37.reuse, 0x8, PT ;  /* 0x000000082500780c */ /* 0x040fe20003f82270 */
[----:B------:R-:W-:Y:S01]  /*6f60*/  @P3 IMAD.MOV.U32 R29, RZ, RZ, R35 ;  /* 0x000000ffff1d3224 */ /* 0x000fe200078e0023 */
[----:B------:R-:W-:-:S03]  /*6f70*/  ISETP.EQ.AND P3, PT, R37, 0xc, PT ;  /* 0x0000000c2500780c */ /* 0x000fc60003f62270 */
[----:B------:R-:W-:Y:S01]  /*6f80*/  @P2 IMAD.MOV.U32 R25, RZ, RZ, R35 ;  /* 0x000000ffff192224 */ /* 0x000fe200078e0023 */
[----:B------:R-:W-:-:S03]  /*6f90*/  ISETP.EQ.AND P2, PT, R37, 0x10, PT ;  /* 0x000000102500780c */ /* 0x000fc60003f42270 */
[--C-:B------:R-:W-:Y:S01]  /*6fa0*/  @P1 IMAD.MOV.U32 R45, RZ, RZ, R35.reuse ;  /* 0x000000ffff2d1224 */ /* 0x100fe200078e0023 */
[C---:B------:R-:W-:Y:S01]  /*6fb0*/  ISETP.EQ.AND P1, PT, R37.reuse, 0x14, PT ;  /* 0x000000142500780c */ /* 0x040fe20003f22270 */
[----:B------:R-:W-:Y:S01]  /*6fc0*/  @P0 IMAD.MOV.U32 R46, RZ, RZ, R35 ;  /* 0x000000ffff2e0224 */ /* 0x000fe200078e0023 */
[----:B------:R-:W-:Y:S01]  /*6fd0*/  ISETP.EQ.AND P0, PT, R37, 0x18, PT ;  /* 0x000000182500780c */ /* 0x000fe20003f02270 */
[----:B------:R-:W-:Y:S02]  /*6fe0*/  @P4 IMAD.MOV.U32 R31, RZ, RZ, R13 ;  /* 0x000000ffff1f4224 */ /* 0x000fe400078e000d */
[----:B------:R-:W-:-:S04]  /*6ff0*/  @P3 IMAD.MOV.U32 R31, RZ, RZ, R12 ;  /* 0x000000ffff1f3224 */ /* 0x000fc800078e000c */
[----:B------:R-:W-:-:S04]  /*7000*/  @P2 IMAD.MOV.U32 R31, RZ, RZ, R20 ;  /* 0x000000ffff1f2224 */ /* 0x000fc800078e0014 */
        /* <DEDUP_REMOVED lines=33> */
[----:B------:R-:W-:Y:S02]  /*7220*/  LOP3.LUT R30, R31, R30, RZ, 0x30, !PT ;  /* 0x0000001e1f1e7212 */ /* 0x000fe400078e30ff */
[----:B------:R-:W-:Y:S02]  /*7230*/  P2R R38, PR, RZ, 0x2 ;  /* 0x00000002ff267803 */ /* 0x000fe40000000000 */
[----:B------:R-:W-:Y:S01]  /*7240*/  P2R R36, PR, RZ, 0x4 ;  /* 0x00000004ff247803 */ /* 0x000fe20000000000 */
[----:B------:R-:W-:Y:S01]  /*7250*/  @P0 IMAD.MOV.U32 R11, RZ, RZ, R30 ;  /* 0x000000ffff0b0224 */ /* 0x000fe200078e001e */
[----:B------:R-:W-:Y:S02]  /*7260*/  P2R R35, PR, RZ, 0x8 ;  /* 0x00000008ff237803 */ /* 0x000fe40000000000 */
[C---:B------:R-:W-:Y:S02]  /*7270*/  ISETP.EQ.AND P3, PT, R37.reuse, 0x4, PT ;  /* 0x000000042500780c */ /* 0x040fe40003f62270 */
[----:B------:R-:W-:-:S02]  /*7280*/  ISETP.EQ.AND P2, PT, R37, 0x8, PT ;  /* 0x000000082500780c */ /* 0x000fc40003f42270 */
[C---:B------:R-:W-:Y:S02]  /*7290*/  ISETP.EQ.AND P1, PT, R37.reuse, 0xc, PT ;  /* 0x0000000c2500780c */ /* 0x040fe40003f22270 */
[----:B------:R-:W-:-:S07]  /*72a0*/  ISETP.EQ.AND P0, PT, R37, 0x10, PT ;  /* 0x000000102500780c */ /* 0x000fce0003f02270 */
[--C-:B------:R-:W-:Y:S01]  /*72b0*/  @P3 IMAD.MOV.U32 R10, RZ, RZ, R30.reuse ;  /* 0x000000ffff0a3224 */ /* 0x100fe200078e001e */
[C---:B------:R-:W-:Y:S01]  /*72c0*/  ISETP.EQ.AND P3, PT, R37.reuse, 0x14, PT ;  /* 0x000000142500780c */ /* 0x040fe20003f62270 */
[--C-:B------:R-:W-:Y:S01]  /*72d0*/  @P2 IMAD.MOV.U32 R13, RZ, RZ, R30.reuse ;  /* 0x000000ffff0d2224 */ /* 0x100fe200078e001e */
[C---:B------:R-:W-:Y:S01]  /*72e0*/  ISETP.EQ.AND P2, PT, R37.reuse, 0x18, PT ;  /* 0x000000182500780c */ /* 0x040fe20003f42270 */
[--C-:B------:R-:W-:Y:S01]  /*72f0*/  @P1 IMAD.MOV.U32 R12, RZ, RZ, R30.reuse ;  /* 0x000000ffff0c1224 */ /* 0x100fe200078e001e */
[C---:B------:R-:W-:Y:S01]  /*7300*/  ISETP.EQ.AND P1, PT, R37.reuse, 0x1c, PT ;  /* 0x0000001c2500780c */ /* 0x040fe20003f22270 */
[----:B------:R-:W-:Y:S01]  /*7310*/  @P0 IMAD.MOV.U32 R20, RZ, RZ, R30 ;  /* 0x000000ffff140224 */ /* 0x000fe200078e001e */
        /* <DEDUP_REMOVED lines=10> */
[----:B------:R-:W-:Y:S01]  /*73c0*/  ISETP.NE.AND P3, PT, R35, RZ, PT ;  /* 0x000000ff2300720c */ /* 0x000fe20003f65270 */
[--C-:B------:R-:W-:Y:S01]  /*73d0*/  @P2 IMAD.MOV.U32 R24, RZ, RZ, R30.reuse ;  /* 0x000000ffff182224 */ /* 0x100fe200078e001e */
[----:B------:R-:W-:Y:S01]  /*73e0*/  ISETP.NE.AND P2, PT, R36, RZ, PT ;  /* 0x000000ff2400720c */ /* 0x000fe20003f45270 */
[--C-:B------:R-:W-:Y:S01]  /*73f0*/  @P1 IMAD.MOV.U32 R26, RZ, RZ, R30.reuse ;  /* 0x000000ffff1a1224 */ /* 0x100fe200078e001e */
[----:B------:R-:W-:Y:S01]  /*7400*/  ISETP.NE.AND P1, PT, R38, RZ, PT ;  /* 0x000000ff2600720c */ /* 0x000fe20003f25270 */
[--C-:B------:R-:W-:Y:S01]  /*7410*/  @P0 IMAD.MOV.U32 R27, RZ, RZ, R30.reuse ;  /* 0x000000ffff1b0224 */ /* 0x100fe200078e001e */
[----:B------:R-:W-:Y:S01]  /*7420*/  ISETP.NE.AND P0, PT, R39, RZ, PT ;  /* 0x000000ff2700720c */ /* 0x000fe20003f05270 */
[--C-:B------:R-:W-:Y:S02]  /*7430*/  @P4 IMAD.MOV.U32 R44, RZ, RZ, R30.reuse ;  /* 0x000000ffff2c4224 */ /* 0x100fe400078e001e */
[----:B------:R-:W-:-:S02]  /*7440*/  @P5 IMAD.MOV.U32 R45, RZ, RZ, R30 ;  /* 0x000000ffff2d5224 */ /* 0x000fc400078e001e */
[--C-:B------:R-:W-:Y:S02]  /*7450*/  @P6 IMAD.MOV.U32 R46, RZ, RZ, R30.reuse ;  /* 0x000000ffff2e6224 */ /* 0x100fe400078e001e */
[--C-:B------:R-:W-:Y:S02]  /*7460*/  @P3 IMAD.MOV.U32 R33, RZ, RZ, R30.reuse ;  /* 0x000000ffff213224 */ /* 0x100fe400078e001e */
[--C-:B------:R-:W-:Y:S02]  /*7470*/  @P2 IMAD.MOV.U32 R32, RZ, RZ, R30.reuse ;  /* 0x000000ffff202224 */ /* 0x100fe400078e001e */
[--C-:B------:R-:W-:Y:S02]  /*7480*/  @P1 IMAD.MOV.U32 R29, RZ, RZ, R30.reuse ;  /* 0x000000ffff1d1224 */ /* 0x100fe400078e001e */
[----:B------:R-:W-:Y:S02]  /*7490*/  @P0 IMAD.MOV.U32 R25, RZ, RZ, R30 ;  /* 0x000000ffff190224 */ /* 0x000fe400078e001e */
[----:B------:R-:W-:-:S07]  /*74a0*/  VIADD R34, R34, 0x4 ;  /* 0x0000000422227836 */ /* 0x000fce0000000000 */
.L_x_14:
[----:B------:R-:W-:Y:S05]  /*74b0*/  BRA.U !UP1, `(.L_x_11) ;  /* 0x0000000d09c47547 */ /* 0x000fea000b800000 */
[----:B------:R-:W-:Y:S02]  /*74c0*/  UISETP.NE.AND UP0, UPT, UR8, 0x1, UPT ;  /* 0x000000010800788c */ /* 0x000fe4000bf05270 */
[----:B------:R-:W-:-:S04]  /*74d0*/  ULOP3.LUT UR4, UR4, 0x1, URZ, 0xc0, !UPT ;  /* 0x0000000104047892 */ /* 0x000fc8000f8ec0ff */
[----:B------:R-:W-:-:S03]  /*74e0*/  UISETP.NE.U32.AND UP1, UPT, UR4, 0x1, UPT ;  /* 0x000000010400788c */ /* 0x000fc6000bf25070 */
        /* <DEDUP_REMOVED lines=33> */
[----:B------:R-:W-:-:S13]  /*7700*/  ISETP.EQ.AND P0, PT, R38, 0x20, PT ;  /* 0x000000202600780c */ /* 0x000fda0003f02270 */
[----:B------:R-:W-:Y:S01]  /*7710*/  @P0 IMAD.MOV.U32 R35, RZ, RZ, R28 ;  /* 0x000000ffff230224 */ /* 0x000fe200078e001c */
[----:B------:R-:W-:-:S13]  /*7720*/  ISETP.EQ.AND P0, PT, R38, 0x24, PT ;  /* 0x000000242600780c */ /* 0x000fda0003f02270 */
[----:B------:R-:W-:Y:S01]  /*7730*/  @P0 IMAD.MOV.U32 R35, RZ, RZ, R23 ;  /* 0x000000ffff230224 */ /* 0x000fe200078e0017 */
[----:B------:R-:W-:-:S04]  /*7740*/  ISETP.EQ.AND P0, PT, R38, 0x28, PT ;  /* 0x000000282600780c */ /* 0x000fc80003f02270 */
[----:B------:R-:W-:-:S09]  /*7750*/  P2R R42, PR, RZ, 0x1 ;  /* 0x00000001ff2a7803 */ /* 0x000fd20000000000 */
[----:B------:R-:W-:Y:S01]  /*7760*/  @P0 IMAD.MOV.U32 R35, RZ, RZ, R24 ;  /* 0x000000ffff230224 */ /* 0x000fe200078e0018 */
[C---:B------:R-:W-:Y:S01]  /*7770*/  ISETP.EQ.AND P0, PT, R38.reuse, 0x44, PT ;  /* 0x000000442600780c */ /* 0x040fe20003f02270 */
[----:B------:R-:W-:Y:S01]  /*7780*/  @P1 IMAD.MOV.U32 R35, RZ, RZ, R26 ;  /* 0x000000ffff231224 */ /* 0x000fe200078e001a */
[C---:B------:R-:W-:Y:S01]  /*7790*/  ISETP.EQ.AND P1, PT, R38.reuse, RZ, PT ;  /* 0x000000ff2600720c */ /* 0x040fe20003f22270 */
[----:B------:R-:W-:Y:S01]  /*77a0*/  @P2 IMAD.MOV.U32 R35, RZ, RZ, R27 ;  /* 0x000000ffff232224 */ /* 0x000fe200078e001b */
[C---:B------:R-:W-:Y:S01]  /*77b0*/  ISETP.EQ.AND P2, PT, R38.reuse, 0x4c, PT ;  /* 0x0000004c2600780c */ /* 0x040fe20003f42270 */
        /* <DEDUP_REMOVED lines=8> */
[C---:B------:R-:W-:Y:S01]  /*7840*/  ISETP.EQ.AND P0, PT, R38.reuse, 0x4, PT ;  /* 0x000000042600780c */ /* 0x040fe20003f02270 */
[----:B------:R-:W-:Y:S01]  /*7850*/  @P2 IMAD.MOV.U32 R35, RZ, RZ, R46 ;  /* 0x000000ffff232224 */ /* 0x000fe200078e002e */
[----:B------:R-:W-:-:S04]  /*7860*/  ISETP.EQ.AND P2, PT, R38, 0xc, PT ;  /* 0x0000000c2600780c */ /* 0x000fc80003f42270 */
[----:B------:R-:W-:Y:S02]  /*7870*/  LOP3.LUT R35, R35, R36, RZ, 0x30, !PT ;  /* 0x0000002423237212 */ /* 0x000fe400078e30ff */
[----:B------:R-:W2:Y:S03]  /*7880*/  LDG.E R36, desc[UR6][R30.64+0x4] ;  /* 0x000004061e247981 */ /* 0x000ea6000c1e1900 */
        /* <DEDUP_REMOVED lines=11> */
[----:B------:R-:W-:Y:S01]  /*7940*/  ISETP.EQ.AND P0, PT, R38, 0x24, PT ;  /* 0x000000242600780c */ /* 0x000fe20003f02270 */
[--C-:B------:R-:W-:Y:S01]  /*7950*/  @P2 IMAD.MOV.U32 R21, RZ, RZ, R35.reuse ;  /* 0x000000ffff152224 */ /* 0x100fe200078e0023 */
[----:B------:R-:W-:Y:S01]  /*7960*/  ISETP.NE.AND P2, PT, R40, RZ, PT ;  /* 0x000000ff2800720c */ /* 0x000fe20003f45270 */
[----:B------:R-:W-:Y:S01]  /*7970*/  @P3 IMAD.MOV.U32 R22, RZ, RZ, R35 ;  /* 0x000000ffff163224 */ /* 0x000fe200078e0023 */
[----:B------:R-:W-:-:S07]  /*7980*/  ISETP.NE.AND P3, PT, R39, RZ, PT ;  /* 0x000000ff2700720c */ /* 0x000fce0003f65270 */
        /* <DEDUP_REMOVED lines=45> */
[C---:B------:R-:W-:Y:S02]  /*7c60*/  ISETP.EQ.AND P2, PT, R39.reuse, 0x3c, PT ;  /* 0x0000003c2700780c */ /* 0x040fe40003f42270 */
[C---:B------:R-:W-:Y:S02]  /*7c70*/  ISETP.EQ.AND P3, PT, R39.reuse, 0x40, PT ;  /* 0x000000402700780c */ /* 0x040fe40003f62270 */
        /* <DEDUP_REMOVED lines=56> */
.L_x_15:
[----:B------:R-:W-:Y:S05]  /*8000*/  BRA.U UP1, `(.L_x_11) ;  /* 0x0000000101f07547 */ /* 0x000fea000b800000 */
[----:B------:R-:W0:Y:S02]  /*8010*/  LDC.64 R30, c[0x0][0x3a0] ;  /* 0x0000e800ff1e7b82 */ /* 0x000e240000000a00 */
[----:B0-----:R-:W-:-:S06]  /*8020*/  IMAD.WIDE.U32 R34, R34, 0x4, R30 ;  /* 0x0000000422227825 */ /* 0x001fcc00078e001e */
[----:B------:R-:W2:Y:S02]  /*8030*/  LDG.E R34, desc[UR6][R34.64] ;  /* 0x0000000622227981 */ /* 0x000ea4000c1e1900 */
[----:B--2---:R-:W-:-:S05]  /*8040*/  SHF.R.U32.HI R30, RZ, 0x5, R34 ;  /* 0x00000005ff1e7819 */ /* 0x004fca0000011622 */
        /* <DEDUP_REMOVED lines=13> */
[----:B------:R-:W-:Y:S01]  /*8120*/  P2R R35, PR, RZ, 0x20 ;  /* 0x00000020ff237803 */ /* 0x000fe20000000000 */
[----:B------:R-:W-:Y:S01]  /*8130*/  @P4 IMAD.MOV.U32 R31, RZ, RZ, R12 ;  /* 0x000000ffff1f4224 */ /* 0x000fe200078e000c */
[----:B------:R-:W-:Y:S01]  /*8140*/  ISETP.EQ.AND P5, PT, R30, RZ, PT ;  /* 0x000000ff1e00720c */ /* 0x000fe20003fa2270 */
[----:B------:R-:W-:Y:S02]  /*8150*/  @P3 IMAD.MOV.U32 R31, RZ, RZ, R20 ;  /* 0x000000ffff1f3224 */ /* 0x000fe400078e0014 */
[----:B------:R-:W-:-:S04]  /*8160*/  @P2 IMAD.MOV.U32 R31, RZ, RZ, R19 ;  /* 0x000000ffff1f2224 */ /* 0x000fc800078e0013 */
[----:B------:R-:W-:Y:S02]  /*8170*/  @P1 IMAD.MOV.U32 R31, RZ, RZ, R22 ;  /* 0x000000ffff1f1224 */ /* 0x000fe400078e0016 */
[----:B------:R-:W-:Y:S02]  /*8180*/  @P0 IMAD.MOV.U32 R31, RZ, RZ, R21 ;  /* 0x000000ffff1f0224 */ /* 0x000fe400078e0015 */
[----:B------:R-:W-:Y:S01]  /*8190*/  @P6 IMAD.MOV.U32 R31, RZ, RZ, R28 ;  /* 0x000000ffff1f6224 */ /* 0x000fe200078e001c */
[----:B------:R-:W-:-:S13]  /*81a0*/  ISETP.EQ.AND P6, PT, R30, 0x24, PT ;  /* 0x000000241e00780c */ /* 0x000fda0003fc2270 */
[----:B------:R-:W-:Y:S01]  /*81b0*/  @P6 IMAD.MOV.U32 R31, RZ, RZ, R23 ;  /* 0x000000ffff1f6224 */ /* 0x000fe200078e0017 */
[----:B------:R-:W-:Y:S01]  /*81c0*/  ISETP.EQ.AND P6, PT, R30, 0x28, PT ;  /* 0x000000281e00780c */ /* 0x000fe20003fc2270 */
[----:B------:R-:W-:-:S05]  /*81d0*/  IMAD.MOV.U32 R23, RZ, RZ, 0x1 ;  /* 0x00000001ff177424 */ /* 0x000fca00078e00ff */
[----:B------:R-:W-:-:S07]  /*81e0*/  SHF.L.W.U32 R34, R23, R34, RZ ;  /* 0x0000002217227219 */ /* 0x000fce0000000eff */
        /* <DEDUP_REMOVED lines=23> */
[--C-:B------:R-:W-:Y:S02]  /*8360*/  @P4 IMAD.MOV.U32 R12, RZ, RZ, R34.reuse ;  /* 0x000000ffff0c4224 */ /* 0x100fe400078e0022 */
[--C-:B------:R-:W-:Y:S02]  /*8370*/  @P6 IMAD.MOV.U32 R10, RZ, RZ, R34.reuse ;  /* 0x000000ffff0a6224 */ /* 0x100fe400078e0022 */
[--C-:B------:R-:W-:Y:S02]  /*8380*/  @P3 IMAD.MOV.U32 R20, RZ, RZ, R34.reuse ;  /* 0x000000ffff143224 */ /* 0x100fe400078e0022 */
[--C-:B------:R-:W-:Y:S02]  /*8390*/  @P2 IMAD.MOV.U32 R19, RZ, RZ, R34.reuse ;  /* 0x000000ffff132224 */ /* 0x100fe400078e0022 */
[----:B------:R-:W-:-:S02]  /*83a0*/  @P1 IMAD.MOV.U32 R22, RZ, RZ, R34 ;  /* 0x000000ffff161224 */ /* 0x000fc400078e0022 */
[--C-:B------:R-:W-:Y:S02]  /*83b0*/  @P0 IMAD.MOV.U32 R21, RZ, RZ, R34.reuse ;  /* 0x000000ffff150224 */ /* 0x100fe400078e0022 */
[----:B------:R-:W-:-:S07]  /*83c0*/  @P5 IMAD.MOV.U32 R13, RZ, RZ, R34 ;  /* 0x000000ffff0d5224 */ /* 0x000fce00078e0022 */
.L_x_11:
[----:B------:R-:W0:Y:S01]  /*83d0*/  LDCU UR4, c[0x0][0x3ac] ;  /* 0x00007580ff0477ac */ /* 0x000e220008000800 */
[----:B------:R-:W-:Y:S01]  /*83e0*/  IMAD.MOV.U32 R42, RZ, RZ, RZ ;  /* 0x000000ffff2a7224 */ /* 0x000fe200078e00ff */
[----:B0-----:R-:W-:-:S09]  /*83f0*/  UISETP.GE.AND UP0, UPT, UR4, 0x1, UPT ;  /* 0x000000010400788c */ /* 0x001fd2000bf06270 */
[----:B------:R-:W-:Y:S05]  /*8400*/  BRA.U !UP0, `(.L_x_16) ;  /* 0x00000059089c7547 */ /* 0x000fea000b800000 */
[----:B------:R-:W0:Y:S08]  /*8410*/  LDC.64 R38, c[0x0][0x390] ;  /* 0x0000e400ff267b82 */ /* 0x000e300000000a00 */
[----:B------:R-:W1:Y:S08]  /*8420*/  LDC.64 R52, c[0x0][0x398] ;  /* 0x0000e600ff347b82 */ /* 0x000e700000000a00 */
[----:B------:R-:W2:Y:S01]  /*8430*/  LDC.64 R44, c[0x0][0x388] ;  /* 0x0000e200ff2c7b82 */ /* 0x000ea20000000a00 */
[----:B0-----:R-:W3:Y:S04]  /*8440*/  LDG.E R54, desc[UR6][R38.64+0x14] ;  /* 0x0000140626367981 */ /* 0x001ee8000c1e1900 */
[----:B------:R-:W4:Y:S04]  /*8450*/  LDG.E R51, desc[UR6][R38.64+0x10] ;  /* 0x0000100626337981 */ /* 0x000f28000c1e1900 */
        /* <DEDUP_REMOVED lines=9> */
[----:B------:R-:W4:Y:S01]  /*84f0*/  LDG.E R49, desc[UR6][R38.64+0xc] ;  /* 0x00000c0626317981 */ /* 0x000f22000c1e1900 */
[----:B------:R-:W-:-:S03]  /*8500*/  IMAD.MOV.U32 R42, RZ, RZ, 0x1 ;  /* 0x00000001ff2a7424 */ /* 0x000fc600078e00ff */
[----:B------:R-:W5:Y:S04]  /*8510*/  LDG.E R23, desc[UR6][R38.64+0x30] ;  /* 0x0000300626177981 */ /* 0x000f68000c1e1900 */
[----:B------:R-:W5:Y:S01]  /*8520*/  LDG.E R24, desc[UR6][R38.64+0x34] ;  /* 0x0000340626187981 */ /* 0x000f62000c1e1900 */
[----:B--2---:R-:W-:-:S03]  /*8530*/  VIADDMNMX.U32 R44, R44, R42, 0x2, !PT ;  /* 0x000000022c2c7446 */ /* 0x004fc6000780002a */
[----:B------:R-:W5:Y:S01]  /*8540*/  LDG.E R25, desc[UR6][R38.64+0x38] ;  /* 0x0000380626197981 */ /* 0x000f62000c1e1900 */
[----:B------:R-:W-:-:S03]  /*8550*/  VIADDMNMX.U32 R45, R45, R42, 0x2, !PT ;  /* 0x000000022d2d7446 */ /* 0x000fc6000780002a */
[----:B------:R-:W5:Y:S01]  /*8560*/  LDG.E R26, desc[UR6][R38.64+0x3c] ;  /* 0x00003c06261a7981 */ /* 0x000f62000c1e1900 */
[----:B------:R-:W-:-:S03]  /*8570*/  IMAD.MOV.U32 R42, RZ, RZ, RZ ;  /* 0x000000ffff2a7224 */ /* 0x000fc600078e00ff */
[----:B-1----:R-:W5:Y:S04]  /*8580*/  LDG.E R27, desc[UR6][R52.64] ;  /* 0x00000006341b7981 */ /* 0x002f68000c1e1900 */
[----:B------:R-:W5:Y:S04]  /*8590*/  LDG.E R28, desc[UR6][R52.64+0x4] ;  /* 0x00000406341c7981 */ /* 0x000f68000c1e1900 */
        /* <DEDUP_REMOVED lines=13> */
[----:B------:R3:W5:Y:S01]  /*8670*/  LDG.E R43, desc[UR6][R52.64+0x3c] ;  /* 0x00003c06342b7981 */ /* 0x000762000c1e1900 */
[----:B------:R-:W-:Y:S01]  /*8680*/  UMOV UR4, URZ ;  /* 0x000000ff00047c82 */ /* 0x000fe20008000000 */
[----:B---3--:R-:W-:-:S02]  /*8690*/  LOP3.LUT R52, R54, R7, RZ, 0x3c, !PT ;  /* 0x0000000736347212 */ /* 0x008fc400078e3cff */
[----:B------:R-:W-:Y:S02]  /*86a0*/  LOP3.LUT R53, R54, R10, RZ, 0x3c, !PT ;  /* 0x0000000a36357212 */ /* 0x000fe400078e3cff */
[C---:B----4-:R-:W-:Y:S02]  /*86b0*/  LOP3.LUT R50, R51.reuse, R6, RZ, 0x3c, !PT ;  /* 0x0000000633327212 */ /* 0x050fe400078e3cff */
[----:B------:R-:W-:Y:S02]  /*86c0*/  LOP3.LUT R51, R51, R11, RZ, 0x3c, !PT ;  /* 0x0000000b33337212 */ /* 0x000fe400078e3cff */
[C---:B------:R-:W-:Y:S02]  /*86d0*/  LOP3.LUT R54, R55.reuse, R8, RZ, 0x3c, !PT ;  /* 0x0000000837367212 */ /* 0x040fe400078e3cff */
[----:B------:R-:W-:Y:S02]  /*86e0*/  LOP3.LUT R55, R55, R13, RZ, 0x3c, !PT ;  /* 0x0000000d37377212 */ /* 0x000fe400078e3cff */
[----:B------:R-:W-:-:S02]  /*86f0*/  LOP3.LUT R56, R57, R9, RZ, 0x3c, !PT ;  /* 0x0000000939387212 */ /* 0x000fc400078e3cff */
[----:B------:R-:W-:Y:S02]  /*8700*/  LOP3.LUT R57, R57, R12, RZ, 0x3c, !PT ;  /* 0x0000000c39397212 */ /* 0x000fe400078e3cff */
[C---:B------:R-:W-:Y:S02]  /*8710*/  LOP3.LUT R58, R59.reuse, R15, RZ, 0x3c, !PT ;  /* 0x0000000f3b3a7212 */ /* 0x040fe400078e3cff */
[----:B------:R-:W-:Y:S02]  /*8720*/  LOP3.LUT R59, R59, R20, RZ, 0x3c, !PT ;  /* 0x000000143b3b7212 */ /* 0x000fe400078e3cff */
[C---:B------:R-:W-:Y:S02]  /*8730*/  LOP3.LUT R60, R61.reuse, R16, RZ, 0x3c, !PT ;  /* 0x000000103d3c7212 */ /* 0x040fe400078e3cff */
[----:B------:R-:W-:Y:S02]  /*8740*/  LOP3.LUT R61, R61, R19, RZ, 0x3c, !PT ;  /* 0x000000133d3d7212 */ /* 0x000fe400078e3cff */
[----:B------:R-:W-:-:S02]  /*8750*/  LOP3.LUT R62, R63, R17, RZ, 0x3c, !PT ;  /* 0x000000113f3e7212 */ /* 0x000fc400078e3cff */
[----:B------:R-:W-:Y:S02]  /*8760*/  LOP3.LUT R63, R63, R22, RZ, 0x3c, !PT ;  /* 0x000000163f3f7212 */ /* 0x000fe400078e3cff */
[C---:B------:R-:W-:Y:S02]  /*8770*/  LOP3.LUT R64, R65.reuse, R18, RZ, 0x3c, !PT ;  /* 0x0000001241407212 */ /* 0x040fe400078e3cff */
[----:B------:R-:W-:Y:S02]  /*8780*/  LOP3.LUT R65, R65, R21, RZ, 0x3c, !PT ;  /* 0x0000001541417212 */ /* 0x000fe400078e3cff */
[----:B------:R-:W-:Y:S02]  /*8790*/  LOP3.LUT R46, R46, 0x61707865, RZ, 0x3c, !PT ;  /* 0x617078652e2e7812 */ /* 0x000fe400078e3cff */
[----:B------:R-:W-:Y:S02]  /*87a0*/  LOP3.LUT R47, R47, 0x3320646e, RZ, 0x3c, !PT ;  /* 0x3320646e2f2f7812 */ /* 0x000fe400078e3cff */
[----:B------:R-:W-:-:S02]  /*87b0*/  LOP3.LUT R48, R48, 0x79622d32, RZ, 0x3c, !PT ;  /* 0x79622d3230307812 */ /* 0x000fc400078e3cff */
[----:B------:R-:W-:-:S07]  /*87c0*/  LOP3.LUT R49, R49, 0x6b206574, RZ, 0x3c, !PT ;  /* 0x6b20657431317812 */ /* 0x000fce00078e3cff */
.L_x_57:
[----:B------:R-:W-:Y:S01]  /*87d0*/  SHF.R.U32.HI R67, RZ, 0x2, R0 ;  /* 0x00000002ff437819 */ /* 0x000fe20000011600 */
[----:B------:R-:W0:Y:S01]  /*87e0*/  LDCU UR5, c[0x0][0x388] ;  /* 0x00007100ff0577ac */ /* 0x000e220008000800 */
[----:B------:R-:W-:Y:S01]  /*87f0*/  SHF.R.U32.HI R69, RZ, 0x2, R2 ;  /* 0x00000002ff457819 */ /* 0x000fe20000011602 */
[----:B------:R-:W-:Y:S01]  /*8800*/  IMAD.MOV.U32 R72, RZ, RZ, 0x79622d32 ;  /* 0x79622d32ff487424 */ /* 0x000fe200078e00ff */
[----:B------:R-:W-:Y:S01]  /*8810*/  LOP3.LUT R67, R67, R0, RZ, 0x3c, !PT ;  /* 0x0000000043437212 */ /* 0x000fe200078e3cff */
[----:B------:R-:W-:Y:S01]  /*8820*/  IMAD.SHL.U32 R0, R14, 0x10, RZ ;  /* 0x000000100e007824 */ /* 0x000fe200078e00ff */
[----:B------:R-:W-:Y:S01]  /*8830*/  LOP3.LUT R69, R69, R2, RZ, 0x3c, !PT ;  /* 0x0000000245457212 */ /* 0x000fe200078e3cff */
[----:B------:R-:W-:Y:S01]  /*8840*/  IMAD.MOV.U32 R71, RZ, RZ, 0x3320646e ;  /* 0x3320646eff477424 */ /* 0x000fe200078e00ff */
[----:B------:R-:W-:Y:S01]  /*8850*/  SHF.R.U32.HI R68, RZ, 0x2, R3 ;  /* 0x00000002ff447819 */ /* 0x000fe20000011603 */
[C---:B------:R-:W-:Y:S02]  /*8860*/  IMAD.SHL.U32 R66, R67.reuse, 0x2, RZ ;  /* 0x0000000243427824 */ /* 0x040fe400078e00ff */
[----:B------:R-:W-:Y:S01]  /*8870*/  IMAD.MOV.U32 R74, RZ, RZ, 0x61707865 ;  /* 0x61707865ff4a7424 */ /* 0x000fe200078e00ff */
[----:B------:R-:W-:Y:S01]  /*8880*/  LOP3.LUT R68, R68, R3, RZ, 0x3c, !PT ;  /* 0x0000000344447212 */ /* 0x000fe200078e3cff */
[----:B------:R-:W-:Y:S01]  /*8890*/  IMAD.MOV.U32 R85, RZ, RZ, R6 ;  /* 0x000000ffff557224 */ /* 0x000fe200078e0006 */
[----:B------:R-:W-:Y:S01]  /*88a0*/  LOP3.LUT R67, R67, R66, R0, 0x96, !PT ;  /* 0x0000004243437212 */ /* 0x000fe200078e9600 */
[----:B------:R-:W-:-:S02]  /*88b0*/  IMAD.SHL.U32 R66, R69, 0x2, RZ ;  /* 0x0000000245427824 */ /* 0x000fc400078e00ff */
[----:B------:R-:W-:Y:S01]  /*88c0*/  IMAD.MOV.U32 R84, RZ, RZ, R7 ;  /* 0x000000ffff547224 */ /* 0x000fe200078e0007 */
[----:B------:R-:W-:Y:S01]  /*88d0*/  LOP3.LUT R2, R67, R14, RZ, 0x3c, !PT ;  /* 0x0000000e43027212 */ /* 0x000fe200078e3cff */
[----:B0-----:R-:W-:Y:S01]  /*88e0*/  UISETP.NE.AND UP0, UPT, UR5, URZ, UPT ;  /* 0x000000ff0500728c */ /* 0x001fe2000bf05270 */
[----:B------:R-:W-:Y:S02]  /*88f0*/  IMAD.MOV.U32 R83, RZ, RZ, R8 ;  /* 0x000000ffff537224 */ /* 0x000fe400078e0008 */
[----:B------:R-:W-:Y:S01]  /*8900*/  IADD3 R76, PT, PT, R5, 0x587c5, R2 ;  /* 0x000587c5054c7810 */ /* 0x000fe20007ffe002 */
[----:B------:R-:W-:Y:S02]  /*8910*/  IMAD.SHL.U32 R0, R2, 0x10, RZ ;  /* 0x0000001002007824 */ /* 0x000fe400078e00ff */
[----:B------:R-:W-:Y:S02]  /*8920*/  IMAD.MOV.U32 R82, RZ, RZ, R9 ;  /* 0x000000ffff527224 */ /* 0x000fe400078e0009 */
[----:B------:R-:W-:Y:S01]  /*8930*/  IMAD.MOV.U32 R81, RZ, RZ, R15 ;  /* 0x000000ffff517224 */ /* 0x000fe200078e000f */
[----:B------:R-:W-:Y:S01]  /*8940*/  LOP3.LUT R69, R69, R66, R0, 0x96, !PT ;  /* 0x0000004245457212 */ /* 0x000fe200078e9600 */
[----:B------:R-:W-:-:S02]  /*8950*/  IMAD.SHL.U32 R0, R68, 0x2, RZ ;  /* 0x0000000244007824 */ /* 0x000fc400078e00ff */
[----:B------:R-:W-:Y:S01]  /*8960*/  IMAD.MOV.U32 R80, RZ, RZ, R16 ;  /* 0x000000ffff507224 */ /* 0x000fe200078e0010 */
[----:B------:R-:W-:Y:S01]  /*8970*/  LOP3.LUT R3, R69, R2, RZ, 0x3c, !PT ;  /* 0x0000000245037212 */ /* 0x000fe200078e3cff */
[----:B------:R-:W-:Y:S01]  /*8980*/  IMAD.MOV.U32 R79, RZ, RZ, R17 ;  /* 0x000000ffff4f7224 */ /* 0x000fe200078e0011 */
[----:B------:R-:W-:Y:S01]  /*8990*/  SHF.R.U32.HI R69, RZ, 0x2, R4 ;  /* 0x00000002ff457819 */ /* 0x000fe20000011604 */
[----:B------:R-:W-:Y:S01]  /*89a0*/  IMAD.MOV.U32 R77, RZ, RZ, R18 ;  /* 0x000000ffff4d7224 */ /* 0x000fe200078e0012 */
[----:B------:R-:W-:Y:S01]  /*89b0*/  IADD3 R73, PT, PT, R5, 0xb0f8a, R3 ;  /* 0x000b0f8a05497810 */ /* 0x000fe20007ffe003 */
[----:B------:R-:W-:Y:S01]  /*89c0*/  IMAD.SHL.U32 R67, R3, 0x10, RZ ;  /* 0x0000001003437824 */ /* 0x000fe200078e00ff */
[----:B------:R-:W-:-:S04]  /*89d0*/  LOP3.LUT R69, R69, R4, RZ, 0x3c, !PT ;  /* 0x0000000445457212 */ /* 0x000fc800078e3cff */
[----:B------:R-:W-:Y:S01]  /*89e0*/  LOP3.LUT R0, R68, R0, R67, 0x96, !PT ;  /* 0x0000000044007212 */ /* 0x000fe200078e9643 */
[----:B------:R-:W-:Y:S01]  /*89f0*/  IMAD.SHL.U32 R66, R69, 0x2, RZ ;  /* 0x0000000245427824 */ /* 0x000fe200078e00ff */
[----:B-----5:R-:W-:Y:S01]  /*8a00*/  LOP3.LUT R68, R26, R73, RZ, 0x3c, !PT ;  /* 0x000000491a447212 */ /* 0x020fe200078e3cff */
[----:B------:R-:W-:Y:S01]  /*8a10*/  IMAD.MOV.U32 R67, RZ, RZ, 0x6b206574 ;  /* 0x6b206574ff437424 */ /* 0x000fe200078e00ff */
[----:B------:R-:W-:-:S04]  /*8a20*/  LOP3.LUT R4, R0, R3, RZ, 0x3c, !PT ;  /* 0x0000000300047212 */ /* 0x000fc800078e3cff */
[C---:B------:R-:W-:Y:S01]  /*8a30*/  IADD3 R78, PT, PT, R5.reuse, 0x10974f, R4 ;  /* 0x0010974f054e7810 */ /* 0x040fe20007ffe004 */
[----:B------:R-:W-:Y:S02]  /*8a40*/  IMAD.SHL.U32 R0, R4, 0x10, RZ ;  /* 0x0000001004007824 */ /* 0x000fe400078e00ff */
[----:B------:R-:W-:Y:S01]  /*8a50*/  VIADD R5, R5, 0x161f14 ;  /* 0x00161f1405057836 */ /* 0x000fe20000000000 */
[----:B------:R-:W-:Y:S02]  /*8a60*/  LOP3.LUT R70, R23, R78, RZ, 0x3c, !PT ;  /* 0x0000004e17467212 */ /* 0x000fe400078e3cff */
[----:B------:R-:W-:Y:S01]  /*8a70*/  LOP3.LUT R69, R69, R66, R0, 0x96, !PT ;  /* 0x0000004245457212 */ /* 0x000fe200078e9600 */
[----:B------:R-:W-:Y:S01]  /*8a80*/  IMAD.MOV.U32 R0, RZ, RZ, R14 ;  /* 0x000000ffff007224 */ /* 0x000fe200078e000e */
[----:B------:R-:W-:Y:S02]  /*8a90*/  LOP3.LUT R66, R25, R76, RZ, 0x3c, !PT ;  /* 0x0000004c19427212 */ /* 0x000fe400078e3cff */
[----:B------:R-:W-:-:S05]  /*8aa0*/  LOP3.LUT R14, R69, R4, RZ, 0x3c, !PT ;  /* 0x00000004450e7212 */ /* 0x000fca00078e3cff */
[----:B------:R-:W-:-:S05]  /*8ab0*/  IMAD.IADD R75, R14, 0x1, R5 ;  /* 0x000000010e4b7824 */ /* 0x000fca00078e0205 */
[----:B------:R-:W-:Y:S01]  /*8ac0*/  LOP3.LUT R69, R24, R75, RZ, 0x3c, !PT ;  /* 0x0000004b18457212 */ /* 0x000fe200078e3cff */
[----:B------:R-:W-:Y:S06]  /*8ad0*/  BRA.U !UP0, `(.L_x_17) ;  /* 0x0000000508d87547 */ /* 0x000fec000b800000 */
[----:B------:R-:W-:Y:S01]  /*8ae0*/  IMAD.MOV R91, RZ, RZ, -R44 ;  /* 0x000000ffff5b7224 */ /* 0x000fe200078e0a2c */
[----:B------:R-:W-:Y:S01]  /*8af0*/  UMOV UR5, URZ ;  /* 0x000000ff00057c82 */ /* 0x000fe20008000000 */
[----:B------:R-:W-:Y:S02]  /*8b00*/  IMAD.MOV.U32 R74, RZ, RZ, 0x61707865 ;  /* 0x61707865ff4a7424 */ /* 0x000fe400078e00ff */
[----:B------:R-:W-:Y:S02]  /*8b10*/  IMAD.MOV.U32 R71, RZ, RZ, 0x3320646e ;  /* 0x3320646eff477424 */ /* 0x000fe400078e00ff */
[----:B------:R-:W-:Y:S02]  /*8b20*/  IMAD.MOV.U32 R72, RZ, RZ, 0x79622d32 ;  /* 0x79622d32ff487424 */ /* 0x000fe400078e00ff */
[----:B------:R-:W-:Y:S02]  /*8b30*/  IMAD.MOV.U32 R67, RZ, RZ, 0x6b206574 ;  /* 0x6b206574ff437424 */ /* 0x000fe400078e00ff */
[----:B------:R-:W-:-:S02]  /*8b40*/  IMAD.MOV.U32 R77, RZ, RZ, R18 ;  /* 0x000000ffff4d7224 */ /* 0x000fc400078e0012 */
[----:B------:R-:W-:Y:S02]  /*8b50*/  IMAD.MOV.U32 R82, RZ, RZ, R9 ;  /* 0x000000ffff527224 */ /* 0x000fe400078e0009 */
[----:B------:R-:W-:Y:S02]  /*8b60*/  IMAD.MOV.U32 R79, RZ, RZ, R17 ;  /* 0x000000ffff4f7224 */ /* 0x000fe400078e0011 */
[----:B------:R-:W-:Y:S02]  /*8b70*/  IMAD.MOV.U32 R83, RZ, RZ, R8 ;  /* 0x000000ffff537224 */ /* 0x000fe400078e0008 */
[----:B------:R-:W-:Y:S02]  /*8b80*/  IMAD.MOV.U32 R80, RZ, RZ, R16 ;  /* 0x000000ffff507224 */ /* 0x000fe400078e0010 */
[----:B------:R-:W-:Y:S02]  /*8b90*/  IMAD.MOV.U32 R84, RZ, RZ, R7 ;  /* 0x000000ffff547224 */ /* 0x000fe400078e0007 */
[----:B------:R-:W-:-:S02]  /*8ba0*/  IMAD.MOV.U32 R81, RZ, RZ, R15 ;  /* 0x000000ffff517224 */ /* 0x000fc400078e000f */
[----:B------:R-:W-:-:S07]  /*8bb0*/  IMAD.MOV.U32 R85, RZ, RZ, R6 ;  /* 0x000000ffff557224 */ /* 0x000fce00078e0006 */
.L_x_20:
[----:B------:R-:W-:Y:S01]  /*8bc0*/  UIADD3 UR5, UPT, UPT, UR5, 0x1, URZ ;  /* 0x0000000105057890 */ /* 0x000fe2000fffe0ff */
[----:B------:R-:W-:-:S03]  /*8bd0*/  VIADD R91, R91, 0x1 ;  /* 0x000000015b5b7836 */ /* 0x000fc60000000000 */
[----:B------:R-:W-:Y:S02]  /*8be0*/  ULOP3.LUT UR8, UR5, 0x1, URZ, 0xc0, !UPT ;  /* 0x0000000105087892 */ /* 0x000fe4000f8ec0ff */
[----:B------:R-:W-:Y:S02]  /*8bf0*/  ISETP.NE.AND P0, PT, R91, -0x1, PT ;  /* 0xffffffff5b00780c */ /* 0x000fe40003f05270 */
[----:B------:R-:W-:-:S09]  /*8c00*/  UISETP.NE.U32.AND UP0, UPT, UR8, 0x1, UPT ;  /* 0x000000010800788c */ /* 0x000fd2000bf05070 */
[----:B------:R-:W-:Y:S05]  /*8c10*/  BRA.U UP0, `(.L_x_18) ;  /* 0x0000000100c47547 */ /* 0x000fea000b800000 */
[----:B------:R-:W-:Y:S02]  /*8c20*/  IMAD.IADD R87, R85, 0x1, R74 ;  /* 0x0000000155577824 */ /* 0x000fe400078e024a */
[----:B------:R-:W-:Y:S02]  /*8c30*/  IMAD.IADD R86, R84, 0x1, R71 ;  /* 0x0000000154567824 */ /* 0x000fe400078e0247 */
[----:B------:R-:W-:Y:S01]  /*8c40*/  IMAD.IADD R89, R83, 0x1, R72 ;  /* 0x0000000153597824 */ /* 0x000fe200078e0248 */
[----:B------:R-:W-:Y:S01]  /*8c50*/  LOP3.LUT R78, R78, R87, RZ, 0x3c, !PT ;  /* 0x000000574e4e7212 */ /* 0x000fe200078e3cff */
[----:B------:R-:W-:Y:S01]  /*8c60*/  IMAD.IADD R88, R82, 0x1, R67 ;  /* 0x0000000152587824 */ /* 0x000fe200078e0243 */
[----:B------:R-:W-:Y:S02]  /*8c70*/  LOP3.LUT R75, R75, R86, RZ, 0x3c, !PT ;  /* 0x000000564b4b7212 */ /* 0x000fe400078e3cff */
[----:B------:R-:W-:Y:S02]  /*8c80*/  LOP3.LUT R76, R76, R89, RZ, 0x3c, !PT ;  /* 0x000000594c4c7212 */ /* 0x000fe400078e3cff */
[----:B------:R-:W-:-:S02]  /*8c90*/  LOP3.LUT R73, R73, R88, RZ, 0x3c, !PT ;  /* 0x0000005849497212 */ /* 0x000fc400078e3cff */
[----:B------:R-:W-:Y:S02]  /*8ca0*/  SHF.L.W.U32.HI R78, R78, 0x10, R78 ;  /* 0x000000104e4e7819 */ /* 0x000fe40000010e4e */
[----:B------:R-:W-:Y:S02]  /*8cb0*/  SHF.L.W.U32.HI R75, R75, 0x10, R75 ;  /* 0x000000104b4b7819 */ /* 0x000fe40000010e4b */
[----:B------:R-:W-:Y:S01]  /*8cc0*/  SHF.L.W.U32.HI R76, R76, 0x10, R76 ;  /* 0x000000104c4c7819 */ /* 0x000fe20000010e4c */
[----:B------:R-:W-:Y:S01]  /*8cd0*/  IMAD.IADD R81, R78, 0x1, R81 ;  /* 0x000000014e517824 */ /* 0x000fe200078e0251 */
[----:B------:R-:W-:Y:S01]  /*8ce0*/  SHF.L.W.U32.HI R90, R73, 0x10, R73 ;  /* 0x00000010495a7819 */ /* 0x000fe20000010e49 */
[----:B------:R-:W-:Y:S02]  /*8cf0*/  IMAD.IADD R80, R75, 0x1, R80 ;  /* 0x000000014b507824 */ /* 0x000fe400078e0250 */
[----:B------:R-:W-:Y:S01]  /*8d00*/  IMAD.IADD R79, R76, 0x1, R79 ;  /* 0x000000014c4f7824 */ /* 0x000fe200078e024f */
[----:B------:R-:W-:Y:S01]  /*8d10*/  LOP3.LUT R67, R85, R81, RZ, 0x3c, !PT ;  /* 0x0000005155437212 */ /* 0x000fe200078e3cff */
[----:B------:R-:W-:Y:S01]  /*8d20*/  IMAD.IADD R77, R90, 0x1, R77 ;  /* 0x000000015a4d7824 */ /* 0x000fe200078e024d */
[----:B------:R-:W-:-:S02]  /*8d30*/  LOP3.LUT R71, R84, R80, RZ, 0x3c, !PT ;  /* 0x0000005054477212 */ /* 0x000fc400078e3cff */
[----:B------:R-:W-:Y:S02]  /*8d40*/  LOP3.LUT R72, R83, R79, RZ, 0x3c, !PT ;  /* 0x0000004f53487212 */ /* 0x000fe400078e3cff */
[----:B------:R-:W-:Y:S02]  /*8d50*/  LOP3.LUT R73, R82, R77, RZ, 0x3c, !PT ;  /* 0x0000004d52497212 */ /* 0x000fe400078e3cff */
[----:B------:R-:W-:Y:S02]  /*8d60*/  SHF.L.W.U32.HI R82, R67, 0xc, R67 ;  /* 0x0000000c43527819 */ /* 0x000fe40000010e43 */
[----:B------:R-:W-:Y:S02]  /*8d70*/  SHF.L.W.U32.HI R83, R71, 0xc, R71 ;  /* 0x0000000c47537819 */ /* 0x000fe40000010e47 */
[----:B------:R-:W-:Y:S01]  /*8d80*/  SHF.L.W.U32.HI R84, R72, 0xc, R72 ;  /* 0x0000000c48547819 */ /* 0x000fe20000010e48 */
[----:B------:R-:W-:Y:S01]  /*8d90*/  IMAD.IADD R74, R87, 0x1, R82 ;  /* 0x00000001574a7824 */ /* 0x000fe200078e0252 */
[----:B------:R-:W-:Y:S01]  /*8da0*/  SHF.L.W.U32.HI R85, R73, 0xc, R73 ;  /* 0x0000000c49557819 */ /* 0x000fe20000010e49 */
[----:B------:R-:W-:-:S02]  /*8db0*/  IMAD.IADD R71, R86, 0x1, R83 ;  /* 0x0000000156477824 */ /* 0x000fc400078e0253 */
[----:B------:R-:W-:Y:S01]  /*8dc0*/  IMAD.IADD R72, R89, 0x1, R84 ;  /* 0x0000000159487824 */ /* 0x000fe200078e0254 */
[----:B------:R-:W-:Y:S01]  /*8dd0*/  LOP3.LUT R78, R78, R74, RZ, 0x3c, !PT ;  /* 0x0000004a4e4e7212 */ /* 0x000fe200078e3cff */
[----:B------:R-:W-:Y:S01]  /*8de0*/  IMAD.IADD R67, R88, 0x1, R85 ;  /* 0x0000000158437824 */ /* 0x000fe200078e0255 */
[----:B------:R-:W-:Y:S02]  /*8df0*/  LOP3.LUT R75, R75, R71, RZ, 0x3c, !PT ;  /* 0x000000474b4b7212 */ /* 0x000fe400078e3cff */
[----:B------:R-:W-:Y:S02]  /*8e00*/  LOP3.LUT R76, R76, R72, RZ, 0x3c, !PT ;  /* 0x000000484c4c7212 */ /* 0x000fe400078e3cff */
[----:B------:R-:W-:Y:S02]  /*8e10*/  LOP3.LUT R73, R90, R67, RZ, 0x3c, !PT ;  /* 0x000000435a497212 */ /* 0x000fe400078e3cff */
[----:B------:R-:W-:Y:S02]  /*8e20*/  SHF.L.W.U32.HI R78, R78, 0x8, R78 ;  /* 0x000000084e4e7819 */ /* 0x000fe40000010e4e */
[----:B------:R-:W-:-:S02]  /*8e30*/  SHF.L.W.U32.HI R75, R75, 0x8, R75 ;  /* 0x000000084b4b7819 */ /* 0x000fc40000010e4b */
[----:B------:R-:W-:Y:S01]  /*8e40*/  SHF.L.W.U32.HI R76, R76, 0x8, R76 ;  /* 0x000000084c4c7819 */ /* 0x000fe20000010e4c */
[----:B------:R-:W-:Y:S01]  /*8e50*/  IMAD.IADD R81, R81, 0x1, R78 ;  /* 0x0000000151517824 */ /* 0x000fe200078e024e */
[----:B------:R-:W-:Y:S01]  /*8e60*/  SHF.L.W.U32.HI R73, R73, 0x8, R73 ;  /* 0x0000000849497819 */ /* 0x000fe20000010e49 */
[----:B------:R-:W-:Y:S02]  /*8e70*/  IMAD.IADD R80, R80, 0x1, R75 ;  /* 0x0000000150507824 */ /* 0x000fe400078e024b */
[----:B------:R-:W-:Y:S01]  /*8e80*/  IMAD.IADD R79, R79, 0x1, R76 ;  /* 0x000000014f4f7824 */ /* 0x000fe200078e024c */
[----:B------:R-:W-:Y:S01]  /*8e90*/  LOP3.LUT R82, R82, R81, RZ, 0x3c, !PT ;  /* 0x0000005152527212 */ /* 0x000fe200078e3cff */
[----:B------:R-:W-:Y:S01]  /*8ea0*/  IMAD.IADD R77, R77, 0x1, R73 ;  /* 0x000000014d4d7824 */ /* 0x000fe200078e0249 */
[----:B------:R-:W-:Y:S02]  /*8eb0*/  LOP3.LUT R83, R83, R80, RZ, 0x3c, !PT ;  /* 0x0000005053537212 */ /* 0x000fe400078e3cff */
[----:B------:R-:W-:-:S02]  /*8ec0*/  LOP3.LUT R86, R84, R79, RZ, 0x3c, !PT ;  /* 0x0000004f54567212 */ /* 0x000fc400078e3cff */
[----:B------:R-:W-:Y:S02]  /*8ed0*/  LOP3.LUT R87, R85, R77, RZ, 0x3c, !PT ;  /* 0x0000004d55577212 */ /* 0x000fe400078e3cff */
[----:B------:R-:W-:Y:S02]  /*8ee0*/  SHF.L.W.U32.HI R85, R82, 0x7, R82 ;  /* 0x0000000752557819 */ /* 0x000fe40000010e52 */
[----:B------:R-:W-:Y:S02]  /*8ef0*/  SHF.L.W.U32.HI R84, R83, 0x7, R83 ;  /* 0x0000000753547819 */ /* 0x000fe40000010e53 */
[----:B------:R-:W-:Y:S02]  /*8f00*/  SHF.L.W.U32.HI R83, R86, 0x7, R86 ;  /* 0x0000000756537819 */ /* 0x000fe40000010e56 */
[----:B------:R-:W-:Y:S01]  /*8f10*/  SHF.L.W.U32.HI R82, R87, 0x7, R87 ;  /* 0x0000000757527819 */ /* 0x000fe20000010e57 */
[----:B------:R-:W-:Y:S06]  /*8f20*/  BRA `(.L_x_19) ;  /* 0x0000000000c07947 */ /* 0x000fec0003800000 */
.L_x_18:
        /* <DEDUP_REMOVED lines=47> */
[----:B------:R-:W-:-:S07]  /*9220*/  SHF.L.W.U32.HI R85, R89, 0x7, R89 ;  /* 0x0000000759557819 */ /* 0x000fce0000010e59 */
.L_x_19:
[----:B------:R-:W-:Y:S05]  /*9230*/  @P0 BRA `(.L_x_20) ;  /* 0xfffffff800600947 */ /* 0x000fea000383ffff */
.L_x_17:
[----:B------:R-:W0:Y:S01]  /*9240*/  LDCU UR5, c[0x0][0x388] ;  /* 0x00007100ff0577ac */ /* 0x000e220008000800 */
[----:B------:R-:W-:Y:S02]  /*9250*/  IMAD.MOV.U32 R90, RZ, RZ, R46 ;  /* 0x000000ffff5a7224 */ /* 0x000fe400078e002e */
[----:B------:R-:W-:Y:S02]  /*9260*/  IMAD.MOV.U32 R89, RZ, RZ, R47 ;  /* 0x000000ffff597224 */ /* 0x000fe400078e002f */
[----:B------:R-:W-:Y:S02]  /*9270*/  IMAD.MOV.U32 R88, RZ, RZ, R48 ;  /* 0x000000ffff587224 */ /* 0x000fe400078e0030 */
[----:B------:R-:W-:Y:S02]  /*9280*/  IMAD.MOV.U32 R87, RZ, RZ, R49 ;  /* 0x000000ffff577224 */ /* 0x000fe400078e0031 */
[----:B------:R-:W-:Y:S02]  /*9290*/  IMAD.MOV.U32 R96, RZ, RZ, R50 ;  /* 0x000000ffff607224 */ /* 0x000fe400078e0032 */
[----:B------:R-:W-:-:S02]  /*92a0*/  IMAD.MOV.U32 R97, RZ, RZ, R52 ;  /* 0x000000ffff617224 */ /* 0x000fc400078e0034 */
[----:B------:R-:W-:Y:S02]  /*92b0*/  IMAD.MOV.U32 R95, RZ, RZ, R54 ;  /* 0x000000ffff5f7224 */ /* 0x000fe400078e0036 */
[----:B------:R-:W-:Y:S02]  /*92c0*/  IMAD.MOV.U32 R94, RZ, RZ, R56 ;  /* 0x000000ffff5e7224 */ /* 0x000fe400078e0038 */
[----:B------:R-:W-:Y:S01]  /*92d0*/  IMAD.MOV.U32 R93, RZ, RZ, R58 ;  /* 0x000000ffff5d7224 */ /* 0x000fe200078e003a */
[----:B0-----:R-:W-:Y:S01]  /*92e0*/  UISETP.NE.AND UP0, UPT, UR5, URZ, UPT ;  /* 0x000000ff0500728c */ /* 0x001fe2000bf05270 */
[----:B------:R-:W-:Y:S02]  /*92f0*/  IMAD.MOV.U32 R92, RZ, RZ, R60 ;  /* 0x000000ffff5c7224 */ /* 0x000fe400078e003c */
[----:B------:R-:W-:Y:S02]  /*9300*/  IMAD.MOV.U32 R91, RZ, RZ, R62 ;  /* 0x000000ffff5b7224 */ /* 0x000fe400078e003e */
[----:B------:R-:W-:-:S04]  /*9310*/  IMAD.MOV.U32 R86, RZ, RZ, R64 ;  /* 0x000000ffff567224 */ /* 0x000fc800078e0040 */
[----:B------:R-:W-:Y:S05]  /*9320*/  BRA.U !UP0, `(.L_x_21) ;  /* 0x0000000508d07547 */ /* 0x000fea000b800000 */
[----:B------:R-:W-:Y:S01]  /*9330*/  IMAD.MOV.U32 R86, RZ, RZ, R64 ;  /* 0x000000ffff567224 */ /* 0x000fe200078e0040 */
[----:B------:R-:W-:Y:S01]  /*9340*/  UMOV UR5, 0x1 ;  /* 0x0000000100057882 */ /* 0x000fe20000000000 */
[----:B------:R-:W-:Y:S02]  /*9350*/  IMAD.MOV.U32 R94, RZ, RZ, R56 ;  /* 0x000000ffff5e7224 */ /* 0x000fe400078e0038 */
[----:B------:R-:W-:Y:S02]  /*9360*/  IMAD.MOV.U32 R87, RZ, RZ, R49 ;  /* 0x000000ffff577224 */ /* 0x000fe400078e0031 */
[----:B------:R-:W-:Y:S02]  /*9370*/  IMAD.MOV.U32 R91, RZ, RZ, R62 ;  /* 0x000000ffff5b7224 */ /* 0x000fe400078e003e */
[----:B------:R-:W-:Y:S02]  /*9380*/  IMAD.MOV.U32 R95, RZ, RZ, R54 ;  /* 0x000000ffff5f7224 */ /* 0x000fe400078e0036 */
[----:B------:R-:W-:-:S02]  /*9390*/  IMAD.MOV.U32 R88, RZ, RZ, R48 ;  /* 0x000000ffff587224 */ /* 0x000fc400078e0030 */
[----:B------:R-:W-:Y:S02]  /*93a0*/  IMAD.MOV.U32 R92, RZ, RZ, R60 ;  /* 0x000000ffff5c7224 */ /* 0x000fe400078e003c */
[----:B------:R-:W-:Y:S02]  /*93b0*/  IMAD.MOV.U32 R97, RZ, RZ, R52 ;  /* 0x000000ffff617224 */ /* 0x000fe400078e0034 */
[----:B------:R-:W-:Y:S02]  /*93c0*/  IMAD.MOV.U32 R89, RZ, RZ, R47 ;  /* 0x000000ffff597224 */ /* 0x000fe400078e002f */
[----:B------:R-:W-:Y:S02]  /*93d0*/  IMAD.MOV.U32 R93, RZ, RZ, R58 ;  /* 0x000000ffff5d7224 */ /* 0x000fe400078e003a */
[----:B------:R-:W-:Y:S02]  /*93e0*/  IMAD.MOV.U32 R96, RZ, RZ, R50 ;  /* 0x000000ffff607224 */ /* 0x000fe400078e0032 */
[----:B------:R-:W-:-:S07]  /*93f0*/  IMAD.MOV.U32 R90, RZ, RZ, R46 ;  /* 0x000000ffff5a7224 */ /* 0x000fce00078e002e */
.L_x_24:
[----:B------:R-:W-:Y:S02]  /*9400*/  ULOP3.LUT UR8, UR5, 0x1, URZ, 0xc0, !UPT ;  /* 0x0000000105087892 */ /* 0x000fe4000f8ec0ff */
[----:B------:R-:W-:Y:S02]  /*9410*/  UIADD3 UR5, UPT, UPT, UR5, 0x1, URZ ;  /* 0x0000000105057890 */ /* 0x000fe4000fffe0ff */
[----:B------:R-:W-:-:S04]  /*9420*/  UISETP.NE.U32.AND UP0, UPT, UR8, 0x1, UPT ;  /* 0x000000010800788c */ /* 0x000fc8000bf05070 */
[----:B------:R-:W-:-:S05]  /*9430*/  ISETP.NE.AND P0, PT, R44, UR5, PT ;  /* 0x000000052c007c0c */ /* 0x000fca000bf05270 */
[----:B------:R-:W-:Y:S08]  /*9440*/  BRA.U UP0, `(.L_x_22) ;  /* 0x0000000100c47547 */ /* 0x000ff0000b800000 */
        /* <DEDUP_REMOVED lines=49> */
.L_x_22:
        /* <DEDUP_REMOVED lines=22> */
[----:B------:R-:W-:Y:S02]  /*98c0*/  SHF.L.W.U32.HI R95, R69, 0xc, R69 ;  /* 0x0000000c455f7819 */ /* 0x000fe40000010e45 */
[----:B------:R-:W-:Y:S01]  /*98d0*/  SHF.L.W.U32.HI R97, R90, 0xc, R90 ;  /* 0x0000000c5a617819 */ /* 0x000fe20000010e5a */
[----:B------:R-:W-:-:S02]  /*98e0*/  IMAD.IADD R90, R99, 0x1, R94 ;  /* 0x00000001635a7824 */ /* 0x000fc400078e025e */
[----:B------:R-:W-:Y:S02]  /*98f0*/  IMAD.IADD R88, R88, 0x1, R96 ;  /* 0x0000000158587824 */ /* 0x000fe400078e0260 */
[----:B------:R-:W-:Y:S01]  /*9900*/  IMAD.IADD R89, R89, 0x1, R95 ;  /* 0x0000000159597824 */ /* 0x000fe200078e025f */
[----:B------:R-:W-:Y:S01]  /*9910*/  LOP3.LUT R68, R68, R90, RZ, 0x3c, !PT ;  /* 0x0000005a44447212 */ /* 0x000fe200078e3cff */
[----:B------:R-:W-:Y:S01]  /*9920*/  IMAD.IADD R87, R101, 0x1, R97 ;  /* 0x0000000165577824 */ /* 0x000fe200078e0261 */
[----:B------:R-:W-:Y:S02]  /*9930*/  LOP3.LUT R69, R98, R88, RZ, 0x3c, !PT ;  /* 0x0000005862457212 */ /* 0x000fe400078e3cff */
[----:B------:R-:W-:Y:S02]  /*9940*/  LOP3.LUT R70, R70, R89, RZ, 0x3c, !PT ;  /* 0x0000005946467212 */ /* 0x000fe400078e3cff */
[----:B------:R-:W-:Y:S02]  /*9950*/  LOP3.LUT R66, R100, R87, RZ, 0x3c, !PT ;  /* 0x0000005764427212 */ /* 0x000fe400078e3cff */
[----:B------:R-:W-:-:S02]  /*9960*/  SHF.L.W.U32.HI R68, R68, 0x8, R68 ;  /* 0x0000000844447819 */ /* 0x000fc40000010e44 */
        /* <DEDUP_REMOVED lines=14> */
[----:B------:R-:W-:-:S07]  /*9a50*/  SHF.L.W.U32.HI R96, R98, 0x7, R98 ;  /* 0x0000000762607819 */ /* 0x000fce0000010e62 */
.L_x_23:
[----:B------:R-:W-:Y:S05]  /*9a60*/  @P0 BRA `(.L_x_24) ;  /* 0xfffffff800640947 */ /* 0x000fea000383ffff */
.L_x_21:
[----:B------:R-:W0:Y:S02]  /*9a70*/  LDCU UR5, c[0x0][0x388] ;  /* 0x00007100ff0577ac */ /* 0x000e240008000800 */
[----:B0-----:R-:W-:-:S04]  /*9a80*/  ULOP3.LUT UR5, UR5, 0x1, URZ, 0xc0, !UPT ;  /* 0x0000000105057892 */ /* 0x001fc8000f8ec0ff */
[----:B------:R-:W-:-:S09]  /*9a90*/  UISETP.NE.U32.AND UP0, UPT, UR5, 0x1, UPT ;  /* 0x000000010500788c */ /* 0x000fd2000bf05070 */
[----:B------:R-:W-:Y:S05]  /*9aa0*/  BRA.U UP0, `(.L_x_25) ;  /* 0x0000000900307547 */ /* 0x000fea000b800000 */
        /* <DEDUP_REMOVED lines=13> */
[----:B------:R-:W-:-:S02]  /*9b80*/  IMAD.MOV.U32 R106, RZ, RZ, R85 ;  /* 0x000000ffff6a7224 */ /* 0x000fc400078e0055 */
[----:B------:R-:W-:Y:S02]  /*9b90*/  IMAD.MOV.U32 R103, RZ, RZ, R67 ;  /* 0x000000ffff677224 */ /* 0x000fe400078e0043 */
[----:B------:R-:W-:Y:S02]  /*9ba0*/  IMAD.MOV.U32 R100, RZ, RZ, R72 ;  /* 0x000000ffff647224 */ /* 0x000fe400078e0048 */
[----:B------:R-:W-:Y:S02]  /*9bb0*/  IMAD.MOV.U32 R99, RZ, RZ, R71 ;  /* 0x000000ffff637224 */ /* 0x000fe400078e0047 */
[----:B------:R-:W-:Y:S01]  /*9bc0*/  IMAD.MOV.U32 R98, RZ, RZ, R74 ;  /* 0x000000ffff627224 */ /* 0x000fe200078e004a */
[----:B------:R-:W-:Y:S06]  /*9bd0*/  BRA.U !UP0, `(.L_x_26) ;  /* 0x0000001108107547 */ /* 0x000fec000b800000 */
        /* <DEDUP_REMOVED lines=16> */
[----:B------:R-:W-:-:S07]  /*9ce0*/  IMAD.MOV.U32 R107, RZ, RZ, R82 ;  /* 0x000000ffff6b7224 */ /* 0x000fce00078e0052 */
.L_x_29:
[----:B------:R-:W-:-:S04]  /*9cf0*/  ULOP3.LUT UR8, UR5, 0x1, URZ, 0xc0, !UPT ;  /* 0x0000000105087892 */ /* 0x000fc8000f8ec0ff */
[----:B------:R-:W-:-:S09]  /*9d00*/  UISETP.NE.U32.AND UP0, UPT, UR8, 0x1, UPT ;  /* 0x000000010800788c */ /* 0x000fd2000bf05070 */
[----:B------:R-:W-:Y:S05]  /*9d10*/  BRA.U UP0, `(.L_x_27) ;  /* 0x0000000100c47547 */ /* 0x000fea000b800000 */
[----:B------:R-:W-:Y:S01]  /*9d20*/  SHF.L.W.U32.HI R116, R107, 0x19, R107 ;  /* 0x000000196b747819 */ /* 0x000fe20000010e6b */
[----:B------:R-:W-:Y:S01]  /*9d30*/  IMAD.IADD R115, R105, 0x1, -R111 ;  /* 0x0000000169737824 */ /* 0x000fe200078e0a6f */
[----:B------:R-:W-:Y:S01]  /*9d40*/  SHF.L.W.U32.HI R107, R108, 0x19, R108 ;  /* 0x000000196c6b7819 */ /* 0x000fe20000010e6c */
[----:B------:R-:W-:Y:S01]  /*9d50*/  IMAD.IADD R108, R101, 0x1, -R112 ;  /* 0x00000001656c7824 */ /* 0x000fe200078e0a70 */
[----:B------:R-:W-:Y:S01]  /*9d60*/  LOP3.LUT R116, R116, R101, RZ, 0x3c, !PT ;  /* 0x0000006574747212 */ /* 0x000fe200078e3cff */
[----:B------:R-:W-:Y:S01]  /*9d70*/  IMAD.IADD R119, R104, 0x1, -R110 ;  /* 0x0000000168777824 */ /* 0x000fe200078e0a6e */
[----:B------:R-:W-:Y:S02]  /*9d80*/  SHF.L.W.U32.HI R118, R109, 0x19, R109 ;  /* 0x000000196d767819 */ /* 0x000fe40000010e6d */
[----:B------:R-:W-:Y:S01]  /*9d90*/  LOP3.LUT R101, R107, R102, RZ, 0x3c, !PT ;  /* 0x000000666b657212 */ /* 0x000fe200078e3cff */
[--C-:B------:R-:W-:Y:S01]  /*9da0*/  IMAD.IADD R102, R102, 0x1, -R114.reuse ;  /* 0x0000000166667824 */ /* 0x100fe200078e0a72 */
[----:B------:R-:W-:-:S02]  /*9db0*/  SHF.L.W.U32.HI R107, R114, 0x18, R114 ;  /* 0x00000018726b7819 */ /* 0x000fc40000010e72 */
[----:B------:R-:W-:Y:S01]  /*9dc0*/  SHF.L.W.U32.HI R109, R106, 0x19, R106 ;  /* 0x000000196a6d7819 */ /* 0x000fe20000010e6a */
[----:B------:R-:W-:Y:S01]  /*9dd0*/  IMAD.IADD R113, R100, 0x1, -R101 ;  /* 0x0000000164717824 */ /* 0x000fe200078e0a65 */
[----:B------:R-:W-:Y:S02]  /*9de0*/  SHF.L.W.U32.HI R112, R112, 0x18, R112 ;  /* 0x0000001870707819 */ /* 0x000fe40000010e70 */
[----:B------:R-:W-:Y:S02]  /*9df0*/  SHF.L.W.U32.HI R114, R111, 0x18, R111 ;  /* 0x000000186f727819 */ /* 0x000fe40000010e6f */
[----:B------:R-:W-:Y:S02]  /*9e00*/  SHF.L.W.U32.HI R111, R110, 0x18, R110 ;  /* 0x000000186e6f7819 */ /* 0x000fe40000010e6e */
[----:B------:R-:W-:Y:S01]  /*9e10*/  LOP3.LUT R106, R118, R105, RZ, 0x3c, !PT ;  /* 0x00000069766a7212 */ /* 0x000fe200078e3cff */
[----:B------:R-:W-:Y:S01]  /*9e20*/  IMAD.IADD R118, R103, 0x1, -R116 ;  /* 0x0000000167767824 */ /* 0x000fe200078e0a74 */
[----:B------:R-:W-:-:S02]  /*9e30*/  LOP3.LUT R117, R109, R104, RZ, 0x3c, !PT ;  /* 0x000000686d757212 */ /* 0x000fc400078e3cff */
[----:B------:R-:W-:Y:S02]  /*9e40*/  LOP3.LUT R105, R112, R103, RZ, 0x3c, !PT ;  /* 0x0000006770697212 */ /* 0x000fe400078e3cff */
[----:B------:R-:W-:Y:S01]  /*9e50*/  LOP3.LUT R109, R107, R100, RZ, 0x3c, !PT ;  /* 0x000000646b6d7212 */ /* 0x000fe200078e3cff */
[----:B------:R-:W-:Y:S01]  /*9e60*/  IMAD.IADD R121, R98, 0x1, -R117 ;  /* 0x0000000162797824 */ /* 0x000fe200078e0a75 */
[----:B------:R-:W-:Y:S01]  /*9e70*/  SHF.L.W.U32.HI R107, R116, 0x14, R116 ;  /* 0x00000014746b7819 */ /* 0x000fe20000010e74 */
[----:B------:R-:W-:Y:S01]  /*9e80*/  IMAD.IADD R116, R99, 0x1, -R106 ;  /* 0x0000000163747824 */ /* 0x000fe200078e0a6a */
[----:B------:R-:W-:Y:S02]  /*9e90*/  LOP3.LUT R110, R111, R98, RZ, 0x3c, !PT ;  /* 0x000000626f6e7212 */ /* 0x000fe400078e3cff */
[----:B------:R-:W-:Y:S01]  /*9ea0*/  SHF.L.W.U32.HI R111, R101, 0x14, R101 ;  /* 0x00000014656f7819 */ /* 0x000fe20000010e65 */
[----:B------:R-:W-:Y:S01]  /*9eb0*/  IMAD.IADD R101, R108, 0x1, -R105 ;  /* 0x000000016c657824 */ /* 0x000fe200078e0a69 */
[----:B------:R-:W-:-:S02]  /*9ec0*/  LOP3.LUT R104, R114, R99, RZ, 0x3c, !PT ;  /* 0x0000006372687212 */ /* 0x000fc400078e3cff */
[----:B------:R-:W-:Y:S02]  /*9ed0*/  SHF.L.W.U32.HI R106, R106, 0x14, R106 ;  /* 0x000000146a6a7819 */ /* 0x000fe40000010e6a */
[----:B------:R-:W-:Y:S02]  /*9ee0*/  LOP3.LUT R107, R107, R108, RZ, 0x3c, !PT ;  /* 0x0000006c6b6b7212 */ /* 0x000fe400078e3cff */
[----:B------:R-:W-:Y:S02]  /*9ef0*/  SHF.L.W.U32.HI R98, R117, 0x14, R117 ;  /* 0x0000001475627819 */ /* 0x000fe40000010e75 */
[----:B------:R-:W-:Y:S01]  /*9f00*/  LOP3.LUT R108, R111, R102, RZ, 0x3c, !PT ;  /* 0x000000666f6c7212 */ /* 0x000fe200078e3cff */
[----:B------:R-:W-:Y:S01]  /*9f10*/  IMAD.IADD R102, R102, 0x1, -R109 ;  /* 0x0000000166667824 */ /* 0x000fe200078e0a6d */
[----:B------:R-:W-:Y:S01]  /*9f20*/  SHF.L.W.U32.HI R103, R105, 0x10, R105 ;  /* 0x0000001069677819 */ /* 0x000fe20000010e69 */
[----:B------:R-:W-:Y:S01]  /*9f30*/  IMAD.IADD R105, R115, 0x1, -R104 ;  /* 0x0000000173697824 */ /* 0x000fe200078e0a68 */
[----:B------:R-:W-:Y:S01]  /*9f40*/  SHF.L.W.U32.HI R114, R109, 0x10, R109 ;  /* 0x000000106d727819 */ /* 0x000fe20000010e6d */
[----:B------:R-:W-:Y:S01]  /*9f50*/  IMAD.IADD R100, R113, 0x1, -R108 ;  /* 0x0000000171647824 */ /* 0x000fe200078e0a6c */
[----:B------:R-:W-:-:S02]  /*9f60*/  LOP3.LUT R109, R106, R115, RZ, 0x3c, !PT ;  /* 0x000000736a6d7212 */ /* 0x000fc400078e3cff */
[----:B------:R-:W-:Y:S01]  /*9f70*/  SHF.L.W.U32.HI R111, R104, 0x10, R104 ;  /* 0x00000010686f7819 */ /* 0x000fe20000010e68 */
[--C-:B------:R-:W-:Y:S01]  /*9f80*/  IMAD.IADD R104, R119, 0x1, -R110.reuse ;  /* 0x0000000177687824 */ /* 0x100fe200078e0a6e */
[----:B------:R-:W-:Y:S01]  /*9f90*/  LOP3.LUT R106, R98, R119, RZ, 0x3c, !PT ;  /* 0x00000077626a7212 */ /* 0x000fe200078e3cff */
[----:B------:R-:W-:Y:S01]  /*9fa0*/  IMAD.IADD R99, R116, 0x1, -R109 ;  /* 0x0000000174637824 */ /* 0x000fe200078e0a6d */
[----:B------:R-:W-:Y:S02]  /*9fb0*/  SHF.L.W.U32.HI R110, R110, 0x10, R110 ;  /* 0x000000106e6e7819 */ /* 0x000fe40000010e6e */
[----:B------:R-:W-:Y:S01]  /*9fc0*/  LOP3.LUT R112, R103, R118, RZ, 0x3c, !PT ;  /* 0x0000007667707212 */ /* 0x000fe200078e3cff */
[----:B------:R-:W-:Y:S01]  /*9fd0*/  IMAD.IADD R103, R118, 0x1, -R107 ;  /* 0x0000000176677824 */ /* 0x000fe200078e0a6b */
[----:B------:R-:W-:Y:S01]  /*9fe0*/  LOP3.LUT R114, R114, R113, RZ, 0x3c, !PT ;  /* 0x0000007172727212 */ /* 0x000fe200078e3cff */
[----:B------:R-:W-:Y:S01]  /*9ff0*/  IMAD.IADD R98, R121, 0x1, -R106 ;  /* 0x0000000179627824 */ /* 0x000fe200078e0a6a */
[----:B------:R-:W-:-:S02]  /*a000*/  LOP3.LUT R111, R111, R116, RZ, 0x3c, !PT ;  /* 0x000000746f6f7212 */ /* 0x000fc400078e3cff */
[----:B------:R-:W-:Y:S01]  /*a010*/  LOP3.LUT R110, R110, R121, RZ, 0x3c, !PT ;  /* 0x000000796e6e7212 */ /* 0x000fe200078e3cff */
[----:B------:R-:W-:Y:S06]  /*a020*/  BRA `(.L_x_28) ;  /* 0x0000000000c07947 */ /* 0x000fec0003800000 */
.L_x_27:
[----:B------:R-:W-:Y:S01]  /*a030*/  SHF.L.W.U32.HI R106, R106, 0x19, R106 ;  /* 0x000000196a6a7819 */ /* 0x000fe20000010e6a */
[----:B------:R-:W-:Y:S01]  /*a040*/  IMAD.IADD R116, R102, 0x1, -R112 ;  /* 0x0000000166747824 */ /* 0x000fe200078e0a70 */
[----:B------:R-:W-:Y:S01]  /*a050*/  SHF.L.W.U32.HI R113, R107, 0x19, R107 ;  /* 0x000000196b717819 */ /* 0x000fe20000010e6b */
[--C-:B------:R-:W-:Y:S01]  /*a060*/  IMAD.IADD R107, R105, 0x1, -R114.reuse ;  /* 0x00000001696b7824 */ /* 0x100fe200078e0a72 */
[----:B------:R-:W-:Y:S02]  /*a070*/  SHF.L.W.U32.HI R115, R109, 0x19, R109 ;  /* 0x000000196d737819 */ /* 0x000fe40000010e6d */
[----:B------:R-:W-:Y:S02]  /*a080*/  LOP3.LUT R106, R106, R105, RZ, 0x3c, !PT ;  /* 0x000000696a6a7212 */ /* 0x000fe400078e3cff */
[----:B------:R-:W-:Y:S02]  /*a090*/  SHF.L.W.U32.HI R114, R114, 0x18, R114 ;  /* 0x0000001872727819 */ /* 0x000fe40000010e72 */
[----:B------:R-:W-:-:S02]  /*a0a0*/  SHF.L.W.U32.HI R108, R108, 0x19, R108 ;  /* 0x000000196c6c7819 */ /* 0x000fc40000010e6c */
[----:B------:R-:W-:Y:S01]  /*a0b0*/  LOP3.LUT R105, R113, R104, RZ, 0x3c, !PT ;  /* 0x0000006871697212 */ /* 0x000fe200078e3cff */
[--C-:B------:R-:W-:Y:S01]  /*a0c0*/  IMAD.IADD R104, R104, 0x1, -R111.reuse ;  /* 0x0000000168687824 */ /* 0x100fe200078e0a6f */
[----:B------:R-:W-:Y:S01]  /*a0d0*/  LOP3.LUT R115, R115, R102, RZ, 0x3c, !PT ;  /* 0x0000006673737212 */ /* 0x000fe200078e3cff */
[----:B------:R-:W-:Y:S01]  /*a0e0*/  IMAD.IADD R113, R101, 0x1, -R110 ;  /* 0x0000000165717824 */ /* 0x000fe200078e0a6e */
[----:B------:R-:W-:Y:S02]  /*a0f0*/  SHF.L.W.U32.HI R111, R111, 0x18, R111 ;  /* 0x000000186f6f7819 */ /* 0x000fe40000010e6f */
[----:B------:R-:W-:Y:S01]  /*a100*/  LOP3.LUT R102, R114, R103, RZ, 0x3c, !PT ;  /* 0x0000006772667212 */ /* 0x000fe200078e3cff */
[----:B------:R-:W-:Y:S01]  /*a110*/  IMAD.IADD R103, R103, 0x1, -R106 ;  /* 0x0000000167677824 */ /* 0x000fe200078e0a6a */
[----:B------:R-:W-:Y:S02]  /*a120*/  LOP3.LUT R108, R108, R101, RZ, 0x3c, !PT ;  /* 0x000000656c6c7212 */ /* 0x000fe400078e3cff */
[----:B------:R-:W-:-:S02]  /*a130*/  SHF.L.W.U32.HI R110, R110, 0x18, R110 ;  /* 0x000000186e6e7819 */ /* 0x000fc40000010e6e */
[----:B------:R-:W-:Y:S02]  /*a140*/  SHF.L.W.U32.HI R117, R112, 0x18, R112 ;  /* 0x0000001870757819 */ /* 0x000fe40000010e70 */
[----:B------:R-:W-:Y:S02]  /*a150*/  SHF.L.W.U32.HI R106, R106, 0x14, R106 ;  /* 0x000000146a6a7819 */ /* 0x000fe40000010e6a */
[--C-:B------:R-:W-:Y:S02]  /*a160*/  SHF.L.W.U32.HI R109, R105, 0x14, R105.reuse ;  /* 0x00000014696d7819 */ /* 0x100fe40000010e69 */
[----:B------:R-:W-:Y:S01]  /*a170*/  LOP3.LUT R101, R111, R100, RZ, 0x3c, !PT ;  /* 0x000000646f657212 */ /* 0x000fe200078e3cff */
[----:B------:R-:W-:Y:S01]  /*a180*/  IMAD.IADD R100, R100, 0x1, -R105 ;  /* 0x0000000164647824 */ /* 0x000fe200078e0a69 */
[----:B------:R-:W-:Y:S01]  /*a190*/  LOP3.LUT R110, R110, R99, RZ, 0x3c, !PT ;  /* 0x000000636e6e7212 */ /* 0x000fe200078e3cff */
[----:B------:R-:W-:Y:S01]  /*a1a0*/  IMAD.IADD R105, R107, 0x1, -R102 ;  /* 0x000000016b697824 */ /* 0x000fe200078e0a66 */
[----:B------:R-:W-:Y:S01]  /*a1b0*/  LOP3.LUT R117, R117, R98, RZ, 0x3c, !PT ;  /* 0x0000006275757212 */ /* 0x000fe200078e3cff */
[--C-:B------:R-:W-:Y:S01]  /*a1c0*/  IMAD.IADD R99, R99, 0x1, -R108.reuse ;  /* 0x0000000163637824 */ /* 0x100fe200078e0a6c */
[----:B------:R-:W-:Y:S01]  /*a1d0*/  LOP3.LUT R106, R106, R107, RZ, 0x3c, !PT ;  /* 0x0000006b6a6a7212 */ /* 0x000fe200078e3cff */
[----:B------:R-:W-:Y:S01]  /*a1e0*/  IMAD.IADD R98, R98, 0x1, -R115 ;  /* 0x0000000162627824 */ /* 0x000fe200078e0a73 */
[----:B------:R-:W-:Y:S01]  /*a1f0*/  LOP3.LUT R107, R109, R104, RZ, 0x3c, !PT ;  /* 0x000000686d6b7212 */ /* 0x000fe200078e3cff */
[----:B------:R-:W-:Y:S01]  /*a200*/  IMAD.IADD R104, R104, 0x1, -R101 ;  /* 0x0000000168687824 */ /* 0x000fe200078e0a65 */
[----:B------:R-:W-:-:S02]  /*a210*/  SHF.L.W.U32.HI R108, R108, 0x14, R108 ;  /* 0x000000146c6c7819 */ /* 0x000fc40000010e6c */
[----:B------:R-:W-:Y:S02]  /*a220*/  SHF.L.W.U32.HI R109, R115, 0x14, R115 ;  /* 0x00000014736d7819 */ /* 0x000fe40000010e73 */
[----:B------:R-:W-:Y:S01]  /*a230*/  SHF.L.W.U32.HI R114, R102, 0x10, R102 ;  /* 0x0000001066727819 */ /* 0x000fe20000010e66 */
[----:B------:R-:W-:Y:S01]  /*a240*/  IMAD.IADD R102, R116, 0x1, -R117 ;  /* 0x0000000174667824 */ /* 0x000fe200078e0a75 */
[----:B------:R-:W-:Y:S01]  /*a250*/  SHF.L.W.U32.HI R111, R101, 0x10, R101 ;  /* 0x00000010656f7819 */ /* 0x000fe20000010e65 */
[--C-:B------:R-:W-:Y:S01]  /*a260*/  IMAD.IADD R101, R113, 0x1, -R110.reuse ;  /* 0x0000000171657824 */ /* 0x100fe200078e0a6e */
[----:B------:R-:W-:Y:S02]  /*a270*/  LOP3.LUT R108, R108, R113, RZ, 0x3c, !PT ;  /* 0x000000716c6c7212 */ /* 0x000fe400078e3cff */
[----:B------:R-:W-:Y:S02]  /*a280*/  SHF.L.W.U32.HI R110, R110, 0x10, R110 ;  /* 0x000000106e6e7819 */ /* 0x000fe40000010e6e */
[----:B------:R-:W-:-:S02]  /*a290*/  LOP3.LUT R109, R109, R116, RZ, 0x3c, !PT ;  /* 0x000000746d6d7212 */ /* 0x000fc400078e3cff */
[----:B------:R-:W-:Y:S02]  /*a2a0*/  SHF.L.W.U32.HI R117, R117, 0x10, R117 ;  /* 0x0000001075757819 */ /* 0x000fe40000010e75 */
[----:B------:R-:W-:Y:S01]  /*a2b0*/  LOP3.LUT R114, R114, R103, RZ, 0x3c, !PT ;  /* 0x0000006772727212 */ /* 0x000fe200078e3cff */
[----:B------:R-:W-:Y:S01]  /*a2c0*/  IMAD.IADD R103, R103, 0x1, -R106 ;  /* 0x0000000167677824 */ /* 0x000fe200078e0a6a */
[----:B------:R-:W-:Y:S01]  /*a2d0*/  LOP3.LUT R111, R111, R100, RZ, 0x3c, !PT ;  /* 0x000000646f6f7212 */ /* 0x000fe200078e3cff */
[----:B------:R-:W-:Y:S01]  /*a2e0*/  IMAD.IADD R100, R100, 0x1, -R107 ;  /* 0x0000000164647824 */ /* 0x000fe200078e0a6b */
[----:B------:R-:W-:Y:S01]  /*a2f0*/  LOP3.LUT R110, R110, R99, RZ, 0x3c, !PT ;  /* 0x000000636e6e7212 */ /* 0x000fe200078e3cff */
[----:B------:R-:W-:Y:S01]  /*a300*/  IMAD.IADD R99, R99, 0x1, -R108 ;  /* 0x0000000163637824 */ /* 0x000fe200078e0a6c */
[----:B------:R-:W-:Y:S01]  /*a310*/  LOP3.LUT R112, R117, R98, RZ, 0x3c, !PT ;  /* 0x0000006275707212 */ /* 0x000fe200078e3cff */
[----:B------:R-:W-:-:S07]  /*a320*/  IMAD.IADD R98, R98, 0x1, -R109 ;  /* 0x0000000162627824 */ /* 0x000fce00078e0a6d */
.L_x_28:
[----:B------:R-:W-:-:S06]  /*a330*/  UIADD3 UR5, UPT, UPT, UR5, 0x1, URZ ;  /* 0x0000000105057890 */ /* 0x000fcc000fffe0ff */
[----:B------:R-:W-:-:S13]  /*a340*/  ISETP.NE.AND P0, PT, R45, UR5, PT ;  /* 0x000000052d007c0c */ /* 0x000fda000bf05270 */
[----:B------:R-:W-:Y:S05]  /*a350*/  @!P0 BRA `(.L_x_26) ;  /* 0x0000000800308947 */ /* 0x000fea0003800000 */
[----:B------:R-:W-:Y:S05]  /*a360*/  BRA `(.L_x_29) ;  /* 0xfffffff800607947 */ /* 0x000fea000383ffff */
.L_x_25:
        /* <DEDUP_REMOVED lines=36> */
.L_x_32:
[----:B------:R-:W-:Y:S02]  /*a5b0*/  ULOP3.LUT UR8, UR5, 0x1, URZ, 0xc0, !UPT ;  /* 0x0000000105087892 */ /* 0x000fe4000f8ec0ff */
[----:B------:R-:W-:Y:S02]  /*a5c0*/  UIADD3 UR5, UPT, UPT, UR5, 0x1, URZ ;  /* 0x0000000105057890 */ /* 0x000fe4000fffe0ff */
[----:B------:R-:W-:-:S04]  /*a5d0*/  UISETP.NE.U32.AND UP0, UPT, UR8, 0x1, UPT ;  /* 0x000000010800788c */ /* 0x000fc8000bf05070 */
[----:B------:R-:W-:-:S05]  /*a5e0*/  ISETP.NE.AND P0, PT, R45, UR5, PT ;  /* 0x000000052d007c0c */ /* 0x000fca000bf05270 */
[----:B------:R-:W-:Y:S08]  /*a5f0*/  BRA.U UP0, `(.L_x_30) ;  /* 0x0000000100c47547 */ /* 0x000ff0000b800000 */
[----:B------:R-:W-:Y:S02]  /*a600*/  SHF.L.W.U32.HI R106, R106, 0x19, R106 ;  /* 0x000000196a6a7819 */ /* 0x000fe40000010e6a */
[----:B------:R-:W-:Y:S01]  /*a610*/  SHF.L.W.U32.HI R113, R107, 0x19, R107 ;  /* 0x000000196b717819 */ /* 0x000fe20000010e6b */
[----:B------:R-:W-:Y:S01]  /*a620*/  IMAD.IADD R107, R105, 0x1, -R114 ;  /* 0x00000001696b7824 */ /* 0x000fe200078e0a72 */
[----:B------:R-:W-:Y:S02]  /*a630*/  LOP3.LUT R106, R106, R105, RZ, 0x3c, !PT ;  /* 0x000000696a6a7212 */ /* 0x000fe400078e3cff */
[----:B------:R-:W-:Y:S01]  /*a640*/  LOP3.LUT R113, R113, R104, RZ, 0x3c, !PT ;  /* 0x0000006871717212 */ /* 0x000fe200078e3cff */
[--C-:B------:R-:W-:Y:S01]  /*a650*/  IMAD.IADD R104, R104, 0x1, -R111.reuse ;  /* 0x0000000168687824 */ /* 0x100fe200078e0a6f */
[----:B------:R-:W-:Y:S02]  /*a660*/  SHF.L.W.U32.HI R105, R111, 0x18, R111 ;  /* 0x000000186f697819 */ /* 0x000fe40000010e6f */
[----:B------:R-:W-:-:S02]  /*a670*/  SHF.L.W.U32.HI R108, R108, 0x19, R108 ;  /* 0x000000196c6c7819 */ /* 0x000fc40000010e6c */
[----:B------:R-:W-:Y:S01]  /*a680*/  SHF.L.W.U32.HI R111, R109, 0x19, R109 ;  /* 0x000000196d6f7819 */ /* 0x000fe20000010e6d */
[----:B------:R-:W-:Y:S01]  /*a690*/  IMAD.IADD R109, R101, 0x1, -R110 ;  /* 0x00000001656d7824 */ /* 0x000fe200078e0a6e */
[----:B------:R-:W-:Y:S02]  /*a6a0*/  SHF.L.W.U32.HI R114, R114, 0x18, R114 ;  /* 0x0000001872727819 */ /* 0x000fe40000010e72 */
[----:B------:R-:W-:Y:S02]  /*a6b0*/  LOP3.LUT R108, R108, R101, RZ, 0x3c, !PT ;  /* 0x000000656c6c7212 */ /* 0x000fe400078e3cff */
[----:B------:R-:W-:Y:S02]  /*a6c0*/  SHF.L.W.U32.HI R110, R110, 0x18, R110 ;  /* 0x000000186e6e7819 */ /* 0x000fe40000010e6e */
[----:B------:R-:W-:Y:S01]  /*a6d0*/  LOP3.LUT R115, R111, R102, RZ, 0x3c, !PT ;  /* 0x000000666f737212 */ /* 0x000fe200078e3cff */
[--C-:B------:R-:W-:Y:S01]  /*a6e0*/  IMAD.IADD R102, R102, 0x1, -R112.reuse ;  /* 0x0000000166667824 */ /* 0x100fe200078e0a70 */
[----:B------:R-:W-:-:S02]  /*a6f0*/  SHF.L.W.U32.HI R111, R112, 0x18, R112 ;  /* 0x00000018706f7819 */ /* 0x000fc40000010e70 */
[----:B------:R-:W-:Y:S01]  /*a700*/  LOP3.LUT R114, R114, R103, RZ, 0x3c, !PT ;  /* 0x0000006772727212 */ /* 0x000fe200078e3cff */
[--C-:B------:R-:W-:Y:S01]  /*a710*/  IMAD.IADD R103, R103, 0x1, -R106.reuse ;  /* 0x0000000167677824 */ /* 0x100fe200078e0a6a */
[----:B------:R-:W-:Y:S01]  /*a720*/  LOP3.LUT R101, R105, R100, RZ, 0x3c, !PT ;  /* 0x0000006469657212 */ /* 0x000fe200078e3cff */
[--C-:B------:R-:W-:Y:S01]  /*a730*/  IMAD.IADD R100, R100, 0x1, -R113.reuse ;  /* 0x0000000164647824 */ /* 0x100fe200078e0a71 */
[----:B------:R-:W-:Y:S01]  /*a740*/  SHF.L.W.U32.HI R106, R106, 0x14, R106 ;  /* 0x000000146a6a7819 */ /* 0x000fe20000010e6a */
[----:B------:R-:W-:Y:S01]  /*a750*/  IMAD.IADD R105, R107, 0x1, -R114 ;  /* 0x000000016b697824 */ /* 0x000fe200078e0a72 */
[----:B------:R-:W-:Y:S01]  /*a760*/  LOP3.LUT R110, R110, R99, RZ, 0x3c, !PT ;  /* 0x000000636e6e7212 */ /* 0x000fe200078e3cff */
[--C-:B------:R-:W-:Y:S01]  /*a770*/  IMAD.IADD R99, R99, 0x1, -R108.reuse ;  /* 0x0000000163637824 */ /* 0x100fe200078e0a6c */
[----:B------:R-:W-:Y:S02]  /*a780*/  SHF.L.W.U32.HI R113, R113, 0x14, R113 ;  /* 0x0000001471717819 */ /* 0x000fe40000010e71 */
[----:B------:R-:W-:Y:S01]  /*a790*/  LOP3.LUT R117, R111, R98, RZ, 0x3c, !PT ;  /* 0x000000626f757212 */ /* 0x000fe200078e3cff */
[----:B------:R-:W-:Y:S01]  /*a7a0*/  IMAD.IADD R98, R98, 0x1, -R115 ;  /* 0x0000000162627824 */ /* 0x000fe200078e0a73 */
[----:B------:R-:W-:-:S02]  /*a7b0*/  SHF.L.W.U32.HI R108, R108, 0x14, R108 ;  /* 0x000000146c6c7819 */ /* 0x000fc40000010e6c */
[----:B------:R-:W-:Y:S02]  /*a7c0*/  LOP3.LUT R106, R106, R107, RZ, 0x3c, !PT ;  /* 0x0000006b6a6a7212 */ /* 0x000fe400078e3cff */
[----:B------:R-:W-:Y:S02]  /*a7d0*/  SHF.L.W.U32.HI R115, R115, 0x14, R115 ;  /* 0x0000001473737819 */ /* 0x000fe40000010e73 */
[----:B------:R-:W-:Y:S01]  /*a7e0*/  LOP3.LUT R107, R113, R104, RZ, 0x3c, !PT ;  /* 0x00000068716b7212 */ /* 0x000fe200078e3cff */
[--C-:B------:R-:W-:Y:S01]  /*a7f0*/  IMAD.IADD R104, R104, 0x1, -R101.reuse ;  /* 0x0000000168687824 */ /* 0x100fe200078e0a65 */
[----:B------:R-:W-:Y:S01]  /*a800*/  SHF.L.W.U32.HI R111, R101, 0x10, R101 ;  /* 0x00000010656f7819 */ /* 0x000fe20000010e65 */
[----:B------:R-:W-:Y:S01]  /*a810*/  IMAD.IADD R101, R109, 0x1, -R110 ;  /* 0x000000016d657824 */ /* 0x000fe200078e0a6e */
[----:B------:R-:W-:Y:S02]  /*a820*/  LOP3.LUT R108, R108, R109, RZ, 0x3c, !PT ;  /* 0x0000006d6c6c7212 */ /* 0x000fe400078e3cff */
[----:B------:R-:W-:Y:S01]  /*a830*/  LOP3.LUT R109, R115, R102, RZ, 0x3c, !PT ;  /* 0x00000066736d7212 */ /* 0x000fe200078e3cff */
[----:B------:R-:W-:Y:S01]  /*a840*/  IMAD.IADD R102, R102, 0x1, -R117 ;  /* 0x0000000166667824 */ /* 0x000fe200078e0a75 */
[----:B------:R-:W-:-:S02]  /*a850*/  SHF.L.W.U32.HI R114, R114, 0x10, R114 ;  /* 0x0000001072727819 */ /* 0x000fc40000010e72 */
[----:B------:R-:W-:Y:S02]  /*a860*/  SHF.L.W.U32.HI R110, R110, 0x10, R110 ;  /* 0x000000106e6e7819 */ /* 0x000fe40000010e6e */
        /* <DEDUP_REMOVED lines=8> */
[----:B------:R-:W-:Y:S01]  /*a8f0*/  IMAD.IADD R98, R98, 0x1, -R109 ;  /* 0x0000000162627824 */ /* 0x000fe200078e0a6d */
[----:B------:R-:W-:Y:S06]  /*a900*/  BRA `(.L_x_31) ;  /* 0x0000000000c07947 */ /* 0x000fec0003800000 */
.L_x_30:
[----:B------:R-:W-:Y:S01]  /*a910*/  SHF.L.W.U32.HI R116, R107, 0x19, R107 ;  /* 0x000000196b747819 */ /* 0x000fe20000010e6b */
[----:B------:R-:W-:Y:S01]  /*a920*/  IMAD.IADD R113, R101, 0x1, -R112 ;  /* 0x0000000165717824 */ /* 0x000fe200078e0a70 */
[----:B------:R-:W-:Y:S02]  /*a930*/  SHF.L.W.U32.HI R107, R108, 0x19, R108 ;  /* 0x000000196c6b7819 */ /* 0x000fe40000010e6c */
[----:B------:R-:W-:Y:S02]  /*a940*/  LOP3.LUT R108, R116, R101, RZ, 0x3c, !PT ;  /* 0x00000065746c7212 */ /* 0x000fe400078e3cff */
[----:B------:R-:W-:Y:S02]  /*a950*/  SHF.L.W.U32.HI R116, R112, 0x18, R112 ;  /* 0x0000001870747819 */ /* 0x000fe40000010e70 */
[----:B------:R-:W-:Y:S01]  /*a960*/  SHF.L.W.U32.HI R112, R109, 0x19, R109 ;  /* 0x000000196d707819 */ /* 0x000fe20000010e6d */
[----:B------:R-:W-:Y:S01]  /*a970*/  IMAD.IADD R109, R102, 0x1, -R114 ;  /* 0x00000001666d7824 */ /* 0x000fe200078e0a72 */
[----:B------:R-:W-:-:S02]  /*a980*/  LOP3.LUT R101, R107, R102, RZ, 0x3c, !PT ;  /* 0x000000666b657212 */ /* 0x000fc400078e3cff */
[----:B------:R-:W-:Y:S02]  /*a990*/  SHF.L.W.U32.HI R115, R106, 0x19, R106 ;  /* 0x000000196a737819 */ /* 0x000fe40000010e6a */
[----:B------:R-:W-:Y:S02]  /*a9a0*/  SHF.L.W.U32.HI R107, R114, 0x18, R114 ;  /* 0x00000018726b7819 */ /* 0x000fe40000010e72 */
[----:B------:R-:W-:Y:S01]  /*a9b0*/  LOP3.LUT R106, R112, R105, RZ, 0x3c, !PT ;  /* 0x00000069706a7212 */ /* 0x000fe200078e3cff */
[--C-:B------:R-:W-:Y:S01]  /*a9c0*/  IMAD.IADD R105, R105, 0x1, -R111.reuse ;  /* 0x0000000169697824 */ /* 0x100fe200078e0a6f */
[----:B------:R-:W-:Y:S01]  /*a9d0*/  SHF.L.W.U32.HI R114, R111, 0x18, R111 ;  /* 0x000000186f727819 */ /* 0x000fe20000010e6f */
[----:B------:R-:W-:Y:S01]  /*a9e0*/  IMAD.IADD R112, R104, 0x1, -R110 ;  /* 0x0000000168707824 */ /* 0x000fe200078e0a6e */
[----:B------:R-:W-:Y:S01]  /*a9f0*/  LOP3.LUT R102, R116, R103, RZ, 0x3c, !PT ;  /* 0x0000006774667212 */ /* 0x000fe200078e3cff */
[----:B------:R-:W-:Y:S01]  /*aa00*/  IMAD.IADD R116, R103, 0x1, -R108 ;  /* 0x0000000167747824 */ /* 0x000fe200078e0a6c */
[----:B------:R-:W-:Y:S01]  /*aa10*/  LOP3.LUT R111, R115, R104, RZ, 0x3c, !PT ;  /* 0x00000068736f7212 */ /* 0x000fe200078e3cff */
[----:B------:R-:W-:Y:S01]  /*aa20*/  IMAD.IADD R115, R100, 0x1, -R101 ;  /* 0x0000000164737824 */ /* 0x000fe200078e0a65 */
[----:B------:R-:W-:Y:S01]  /*aa30*/  SHF.L.W.U32.HI R117, R110, 0x18, R110 ;  /* 0x000000186e757819 */ /* 0x000fe20000010e6e */
[----:B------:R-:W-:Y:S01]  /*aa40*/  IMAD.IADD R118, R99, 0x1, -R106 ;  /* 0x0000000163767824 */ /* 0x000fe200078e0a6a */
[----:B------:R-:W-:-:S02]  /*aa50*/  LOP3.LUT R104, R107, R100, RZ, 0x3c, !PT ;  /* 0x000000646b687212 */ /* 0x000fc400078e3cff */
[----:B------:R-:W-:Y:S02]  /*aa60*/  SHF.L.W.U32.HI R108, R108, 0x14, R108 ;  /* 0x000000146c6c7819 */ /* 0x000fe40000010e6c */
[----:B------:R-:W-:Y:S01]  /*aa70*/  SHF.L.W.U32.HI R100, R101, 0x14, R101 ;  /* 0x0000001465647819 */ /* 0x000fe20000010e65 */
[----:B------:R-:W-:Y:S01]  /*aa80*/  IMAD.IADD R101, R113, 0x1, -R102 ;  /* 0x0000000171657824 */ /* 0x000fe200078e0a66 */
[----:B------:R-:W-:Y:S02]  /*aa90*/  LOP3.LUT R110, R114, R99, RZ, 0x3c, !PT ;  /* 0x00000063726e7212 */ /* 0x000fe400078e3cff */
[----:B------:R-:W-:Y:S02]  /*aaa0*/  SHF.L.W.U32.HI R106, R106, 0x14, R106 ;  /* 0x000000146a6a7819 */ /* 0x000fe40000010e6a */
[----:B------:R-:W-:Y:S02]  /*aab0*/  SHF.L.W.U32.HI R99, R111, 0x14, R111 ;  /* 0x000000146f637819 */ /* 0x000fe40000010e6f */
[----:B------:R-:W-:-:S02]  /*aac0*/  LOP3.LUT R117, R117, R98, RZ, 0x3c, !PT ;  /* 0x0000006275757212 */ /* 0x000fc400078e3cff */
[----:B------:R-:W-:Y:S01]  /*aad0*/  LOP3.LUT R107, R108, R113, RZ, 0x3c, !PT ;  /* 0x000000716c6b7212 */ /* 0x000fe200078e3cff */
[----:B------:R-:W-:Y:S01]  /*aae0*/  IMAD.IADD R113, R98, 0x1, -R111 ;  /* 0x0000000162717824 */ /* 0x000fe200078e0a6f */
[----:B------:R-:W-:Y:S01]  /*aaf0*/  SHF.L.W.U32.HI R103, R102, 0x10, R102 ;  /* 0x0000001066677819 */ /* 0x000fe20000010e66 */
[----:B------:R-:W-:Y:S01]  /*ab00*/  IMAD.IADD R102, R109, 0x1, -R104 ;  /* 0x000000016d667824 */ /* 0x000fe200078e0a68 */
[----:B------:R-:W-:Y:S02]  /*ab10*/  LOP3.LUT R108, R100, R109, RZ, 0x3c, !PT ;  /* 0x0000006d646c7212 */ /* 0x000fe400078e3cff */
[----:B------:R-:W-:Y:S01]  /*ab20*/  LOP3.LUT R109, R106, R105, RZ, 0x3c, !PT ;  /* 0x000000696a6d7212 */ /* 0x000fe200078e3cff */
[--C-:B------:R-:W-:Y:S01]  /*ab30*/  IMAD.IADD R105, R105, 0x1, -R110.reuse ;  /* 0x0000000169697824 */ /* 0x100fe200078e0a6e */
[----:B------:R-:W-:Y:S01]  /*ab40*/  SHF.L.W.U32.HI R111, R110, 0x10, R110 ;  /* 0x000000106e6f7819 */ /* 0x000fe20000010e6e */
[----:B------:R-:W-:Y:S01]  /*ab50*/  IMAD.IADD R100, R115, 0x1, -R108 ;  /* 0x0000000173647824 */ /* 0x000fe200078e0a6c */
[----:B------:R-:W-:Y:S01]  /*ab60*/  LOP3.LUT R106, R99, R112, RZ, 0x3c, !PT ;  /* 0x00000070636a7212 */ /* 0x000fe200078e3cff */
[----:B------:R-:W-:Y:S01]  /*ab70*/  IMAD.IADD R99, R118, 0x1, -R109 ;  /* 0x0000000176637824 */ /* 0x000fe200078e0a6d */
[----:B------:R-:W-:Y:S01]  /*ab80*/  SHF.L.W.U32.HI R114, R104, 0x10, R104 ;  /* 0x0000001068727819 */ /* 0x000fe20000010e68 */
[--C-:B------:R-:W-:Y:S01]  /*ab90*/  IMAD.IADD R104, R112, 0x1, -R117.reuse ;  /* 0x0000000170687824 */ /* 0x100fe200078e0a75 */
[----:B------:R-:W-:Y:S01]  /*aba0*/  SHF.L.W.U32.HI R110, R117, 0x10, R117 ;  /* 0x00000010756e7819 */ /* 0x000fe20000010e75 */
[----:B------:R-:W-:Y:S01]  /*abb0*/  IMAD.IADD R98, R113, 0x1, -R106 ;  /* 0x0000000171627824 */ /* 0x000fe200078e0a6a */
[----:B------:R-:W-:Y:S01]  /*abc0*/  LOP3.LUT R112, R103, R116, RZ, 0x3c, !PT ;  /* 0x0000007467707212 */ /* 0x000fe200078e3cff */
[----:B------:R-:W-:Y:S01]  /*abd0*/  IMAD.IADD R103, R116, 0x1, -R107 ;  /* 0x0000000174677824 */ /* 0x000fe200078e0a6b */
[----:B------:R-:W-:-:S02]  /*abe0*/  LOP3.LUT R114, R114, R115, RZ, 0x3c, !PT ;  /* 0x0000007372727212 */ /* 0x000fc400078e3cff */
[----:B------:R-:W-:Y:S02]  /*abf0*/  LOP3.LUT R111, R111, R118, RZ, 0x3c, !PT ;  /* 0x000000766f6f7212 */ /* 0x000fe400078e3cff */
[----:B------:R-:W-:-:S07]  /*ac00*/  LOP3.LUT R110, R110, R113, RZ, 0x3c, !PT ;  /* 0x000000716e6e7212 */ /* 0x000fce00078e3cff */
.L_x_31:
[----:B------:R-:W-:Y:S05]  /*ac10*/  @P0 BRA `(.L_x_32) ;  /* 0xfffffff800640947 */ /* 0x000fea000383ffff */
.L_x_26:
        /* <DEDUP_REMOVED lines=40> */
.L_x_37:
[----:B------:R-:W-:-:S04]  /*aea0*/  ULOP3.LUT UR8, UR5, 0x1, URZ, 0xc0, !UPT ;  /* 0x0000000105087892 */ /* 0x000fc8000f8ec0ff */
[----:B------:R-:W-:-:S09]  /*aeb0*/  UISETP.NE.U32.AND UP0, UPT, UR8, 0x1, UPT ;  /* 0x000000010800788c */ /* 0x000fd2000bf05070 */
[----:B------:R-:W-:Y:S05]  /*aec0*/  BRA.U UP0, `(.L_x_35) ;  /* 0x0000000100c47547 */ /* 0x000fea000b800000 */
[----:B------:R-:W-:Y:S02]  /*aed0*/  SHF.L.W.U32.HI R129, R122, 0x19, R122 ;  /* 0x000000197a817819 */ /* 0x000fe40000010e7a */
[----:B------:R-:W-:Y:S01]  /*aee0*/  SHF.L.W.U32.HI R122, R124, 0x19, R124 ;  /* 0x000000197c7a7819 */ /* 0x000fe20000010e7c */
[----:B------:R-:W-:Y:S01]  /*aef0*/  IMAD.IADD R124, R118, 0x1, -R127 ;  /* 0x00000001767c7824 */ /* 0x000fe200078e0a7f */
[----:B------:R-:W-:Y:S02]  /*af00*/  LOP3.LUT R129, R129, R118, RZ, 0x3c, !PT ;  /* 0x0000007681817212 */ /* 0x000fe400078e3cff */
[----:B------:R-:W-:Y:S02]  /*af10*/  SHF.L.W.U32.HI R118, R125, 0x19, R125 ;  /* 0x000000197d767819 */ /* 0x000fe40000010e7d */
[----:B------:R-:W-:Y:S01]  /*af20*/  LOP3.LUT R125, R122, R117, RZ, 0x3c, !PT ;  /* 0x000000757a7d7212 */ /* 0x000fe200078e3cff */
[----:B------:R-:W-:Y:S01]  /*af30*/  IMAD.IADD R117, R117, 0x1, -R130 ;  /* 0x0000000175757824 */ /* 0x000fe200078e0a82 */
[----:B------:R-:W-:-:S02]  /*af40*/  SHF.L.W.U32.HI R122, R123, 0x19, R123 ;  /* 0x000000197b7a7819 */ /* 0x000fc40000010e7b */
[----:B------:R-:W-:Y:S01]  /*af50*/  SHF.L.W.U32.HI R131, R130, 0x18, R130 ;  /* 0x0000001882837819 */ /* 0x000fe20000010e82 */
[----:B------:R-:W-:Y:S01]  /*af60*/  IMAD.IADD R133, R116, 0x1, -R125 ;  /* 0x0000000174857824 */ /* 0x000fe200078e0a7d */
[----:B------:R-:W-:Y:S02]  /*af70*/  SHF.L.W.U32.HI R127, R127, 0x18, R127 ;  /* 0x000000187f7f7819 */ /* 0x000fe40000010e7f */
[----:B------:R-:W-:Y:S01]  /*af80*/  LOP3.LUT R134, R122, R119, RZ, 0x3c, !PT ;  /* 0x000000777a867212 */ /* 0x000fe200078e3cff */
[--C-:B------:R-:W-:Y:S01]  /*af90*/  IMAD.IADD R119, R119, 0x1, -R126.reuse ;  /* 0x0000000177777824 */ /* 0x100fe200078e0a7e */
[----:B------:R-:W-:Y:S02]  /*afa0*/  SHF.L.W.U32.HI R122, R126, 0x18, R126 ;  /* 0x000000187e7a7819 */ /* 0x000fe40000010e7e */
[----:B------:R-:W-:Y:S01]  /*afb0*/  LOP3.LUT R130, R118, R121, RZ, 0x3c, !PT ;  /* 0x0000007976827212 */ /* 0x000fe200078e3cff */
[--C-:B------:R-:W-:Y:S01]  /*afc0*/  IMAD.IADD R121, R121, 0x1, -R128.reuse ;  /* 0x0000000179797824 */ /* 0x100fe200078e0a80 */
[----:B------:R-:W-:Y:S01]  /*afd0*/  LOP3.LUT R126, R131, R116, RZ, 0x3c, !PT ;  /* 0x00000074837e7212 */ /* 0x000fe200078e3cff */
[--C-:B------:R-:W-:Y:S01]  /*afe0*/  IMAD.IADD R131, R120, 0x1, -R129.reuse ;  /* 0x0000000178837824 */ /* 0x100fe200078e0a81 */
[----:B------:R-:W-:Y:S01]  /*aff0*/  SHF.L.W.U32.HI R118, R128, 0x18, R128 ;  /* 0x0000001880767819 */ /* 0x000fe20000010e80 */
[----:B------:R-:W-:Y:S01]  /*b000*/  IMAD.IADD R132, R115, 0x1, -R130 ;  /* 0x0000000173847824 */ /* 0x000fe200078e0a82 */
[----:B------:R-:W-:Y:S01]  /*b010*/  LOP3.LUT R127, R127, R120, RZ, 0x3c, !PT ;  /* 0x000000787f7f7212 */ /* 0x000fe200078e3cff */
[----:B------:R-:W-:Y:S01]  /*b020*/  IMAD.IADD R138, R113, 0x1, -R134 ;  /* 0x00000001718a7824 */ /* 0x000fe200078e0a86 */
[----:B------:R-:W-:-:S02]  /*b030*/  SHF.L.W.U32.HI R129, R129, 0x14, R129 ;  /* 0x0000001481817819 */ /* 0x000fc40000010e81 */
[----:B------:R-:W-:Y:S02]  /*b040*/  SHF.L.W.U32.HI R120, R125, 0x14, R125 ;  /* 0x000000147d787819 */ /* 0x000fe40000010e7d */
[----:B------:R-:W-:Y:S01]  /*b050*/  LOP3.LUT R128, R118, R115, RZ, 0x3c, !PT ;  /* 0x0000007376807212 */ /* 0x000fe200078e3cff */
[----:B------:R-:W-:Y:S01]  /*b060*/  IMAD.IADD R118, R124, 0x1, -R127 ;  /* 0x000000017c767824 */ /* 0x000fe200078e0a7f */
[----:B------:R-:W-:Y:S02]  /*b070*/  LOP3.LUT R136, R122, R113, RZ, 0x3c, !PT ;  /* 0x000000717a887212 */ /* 0x000fe400078e3cff */
[----:B------:R-:W-:Y:S02]  /*b080*/  LOP3.LUT R122, R129, R124, RZ, 0x3c, !PT ;  /* 0x0000007c817a7212 */ /* 0x000fe400078e3cff */
[----:B------:R-:W-:Y:S02]  /*b090*/  SHF.L.W.U32.HI R130, R130, 0x14, R130 ;  /* 0x0000001482827819 */ /* 0x000fe40000010e82 */
[----:B------:R-:W-:-:S02]  /*b0a0*/  SHF.L.W.U32.HI R134, R134, 0x14, R134 ;  /* 0x0000001486867819 */ /* 0x000fc40000010e86 */
[----:B------:R-:W-:Y:S01]  /*b0b0*/  LOP3.LUT R124, R120, R117, RZ, 0x3c, !PT ;  /* 0x00000075787c7212 */ /* 0x000fe200078e3cff */
[--C-:B------:R-:W-:Y:S01]  /*b0c0*/  IMAD.IADD R117, R117, 0x1, -R126.reuse ;  /* 0x0000000175757824 */ /* 0x100fe200078e0a7e */
        /* <DEDUP_REMOVED lines=8> */
[----:B------:R-:W-:-:S02]  /*b150*/  SHF.L.W.U32.HI R115, R136, 0x10, R136 ;  /* 0x0000001088737819 */ /* 0x000fc40000010e88 */
[----:B------:R-:W-:Y:S02]  /*b160*/  LOP3.LUT R130, R126, R133, RZ, 0x3c, !PT ;  /* 0x000000857e827212 */ /* 0x000fe400078e3cff */
[----:B------:R-:W-:Y:S01]  /*b170*/  LOP3.LUT R127, R116, R131, RZ, 0x3c, !PT ;  /* 0x00000083747f7212 */ /* 0x000fe200078e3cff */
[----:B------:R-:W-:Y:S01]  /*b180*/  IMAD.IADD R116, R133, 0x1, -R124 ;  /* 0x0000000185747824 */ /* 0x000fe200078e0a7c */
[----:B------:R-:W-:Y:S01]  /*b190*/  LOP3.LUT R128, R113, R132, RZ, 0x3c, !PT ;  /* 0x0000008471807212 */ /* 0x000fe200078e3cff */
[----:B------:R-:W-:Y:S01]  /*b1a0*/  IMAD.IADD R113, R138, 0x1, -R123 ;  /* 0x000000018a717824 */ /* 0x000fe200078e0a7b */
[----:B------:R-:W-:Y:S01]  /*b1b0*/  LOP3.LUT R126, R115, R138, RZ, 0x3c, !PT ;  /* 0x0000008a737e7212 */ /* 0x000fe200078e3cff */
[----:B------:R-:W-:Y:S01]  /*b1c0*/  IMAD.IADD R115, R132, 0x1, -R125 ;  /* 0x0000000184737824 */ /* 0x000fe200078e0a7d */
[----:B------:R-:W-:Y:S06]  /*b1d0*/  BRA `(.L_x_36) ;  /* 0x0000000000c07947 */ /* 0x000fec0003800000 */
.L_x_35:
[----:B------:R-:W-:Y:S02]  /*b1e0*/  SHF.L.W.U32.HI R132, R123, 0x19, R123 ;  /* 0x000000197b847819 */ /* 0x000fe40000010e7b */
[----:B------:R-:W-:Y:S01]  /*b1f0*/  SHF.L.W.U32.HI R134, R122, 0x19, R122 ;  /* 0x000000197a867819 */ /* 0x000fe20000010e7a */
[--C-:B------:R-:W-:Y:S01]  /*b200*/  IMAD.IADD R122, R121, 0x1, -R130.reuse ;  /* 0x00000001797a7824 */ /* 0x100fe200078e0a82 */
[----:B------:R-:W-:Y:S02]  /*b210*/  SHF.L.W.U32.HI R129, R130, 0x18, R130 ;  /* 0x0000001882817819 */ /* 0x000fe40000010e82 */
[----:B------:R-:W-:Y:S02]  /*b220*/  SHF.L.W.U32.HI R131, R124, 0x19, R124 ;  /* 0x000000197c837819 */ /* 0x000fe40000010e7c */
[----:B------:R-:W-:Y:S01]  /*b230*/  SHF.L.W.U32.HI R130, R125, 0x19, R125 ;  /* 0x000000197d827819 */ /* 0x000fe20000010e7d */
[----:B------:R-:W-:Y:S01]  /*b240*/  IMAD.IADD R125, R118, 0x1, -R126 ;  /* 0x00000001767d7824 */ /* 0x000fe200078e0a7e */
[----:B------:R-:W-:-:S02]  /*b250*/  LOP3.LUT R121, R132, R121, RZ, 0x3c, !PT ;  /* 0x0000007984797212 */ /* 0x000fc400078e3cff */
[----:B------:R-:W-:Y:S01]  /*b260*/  LOP3.LUT R123, R134, R119, RZ, 0x3c, !PT ;  /* 0x00000077867b7212 */ /* 0x000fe200078e3cff */
[--C-:B------:R-:W-:Y:S01]  /*b270*/  IMAD.IADD R119, R119, 0x1, -R128.reuse ;  /* 0x0000000177777824 */ /* 0x100fe200078e0a80 */
[----:B------:R-:W-:Y:S01]  /*b280*/  LOP3.LUT R124, R131, R118, RZ, 0x3c, !PT ;  /* 0x00000076837c7212 */ /* 0x000fe200078e3cff */
[----:B------:R-:W-:Y:S01]  /*b290*/  IMAD.IADD R131, R117, 0x1, -R127 ;  /* 0x0000000175837824 */ /* 0x000fe200078e0a7f */
[----:B------:R-:W-:Y:S02]  /*b2a0*/  SHF.L.W.U32.HI R133, R128, 0x18, R128 ;  /* 0x0000001880857819 */ /* 0x000fe40000010e80 */
[----:B------:R-:W-:Y:S02]  /*b2b0*/  LOP3.LUT R130, R130, R117, RZ, 0x3c, !PT ;  /* 0x0000007582827212 */ /* 0x000fe400078e3cff */
[----:B------:R-:W-:Y:S02]  /*b2c0*/  SHF.L.W.U32.HI R126, R126, 0x18, R126 ;  /* 0x000000187e7e7819 */ /* 0x000fe40000010e7e */
[----:B------:R-:W-:Y:S01]  /*b2d0*/  LOP3.LUT R117, R129, R120, RZ, 0x3c, !PT ;  /* 0x0000007881757212 */ /* 0x000fe200078e3cff */
[--C-:B------:R-:W-:Y:S01]  /*b2e0*/  IMAD.IADD R120, R120, 0x1, -R121.reuse ;  /* 0x0000000178787824 */ /* 0x100fe200078e0a79 */
[----:B------:R-:W-:Y:S01]  /*b2f0*/  SHF.L.W.U32.HI R121, R121, 0x14, R121 ;  /* 0x0000001479797819 */ /* 0x000fe20000010e79 */
[----:B------:R-:W-:Y:S01]  /*b300*/  IMAD.IADD R129, R116, 0x1, -R123 ;  /* 0x0000000174817824 */ /* 0x000fe200078e0a7b */
[----:B------:R-:W-:Y:S01]  /*b310*/  SHF.L.W.U32.HI R132, R127, 0x18, R127 ;  /* 0x000000187f847819 */ /* 0x000fe20000010e7f */
[----:B------:R-:W-:Y:S01]  /*b320*/  IMAD.IADD R134, R113, 0x1, -R130 ;  /* 0x0000000171867824 */ /* 0x000fe200078e0a82 */
[----:B------:R-:W-:-:S02]  /*b330*/  LOP3.LUT R118, R133, R116, RZ, 0x3c, !PT ;  /* 0x0000007485767212 */ /* 0x000fc400078e3cff */
[----:B------:R-:W-:Y:S01]  /*b340*/  LOP3.LUT R126, R126, R115, RZ, 0x3c, !PT ;  /* 0x000000737e7e7212 */ /* 0x000fe200078e3cff */
[--C-:B------:R-:W-:Y:S01]  /*b350*/  IMAD.IADD R115, R115, 0x1, -R124.reuse ;  /* 0x0000000173737824 */ /* 0x100fe200078e0a7c */
[----:B------:R-:W-:Y:S02]  /*b360*/  SHF.L.W.U32.HI R116, R123, 0x14, R123 ;  /* 0x000000147b747819 */ /* 0x000fe40000010e7b */
[----:B------:R-:W-:Y:S01]  /*b370*/  LOP3.LUT R123, R121, R122, RZ, 0x3c, !PT ;  /* 0x0000007a797b7212 */ /* 0x000fe200078e3cff */
[----:B------:R-:W-:Y:S01]  /*b380*/  IMAD.IADD R121, R122, 0x1, -R117 ;  /* 0x000000017a797824 */ /* 0x000fe200078e0a75 */
[----:B------:R-:W-:Y:S02]  /*b390*/  SHF.L.W.U32.HI R124, R124, 0x14, R124 ;  /* 0x000000147c7c7819 */ /* 0x000fe40000010e7c */
[----:B------:R-:W-:Y:S02]  /*b3a0*/  LOP3.LUT R132, R132, R113, RZ, 0x3c, !PT ;  /* 0x0000007184847212 */ /* 0x000fe400078e3cff */
[----:B------:R-:W-:-:S02]  /*b3b0*/  SHF.L.W.U32.HI R130, R130, 0x14, R130 ;  /* 0x0000001482827819 */ /* 0x000fc40000010e82 */
[----:B------:R-:W-:Y:S01]  /*b3c0*/  LOP3.LUT R122, R116, R119, RZ, 0x3c, !PT ;  /* 0x00000077747a7212 */ /* 0x000fe200078e3cff */
[--C-:B------:R-:W-:Y:S01]  /*b3d0*/  IMAD.IADD R119, R119, 0x1, -R118.reuse ;  /* 0x0000000177777824 */ /* 0x100fe200078e0a76 */
[----:B------:R-:W-:Y:S01]  /*b3e0*/  SHF.L.W.U32.HI R128, R118, 0x10, R118 ;  /* 0x0000001076807819 */ /* 0x000fe20000010e76 */
[----:B------:R-:W-:Y:S01]  /*b3f0*/  IMAD.IADD R118, R125, 0x1, -R126 ;  /* 0x000000017d767824 */ /* 0x000fe200078e0a7e */
[----:B------:R-:W-:Y:S01]  /*b400*/  SHF.L.W.U32.HI R127, R117, 0x10, R117 ;  /* 0x00000010757f7819 */ /* 0x000fe20000010e75 */
[----:B------:R-:W-:Y:S01]  /*b410*/  IMAD.IADD R117, R131, 0x1, -R132 ;  /* 0x0000000183757824 */ /* 0x000fe200078e0a84 */
[----:B------:R-:W-:Y:S01]  /*b420*/  LOP3.LUT R124, R124, R125, RZ, 0x3c, !PT ;  /* 0x0000007d7c7c7212 */ /* 0x000fe200078e3cff */
[----:B------:R-:W-:Y:S01]  /*b430*/  IMAD.IADD R116, R129, 0x1, -R122 ;  /* 0x0000000181747824 */ /* 0x000fe200078e0a7a */
        /* <DEDUP_REMOVED lines=9> */
[----:B------:R-:W-:-:S07]  /*b4d0*/  LOP3.LUT R128, R128, R129, RZ, 0x3c, !PT ;  /* 0x0000008180807212 */ /* 0x000fce00078e3cff */
.L_x_36:
[----:B------:R-:W-:-:S06]  /*b4e0*/  UIADD3 UR5, UPT, UPT, UR5, 0x1, URZ ;  /* 0x0000000105057890 */ /* 0x000fcc000fffe0ff */
[----:B------:R-:W-:-:S13]  /*b4f0*/  ISETP.NE.AND P0, PT, R45, UR5, PT ;  /* 0x000000052d007c0c */ /* 0x000fda000bf05270 */
[----:B------:R-:W-:Y:S05]  /*b500*/  @!P0 BRA `(.L_x_34) ;  /* 0x0000000800308947 */ /* 0x000fea0003800000 */
[----:B------:R-:W-:Y:S05]  /*b510*/  BRA `(.L_x_37) ;  /* 0xfffffff800607947 */ /* 0x000fea000383ffff */
.L_x_33:
        /* <DEDUP_REMOVED lines=36> */
.L_x_40:
[----:B------:R-:W-:Y:S02]  /*b760*/  ULOP3.LUT UR8, UR5, 0x1, URZ, 0xc0, !UPT ;  /* 0x0000000105087892 */ /* 0x000fe4000f8ec0ff */
[----:B------:R-:W-:Y:S02]  /*b770*/  UIADD3 UR5, UPT, UPT, UR5, 0x1, URZ ;  /* 0x0000000105057890 */ /* 0x000fe4000fffe0ff */
[----:B------:R-:W-:-:S04]  /*b780*/  UISETP.NE.U32.AND UP0, UPT, UR8, 0x1, UPT ;  /* 0x000000010800788c */ /* 0x000fc8000bf05070 */
[----:B------:R-:W-:-:S05]  /*b790*/  ISETP.NE.AND P0, PT, R45, UR5, PT ;  /* 0x000000052d007c0c */ /* 0x000fca000bf05270 */
[----:B------:R-:W-:Y:S08]  /*b7a0*/  BRA.U UP0, `(.L_x_38) ;  /* 0x0000000100c47547 */ /* 0x000ff0000b800000 */
[----:B------:R-:W-:Y:S01]  /*b7b0*/  SHF.L.W.U32.HI R134, R122, 0x19, R122 ;  /* 0x000000197a867819 */ /* 0x000fe20000010e7a */
[----:B------:R-:W-:Y:S01]  /*b7c0*/  IMAD.IADD R122, R121, 0x1, -R130 ;  /* 0x00000001797a7824 */ /* 0x000fe200078e0a82 */
[----:B------:R-:W-:Y:S02]  /*b7d0*/  SHF.L.W.U32.HI R132, R123, 0x19, R123 ;  /* 0x000000197b847819 */ /* 0x000fe40000010e7b */
[----:B------:R-:W-:Y:S01]  /*b7e0*/  LOP3.LUT R129, R134, R119, RZ, 0x3c, !PT ;  /* 0x0000007786817212 */ /* 0x000fe200078e3cff */
[--C-:B------:R-:W-:Y:S01]  /*b7f0*/  IMAD.IADD R119, R119, 0x1, -R128.reuse ;  /* 0x0000000177777824 */ /* 0x100fe200078e0a80 */
[----:B------:R-:W-:Y:S02]  /*b800*/  SHF.L.W.U32.HI R131, R128, 0x18, R128 ;  /* 0x0000001880837819 */ /* 0x000fe40000010e80 */
[----:B------:R-:W-:Y:S01]  /*b810*/  SHF.L.W.U32.HI R128, R125, 0x19, R125 ;  /* 0x000000197d807819 */ /* 0x000fe20000010e7d */
[----:B------:R-:W-:Y:S01]  /*b820*/  IMAD.IADD R125, R118, 0x1, -R126 ;  /* 0x00000001767d7824 */ /* 0x000fe200078e0a7e */
[----:B------:R-:W-:Y:S01]  /*b830*/  LOP3.LUT R121, R132, R121, RZ, 0x3c, !PT ;  /* 0x0000007984797212 */ /* 0x000fe200078e3cff */
[----:B------:R-:W-:Y:S01]  /*b840*/  IMAD.IADD R132, R117, 0x1, -R127 ;  /* 0x0000000175847824 */ /* 0x000fe200078e0a7f */
[----:B------:R-:W-:-:S02]  /*b850*/  SHF.L.W.U32.HI R123, R130, 0x18, R130 ;  /* 0x00000018827b7819 */ /* 0x000fc40000010e82 */
[----:B------:R-:W-:Y:S02]  /*b860*/  SHF.L.W.U32.HI R133, R124, 0x19, R124 ;  /* 0x000000197c857819 */ /* 0x000fe40000010e7c */
[----:B------:R-:W-:Y:S02]  /*b870*/  LOP3.LUT R130, R128, R117, RZ, 0x3c, !PT ;  /* 0x0000007580827212 */ /* 0x000fe400078e3cff */
[----:B------:R-:W-:Y:S02]  /*b880*/  LOP3.LUT R124, R133, R118, RZ, 0x3c, !PT ;  /* 0x00000076857c7212 */ /* 0x000fe400078e3cff */
[----:B------:R-:W-:Y:S01]  /*b890*/  SHF.L.W.U32.HI R126, R126, 0x18, R126 ;  /* 0x000000187e7e7819 */ /* 0x000fe20000010e7e */
[----:B------:R-:W-:Y:S01]  /*b8a0*/  IMAD.IADD R134, R113, 0x1, -R130 ;  /* 0x0000000171867824 */ /* 0x000fe200078e0a82 */
[----:B------:R-:W-:Y:S01]  /*b8b0*/  LOP3.LUT R117, R123, R120, RZ, 0x3c, !PT ;  /* 0x000000787b757212 */ /* 0x000fe200078e3cff */
[----:B------:R-:W-:Y:S01]  /*b8c0*/  IMAD.IADD R120, R120, 0x1, -R121 ;  /* 0x0000000178787824 */ /* 0x000fe200078e0a79 */
[----:B------:R-:W-:-:S02]  /*b8d0*/  SHF.L.W.U32.HI R128, R127, 0x18, R127 ;  /* 0x000000187f807819 */ /* 0x000fc40000010e7f */
[----:B------:R-:W-:Y:S01]  /*b8e0*/  LOP3.LUT R118, R131, R116, RZ, 0x3c, !PT ;  /* 0x0000007483767212 */ /* 0x000fe200078e3cff */
[----:B------:R-:W-:Y:S01]  /*b8f0*/  IMAD.IADD R131, R116, 0x1, -R129 ;  /* 0x0000000174837824 */ /* 0x000fe200078e0a81 */
[----:B------:R-:W-:Y:S02]  /*b900*/  SHF.L.W.U32.HI R121, R121, 0x14, R121 ;  /* 0x0000001479797819 */ /* 0x000fe40000010e79 */
[----:B------:R-:W-:Y:S01]  /*b910*/  LOP3.LUT R126, R126, R115, RZ, 0x3c, !PT ;  /* 0x000000737e7e7212 */ /* 0x000fe200078e3cff */
[--C-:B------:R-:W-:Y:S01]  /*b920*/  IMAD.IADD R115, R115, 0x1, -R124.reuse ;  /* 0x0000000173737824 */ /* 0x100fe200078e0a7c */
[----:B------:R-:W-:Y:S02]  /*b930*/  SHF.L.W.U32.HI R116, R129, 0x14, R129 ;  /* 0x0000001481747819 */ /* 0x000fe40000010e81 */
[----:B------:R-:W-:Y:S02]  /*b940*/  LOP3.LUT R133, R128, R113, RZ, 0x3c, !PT ;  /* 0x0000007180857212 */ /* 0x000fe400078e3cff */
[----:B------:R-:W-:Y:S01]  /*b950*/  LOP3.LUT R123, R121, R122, RZ, 0x3c, !PT ;  /* 0x0000007a797b7212 */ /* 0x000fe200078e3cff */
[----:B------:R-:W-:Y:S01]  /*b960*/  IMAD.IADD R121, R122, 0x1, -R117 ;  /* 0x000000017a797824 */ /* 0x000fe200078e0a75 */
[----:B------:R-:W-:-:S02]  /*b970*/  SHF.L.W.U32.HI R124, R124, 0x14, R124 ;  /* 0x000000147c7c7819 */ /* 0x000fc40000010e7c */
[----:B------:R-:W-:Y:S02]  /*b980*/  SHF.L.W.U32.HI R113, R130, 0x14, R130 ;  /* 0x0000001482717819 */ /* 0x000fe40000010e82 */
        /* <DEDUP_REMOVED lines=8> */
[----:B------:R-:W-:-:S02]  /*ba10*/  SHF.L.W.U32.HI R126, R126, 0x10, R126 ;  /* 0x000000107e7e7819 */ /* 0x000fc40000010e7e */
[----:B------:R-:W-:Y:S02]  /*ba20*/  LOP3.LUT R125, R113, R132, RZ, 0x3c, !PT ;  /* 0x00000084717d7212 */ /* 0x000fe400078e3cff */
        /* <DEDUP_REMOVED lines=8> */
[----:B------:R-:W-:Y:S06]  /*bab0*/  BRA `(.L_x_39) ;  /* 0x0000000000c07947 */ /* 0x000fec0003800000 */
.L_x_38:
[----:B------:R-:W-:Y:S02]  /*bac0*/  SHF.L.W.U32.HI R129, R122, 0x19, R122 ;  /* 0x000000197a817819 */ /* 0x000fe40000010e7a */
[----:B------:R-:W-:Y:S01]  /*bad0*/  SHF.L.W.U32.HI R122, R124, 0x19, R124 ;  /* 0x000000197c7a7819 */ /* 0x000fe20000010e7c */
[----:B------:R-:W-:Y:S01]  /*bae0*/  IMAD.IADD R124, R118, 0x1, -R127 ;  /* 0x00000001767c7824 */ /* 0x000fe200078e0a7f */
[----:B------:R-:W-:Y:S02]  /*baf0*/  LOP3.LUT R129, R129, R118, RZ, 0x3c, !PT ;  /* 0x0000007681817212 */ /* 0x000fe400078e3cff */
[----:B------:R-:W-:Y:S02]  /*bb00*/  SHF.L.W.U32.HI R118, R125, 0x19, R125 ;  /* 0x000000197d767819 */ /* 0x000fe40000010e7d */
[----:B------:R-:W-:Y:S02]  /*bb10*/  SHF.L.W.U32.HI R134, R123, 0x19, R123 ;  /* 0x000000197b867819 */ /* 0x000fe40000010e7b */
[----:B------:R-:W-:Y:S01]  /*bb20*/  SHF.L.W.U32.HI R131, R127, 0x18, R127 ;  /* 0x000000187f837819 */ /* 0x000fe20000010e7f */
[--C-:B------:R-:W-:Y:S01]  /*bb30*/  IMAD.IADD R127, R117, 0x1, -R130.reuse ;  /* 0x00000001757f7824 */ /* 0x100fe200078e0a82 */
[----:B------:R-:W-:-:S02]  /*bb40*/  SHF.L.W.U32.HI R133, R130, 0x18, R130 ;  /* 0x0000001882857819 */ /* 0x000fc40000010e82 */
[----:B------:R-:W-:Y:S01]  /*bb50*/  LOP3.LUT R130, R118, R121, RZ, 0x3c, !PT ;  /* 0x0000007976827212 */ /* 0x000fe200078e3cff */
[----:B------:R-:W-:Y:S01]  /*bb60*/  IMAD.IADD R121, R121, 0x1, -R128 ;  /* 0x0000000179797824 */ /* 0x000fe200078e0a80 */
[----:B------:R-:W-:Y:S01]  /*bb70*/  LOP3.LUT R134, R134, R119, RZ, 0x3c, !PT ;  /* 0x0000007786867212 */ /* 0x000fe200078e3cff */
[----:B------:R-:W-:Y:S01]  /*bb80*/  IMAD.IADD R119, R119, 0x1, -R126 ;  /* 0x0000000177777824 */ /* 0x000fe200078e0a7e */
[----:B------:R-:W-:Y:S01]  /*bb90*/  LOP3.LUT R125, R122, R117, RZ, 0x3c, !PT ;  /* 0x000000757a7d7212 */ /* 0x000fe200078e3cff */
[----:B------:R-:W-:Y:S01]  /*bba0*/  IMAD.IADD R132, R115, 0x1, -R130 ;  /* 0x0000000173847824 */ /* 0x000fe200078e0a82 */
[----:B------:R-:W-:Y:S01]  /*bbb0*/  SHF.L.W.U32.HI R128, R128, 0x18, R128 ;  /* 0x0000001880807819 */ /* 0x000fe20000010e80 */
[----:B------:R-:W-:Y:S01]  /*bbc0*/  IMAD.IADD R138, R113, 0x1, -R134 ;  /* 0x00000001718a7824 */ /* 0x000fe200078e0a86 */
[----:B------:R-:W-:Y:S02]  /*bbd0*/  SHF.L.W.U32.HI R136, R126, 0x18, R126 ;  /* 0x000000187e887819 */ /* 0x000fe40000010e7e */
[----:B------:R-:W-:Y:S01]  /*bbe0*/  LOP3.LUT R117, R131, R120, RZ, 0x3c, !PT ;  /* 0x0000007883757212 */ /* 0x000fe200078e3cff */
[----:B------:R-:W-:Y:S01]  /*bbf0*/  IMAD.IADD R131, R120, 0x1, -R129 ;  /* 0x0000000178837824 */ /* 0x000fe200078e0a81 */
[----:B------:R-:W-:Y:S01]  /*bc00*/  LOP3.LUT R126, R133, R116, RZ, 0x3c, !PT ;  /* 0x00000074857e7212 */ /* 0x000fe200078e3cff */
[----:B------:R-:W-:Y:S01]  /*bc10*/  IMAD.IADD R133, R116, 0x1, -R125 ;  /* 0x0000000174857824 */ /* 0x000fe200078e0a7d */
[----:B------:R-:W-:Y:S01]  /*bc20*/  SHF.L.W.U32.HI R129, R129, 0x14, R129 ;  /* 0x0000001481817819 */ /* 0x000fe20000010e81 */
[----:B------:R-:W-:Y:S01]  /*bc30*/  IMAD.IADD R118, R124, 0x1, -R117 ;  /* 0x000000017c767824 */ /* 0x000fe200078e0a75 */
[----:B------:R-:W-:-:S02]  /*bc40*/  LOP3.LUT R128, R128, R115, RZ, 0x3c, !PT ;  /* 0x0000007380807212 */ /* 0x000fc400078e3cff */
[----:B------:R-:W-:Y:S02]  /*bc50*/  LOP3.LUT R136, R136, R113, RZ, 0x3c, !PT ;  /* 0x0000007188887212 */ /* 0x000fe400078e3cff */
[----:B------:R-:W-:Y:S02]  /*bc60*/  SHF.L.W.U32.HI R120, R125, 0x14, R125 ;  /* 0x000000147d787819 */ /* 0x000fe40000010e7d */
[----:B------:R-:W-:Y:S02]  /*bc70*/  SHF.L.W.U32.HI R130, R130, 0x14, R130 ;  /* 0x0000001482827819 */ /* 0x000fe40000010e82 */
[----:B------:R-:W-:Y:S02]  /*bc80*/  SHF.L.W.U32.HI R134, R134, 0x14, R134 ;  /* 0x0000001486867819 */ /* 0x000fe40000010e86 */
[----:B------:R-:W-:Y:S01]  /*bc90*/  SHF.L.W.U32.HI R116, R117, 0x10, R117 ;  /* 0x0000001075747819 */ /* 0x000fe20000010e75 */
[----:B------:R-:W-:Y:S01]  /*bca0*/  IMAD.IADD R117, R127, 0x1, -R126 ;  /* 0x000000017f757824 */ /* 0x000fe200078e0a7e */
[----:B------:R-:W-:-:S02]  /*bcb0*/  LOP3.LUT R122, R129, R124, RZ, 0x3c, !PT ;  /* 0x0000007c817a7212 */ /* 0x000fc400078e3cff */
[----:B------:R-:W-:Y:S02]  /*bcc0*/  SHF.L.W.U32.HI R126, R126, 0x10, R126 ;  /* 0x000000107e7e7819 */ /* 0x000fe40000010e7e */
[----:B------:R-:W-:Y:S01]  /*bcd0*/  LOP3.LUT R124, R120, R127, RZ, 0x3c, !PT ;  /* 0x0000007f787c7212 */ /* 0x000fe200078e3cff */
[----:B------:R-:W-:Y:S01]  /*bce0*/  IMAD.IADD R120, R131, 0x1, -R122 ;  /* 0x0000000183787824 */ /* 0x000fe200078e0a7a */
        /* <DEDUP_REMOVED lines=12> */
[----:B------:R-:W-:-:S07]  /*bdb0*/  IMAD.IADD R115, R132, 0x1, -R125 ;  /* 0x0000000184737824 */ /* 0x000fce00078e0a7d */
.L_x_39:
[----:B------:R-:W-:Y:S05]  /*bdc0*/  @P0 BRA `(.L_x_40) ;  /* 0xfffffff800640947 */ /* 0x000fea000383ffff */
.L_x_34:
[----:B------:R-:W-:Y:S01]  /*bdd0*/  LOP3.LUT R98, R27, R113, R98, 0x60, !PT ;  /* 0x000000711b627212 */ /* 0x000fe200078e6062 */
[----:B------:R-:W0:Y:S01]  /*bde0*/  LDCU UR5, c[0x0][0x388] ;  /* 0x00007100ff0577ac */ /* 0x000e220008000800 */
[----:B------:R-:W-:Y:S02]  /*bdf0*/  LOP3.LUT R99, R28, R115, R99, 0x60, !PT ;  /* 0x000000731c637212 */ /* 0x000fe400078e6063 */
[----:B------:R-:W-:Y:S02]  /*be00*/  LOP3.LUT R100, R29, R116, R100, 0x60, !PT ;  /* 0x000000741d647212 */ /* 0x000fe400078e6064 */
[----:B------:R-:W-:Y:S02]  /*be10*/  LOP3.LUT R103, R30, R120, R103, 0x60, !PT ;  /* 0x000000781e677212 */ /* 0x000fe400078e6067 */
[----:B------:R-:W-:Y:S02]  /*be20*/  LOP3.LUT R106, R31, R123, R106, 0x60, !PT ;  /* 0x0000007b1f6a7212 */ /* 0x000fe400078e606a */
[----:B------:R-:W-:-:S02]  /*be30*/  LOP3.LUT R100, R100, R99, R98, 0x96, !PT ;  /* 0x0000006364647212 */ /* 0x000fc400078e9662 */
[----:B------:R-:W-:Y:S02]  /*be40*/  LOP3.LUT R98, R32, R125, R109, 0x60, !PT ;  /* 0x0000007d20627212 */ /* 0x000fe400078e606d */
[----:B------:R-:W-:Y:S02]  /*be50*/  LOP3.LUT R99, R33, R124, R108, 0x60, !PT ;  /* 0x0000007c21637212 */ /* 0x000fe400078e606c */
[----:B------:R-:W-:Y:S02]  /*be60*/  LOP3.LUT R106, R106, R103, R100, 0x96, !PT ;  /* 0x000000676a6a7212 */ /* 0x000fe400078e9664 */
[----:B------:R-:W-:Y:S01]  /*be70*/  LOP3.LUT R100, R34, R122, R107, 0x60, !PT ;  /* 0x0000007a22647212 */ /* 0x000fe200078e606b */
[----:B0-----:R-:W-:Y:S01]  /*be80*/  ULOP3.LUT UP0, URZ, UR5, 0x1, URZ, 0xc0, !UPT ;  /* 0x0000000105ff7892 */ /* 0x001fe2000f80c0ff */
[----:B------:R-:W-:Y:S02]  /*be90*/  LOP3.LUT R103, R35, R119, R104, 0x60, !PT ;  /* 0x0000007723677212 */ /* 0x000fe400078e6068 */
[----:B------:R-:W-:-:S02]  /*bea0*/  LOP3.LUT R106, R99, R98, R106, 0x96, !PT ;  /* 0x00000062636a7212 */ /* 0x000fc400078e966a */
[----:B------:R-:W-:Y:S02]  /*beb0*/  LOP3.LUT R98, R36, R121, R105, 0x60, !PT ;  /* 0x0000007924627212 */ /* 0x000fe400078e6069 */
        /* <DEDUP_REMOVED lines=8> */
[----:B------:R-:W-:Y:S02]  /*bf40*/  LOP3.LUT R100, R43, R127, R112, 0x60, !PT ;  /* 0x0000007f2b647212 */ /* 0x000fe400078e6070 */
[----:B------:R-:W-:Y:S02]  /*bf50*/  LOP3.LUT R99, R99, R98, R101, 0x96, !PT ;  /* 0x0000006263637212 */ /* 0x000fe400078e9665 */
[----:B------:R-:W-:-:S02]  /*bf60*/  IADD3 R77, PT, PT, -R21, R18, R77 ;  /* 0x00000012154d7210 */ /* 0x000fc40007ffe14d */
[----:B------:R-:W-:-:S04]  /*bf70*/  LOP3.LUT R99, R100, R99, RZ, 0x3c, !PT ;  /* 0x0000006364637212 */ /* 0x000fc800078e3cff */
[----:B------:R-:W-:-:S04]  /*bf80*/  SHF.R.U32.HI R98, RZ, 0x10, R99 ;  /* 0x00000010ff627819 */ /* 0x000fc80000011663 */
[----:B------:R-:W-:-:S04]  /*bf90*/  LOP3.LUT R98, R98, R99, RZ, 0x3c, !PT ;  /* 0x0000006362627212 */ /* 0x000fc800078e3cff */
[----:B------:R-:W-:-:S04]  /*bfa0*/  SHF.R.U32.HI R99, RZ, 0x8, R98 ;  /* 0x00000008ff637819 */ /* 0x000fc80000011662 */
[----:B------:R-:W-:Y:S02]  /*bfb0*/  LOP3.LUT R99, R99, R98, RZ, 0x3c, !PT ;  /* 0x0000006263637212 */ /* 0x000fe400078e3cff */
[----:B------:R-:W-:Y:S02]  /*bfc0*/  IADD3 R98, PT, PT, -R11, R6, R85 ;  /* 0x000000060b627210 */ /* 0x000fe40007ffe155 */
[----:B------:R-:W-:-:S04]  /*bfd0*/  SHF.R.U32.HI R100, RZ, 0x4, R99 ;  /* 0x00000004ff647819 */ /* 0x000fc80000011663 */
[----:B------:R-:W-:Y:S02]  /*bfe0*/  LOP3.LUT R85, R100, R99, RZ, 0x3c, !PT ;  /* 0x0000006364557212 */ /* 0x000fe400078e3cff */
[----:B------:R-:W-:Y:S02]  /*bff0*/  IADD3 R99, PT, PT, -R10, R7, R84 ;  /* 0x000000070a637210 */ /* 0x000fe40007ffe154 */
[----:B------:R-:W-:Y:S02]  /*c000*/  IADD3 R84, PT, PT, -R13, R8, R83 ;  /* 0x000000080d547210 */ /* 0x000fe40007ffe153 */
[----:B------:R-:W-:Y:S02]  /*c010*/  IADD3 R83, PT, PT, -R12, R9, R82 ;  /* 0x000000090c537210 */ /* 0x000fe40007ffe152 */
[----:B------:R-:W-:Y:S02]  /*c020*/  IADD3 R82, PT, PT, -R20, R15, R81 ;  /* 0x0000000f14527210 */ /* 0x000fe40007ffe151 */
[----:B------:R-:W-:-:S02]  /*c030*/  IADD3 R81, PT, PT, -R19, R16, R80 ;  /* 0x0000001013517210 */ /* 0x000fc40007ffe150 */
[----:B------:R-:W-:Y:S01]  /*c040*/  IADD3 R80, PT, PT, -R22, R17, R79 ;  /* 0x0000001116507210 */ /* 0x000fe20007ffe14f */
[----:B------:R-:W-:Y:S06]  /*c050*/  BRA.U !UP0, `(.L_x_41) ;  /* 0x0000000508b07547 */ /* 0x000fec000b800000 */
[----:B------:R-:W0:Y:S02]  /*c060*/  LDCU UR5, c[0x0][0x38c] ;  /* 0x00007180ff0577ac */ /* 0x000e240008000800 */
[----:B0-----:R-:W-:-:S09]  /*c070*/  UISETP.NE.AND UP1, UPT, UR5, URZ, UPT ;  /* 0x000000ff0500728c */ /* 0x001fd2000bf25270 */
[----:B------:R-:W-:Y:S05]  /*c080*/  BRA.U !UP1, `(.L_x_42) ;  /* 0x0000000d09507547 */ /* 0x000fea000b800000 */
[----:B------:R-:W-:-:S05]  /*c090*/  UMOV UR5, 0x1 ;  /* 0x0000000100057882 */ /* 0x000fca0000000000 */
.L_x_45:
[----:B------:R-:W-:-:S04]  /*c0a0*/  ULOP3.LUT UR8, UR5, 0x1, URZ, 0xc0, !UPT ;  /* 0x0000000105087892 */ /* 0x000fc8000f8ec0ff */
[----:B------:R-:W-:-:S09]  /*c0b0*/  UISETP.NE.U32.AND UP1, UPT, UR8, 0x1, UPT ;  /* 0x000000010800788c */ /* 0x000fd2000bf25070 */
[----:B------:R-:W-:Y:S05]  /*c0c0*/  BRA.U UP1, `(.L_x_43) ;  /* 0x0000000101c47547 */ /* 0x000fea000b800000 */
[----:B------:R-:W-:Y:S01]  /*c0d0*/  SHF.L.W.U32.HI R100, R83, 0x19, R83 ;  /* 0x0000001953647819 */ /* 0x000fe20000010e53 */
[--C-:B------:R-:W-:Y:S01]  /*c0e0*/  IMAD.IADD R79, R77, 0x1, -R73.reuse ;  /* 0x000000014d4f7824 */ /* 0x100fe200078e0a49 */
[----:B------:R-:W-:Y:S02]  /*c0f0*/  SHF.L.W.U32.HI R83, R84, 0x19, R84 ;  /* 0x0000001954537819 */ /* 0x000fe40000010e54 */
[----:B------:R-:W-:Y:S02]  /*c100*/  LOP3.LUT R100, R100, R77, RZ, 0x3c, !PT ;  /* 0x0000004d64647212 */ /* 0x000fe400078e3cff */
[----:B------:R-:W-:Y:S02]  /*c110*/  SHF.L.W.U32.HI R77, R98, 0x19, R98 ;  /* 0x00000019624d7819 */ /* 0x000fe40000010e62 */
[----:B------:R-:W-:Y:S02]  /*c120*/  SHF.L.W.U32.HI R84, R73, 0x18, R73 ;  /* 0x0000001849547819 */ /* 0x000fe40000010e49 */
[----:B------:R-:W-:-:S02]  /*c130*/  SHF.L.W.U32.HI R102, R99, 0x19, R99 ;  /* 0x0000001963667819 */ /* 0x000fc40000010e63 */
[----:B------:R-:W-:Y:S01]  /*c140*/  LOP3.LUT R83, R83, R80, RZ, 0x3c, !PT ;  /* 0x0000005053537212 */ /* 0x000fe200078e3cff */
[--C-:B------:R-:W-:Y:S01]  /*c150*/  IMAD.IADD R80, R80, 0x1, -R76.reuse ;  /* 0x0000000150507824 */ /* 0x100fe200078e0a4c */
[----:B------:R-:W-:Y:S02]  /*c160*/  SHF.L.W.U32.HI R73, R76, 0x18, R76 ;  /* 0x000000184c497819 */ /* 0x000fe40000010e4c */
[----:B------:R-:W-:Y:S01]  /*c170*/  LOP3.LUT R99, R77, R82, RZ, 0x3c, !PT ;  /* 0x000000524d637212 */ /* 0x000fe200078e3cff */
[----:B------:R-:W-:Y:S01]  /*c180*/  IMAD.IADD R101, R72, 0x1, -R83 ;  /* 0x0000000148657824 */ /* 0x000fe200078e0a53 */
[----:B------:R-:W-:Y:S01]  /*c190*/  LOP3.LUT R76, R102, R81, RZ, 0x3c, !PT ;  /* 0x00000051664c7212 */ /* 0x000fe200078e3cff */
[----:B------:R-:W-:Y:S01]  /*c1a0*/  IMAD.IADD R102, R67, 0x1, -R100 ;  /* 0x0000000143667824 */ /* 0x000fe200078e0a64 */
[--C-:B------:R-:W-:Y:S01]  /*c1b0*/  SHF.L.W.U32.HI R77, R78, 0x18, R78.reuse ;  /* 0x000000184e4d7819 */ /* 0x100fe20000010e4e */
[--C-:B------:R-:W-:Y:S01]  /*c1c0*/  IMAD.IADD R81, R81, 0x1, -R75.reuse ;  /* 0x0000000151517824 */ /* 0x100fe200078e0a4b */
[----:B------:R-:W-:Y:S01]  /*c1d0*/  LOP3.LUT R84, R84, R67, RZ, 0x3c, !PT ;  /* 0x0000004354547212 */ /* 0x000fe200078e3cff */
[----:B------:R-:W-:Y:S01]  /*c1e0*/  IMAD.IADD R82, R82, 0x1, -R78 ;  /* 0x0000000152527824 */ /* 0x000fe200078e0a4e */
[----:B------:R-:W-:-:S02]  /*c1f0*/  SHF.L.W.U32.HI R98, R75, 0x18, R75 ;  /* 0x000000184b627819 */ /* 0x000fc40000010e4b */
[----:B------:R-:W-:Y:S02]  /*c200*/  SHF.L.W.U32.HI R67, R83, 0x14, R83 ;  /* 0x0000001453437819 */ /* 0x000fe40000010e53 */
[----:B------:R-:W-:Y:S02]  /*c210*/  SHF.L.W.U32.HI R100, R100, 0x14, R100 ;  /* 0x0000001464647819 */ /* 0x000fe40000010e64 */
[----:B------:R-:W-:Y:S02]  /*c220*/  LOP3.LUT R75, R73, R72, RZ, 0x3c, !PT ;  /* 0x00000048494b7212 */ /* 0x000fe400078e3cff */
[----:B------:R-:W-:Y:S01]  /*c230*/  LOP3.LUT R103, R77, R74, RZ, 0x3c, !PT ;  /* 0x0000004a4d677212 */ /* 0x000fe200078e3cff */
[--C-:B------:R-:W-:Y:S01]  /*c240*/  IMAD.IADD R77, R79, 0x1, -R84.reuse ;  /* 0x000000014f4d7824 */ /* 0x100fe200078e0a54 */
[----:B------:R-:W-:Y:S02]  /*c250*/  LOP3.LUT R98, R98, R71, RZ, 0x3c, !PT ;  /* 0x0000004762627212 */ /* 0x000fe400078e3cff */
[----:B------:R-:W-:-:S02]  /*c260*/  SHF.L.W.U32.HI R73, R84, 0x10, R84 ;  /* 0x0000001054497819 */ /* 0x000fc40000010e54 */
[--C-:B------:R-:W-:Y:S02]  /*c270*/  SHF.L.W.U32.HI R72, R76, 0x14, R76.reuse ;  /* 0x000000144c487819 */ /* 0x100fe40000010e4c */
[----:B------:R-:W-:Y:S01]  /*c280*/  LOP3.LUT R84, R67, R80, RZ, 0x3c, !PT ;  /* 0x0000005043547212 */ /* 0x000fe200078e3cff */
[----:B------:R-:W-:Y:S01]  /*c290*/  IMAD.IADD R80, R80, 0x1, -R75 ;  /* 0x0000000150507824 */ /* 0x000fe200078e0a4b */
[----:B------:R-:W-:Y:S01]  /*c2a0*/  LOP3.LUT R83, R100, R79, RZ, 0x3c, !PT ;  /* 0x0000004f64537212 */ /* 0x000fe200078e3cff */
[----:B------:R-:W-:Y:S01]  /*c2b0*/  IMAD.IADD R100, R71, 0x1, -R76 ;  /* 0x0000000147647824 */ /* 0x000fe200078e0a4c */
[--C-:B------:R-:W-:Y:S01]  /*c2c0*/  SHF.L.W.U32.HI R67, R99, 0x14, R99.reuse ;  /* 0x0000001463437819 */ /* 0x100fe20000010e63 */
[----:B------:R-:W-:Y:S01]  /*c2d0*/  IMAD.IADD R79, R74, 0x1, -R99 ;  /* 0x000000014a4f7824 */ /* 0x000fe200078e0a63 */
[----:B------:R-:W-:Y:S02]  /*c2e0*/  SHF.L.W.U32.HI R76, R75, 0x10, R75 ;  /* 0x000000104b4c7819 */ /* 0x000fe40000010e4b */
[----:B------:R-:W-:Y:S01]  /*c2f0*/  LOP3.LUT R99, R72, R81, RZ, 0x3c, !PT ;  /* 0x0000005148637212 */ /* 0x000fe200078e3cff */
[--C-:B------:R-:W-:Y:S01]  /*c300*/  IMAD.IADD R81, R81, 0x1, -R98.reuse ;  /* 0x0000000151517824 */ /* 0x100fe200078e0a62 */
[----:B------:R-:W-:Y:S01]  /*c310*/  SHF.L.W.U32.HI R75, R98, 0x10, R98 ;  /* 0x00000010624b7819 */ /* 0x000fe20000010e62 */
[----:B------:R-:W-:Y:S01]  /*c320*/  IMAD.IADD R72, R101, 0x1, -R84 ;  /* 0x0000000165487824 */ /* 0x000fe200078e0a54 */
        /* <DEDUP_REMOVED lines=8> */
[----:B------:R-:W-:-:S02]  /*c3b0*/  LOP3.LUT R75, R75, R100, RZ, 0x3c, !PT ;  /* 0x000000644b4b7212 */ /* 0x000fc400078e3cff */
[----:B------:R-:W-:Y:S01]  /*c3c0*/  LOP3.LUT R78, R78, R79, RZ, 0x3c, !PT ;  /* 0x0000004f4e4e7212 */ /* 0x000fe200078e3cff */
[----:B------:R-:W-:Y:S06]  /*c3d0*/  BRA `(.L_x_44) ;  /* 0x0000000000c07947 */ /* 0x000fec0003800000 */
.L_x_43:
        /* <DEDUP_REMOVED lines=8> */
[----:B------:R-:W-:Y:S02]  /*c460*/  SHF.L.W.U32.HI R75, R99, 0x19, R99 ;  /* 0x00000019634b7819 */ /* 0x000fe40000010e63 */
[----:B------:R-:W-:Y:S01]  /*c470*/  LOP3.LUT R84, R84, R77, RZ, 0x3c, !PT ;  /* 0x0000004d54547212 */ /* 0x000fe200078e3cff */
[--C-:B------:R-:W-:Y:S01]  /*c480*/  IMAD.IADD R77, R77, 0x1, -R78.reuse ;  /* 0x000000014d4d7824 */ /* 0x100fe200078e0a4e */
[----:B------:R-:W-:Y:S02]  /*c490*/  SHF.L.W.U32.HI R78, R78, 0x18, R78 ;  /* 0x000000184e4e7819 */ /* 0x000fe40000010e4e */
[----:B------:R-:W-:Y:S01]  /*c4a0*/  LOP3.LUT R75, R75, R80, RZ, 0x3c, !PT ;  /* 0x000000504b4b7212 */ /* 0x000fe200078e3cff */
[--C-:B------:R-:W-:Y:S01]  /*c4b0*/  IMAD.IADD R80, R80, 0x1, -R73.reuse ;  /* 0x0000000150507824 */ /* 0x100fe200078e0a49 */
[----:B------:R-:W-:Y:S02]  /*c4c0*/  SHF.L.W.U32.HI R101, R73, 0x18, R73 ;  /* 0x0000001849657819 */ /* 0x000fe40000010e49 */
[----:B------:R-:W-:-:S02]  /*c4d0*/  SHF.L.W.U32.HI R76, R76, 0x18, R76 ;  /* 0x000000184c4c7819 */ /* 0x000fc40000010e4c */
[----:B------:R-:W-:Y:S01]  /*c4e0*/  LOP3.LUT R73, R83, R72, RZ, 0x3c, !PT ;  /* 0x0000004853497212 */ /* 0x000fe200078e3cff */
[----:B------:R-:W-:Y:S01]  /*c4f0*/  IMAD.IADD R72, R72, 0x1, -R81 ;  /* 0x0000000148487824 */ /* 0x000fe200078e0a51 */
[----:B------:R-:W-:Y:S01]  /*c500*/  LOP3.LUT R78, R78, R71, RZ, 0x3c, !PT ;  /* 0x000000474e4e7212 */ /* 0x000fe200078e3cff */
[----:B------:R-:W-:Y:S01]  /*c510*/  IMAD.IADD R71, R71, 0x1, -R84 ;  /* 0x0000000147477824 */ /* 0x000fe200078e0a54 */
[----:B------:R-:W-:Y:S01]  /*c520*/  LOP3.LUT R101, R101, R74, RZ, 0x3c, !PT ;  /* 0x0000004a65657212 */ /* 0x000fe200078e3cff */
[----:B------:R-:W-:Y:S01]  /*c530*/  IMAD.IADD R74, R74, 0x1, -R75 ;  /* 0x000000014a4a7824 */ /* 0x000fe200078e0a4b */
        /* <DEDUP_REMOVED lines=8> */
[----:B------:R-:W-:Y:S01]  /*c5c0*/  IMAD.IADD R82, R82, 0x1, -R73 ;  /* 0x0000000152527824 */ /* 0x000fe200078e0a49 */
[----:B------:R-:W-:Y:S01]  /*c5d0*/  LOP3.LUT R84, R84, R77, RZ, 0x3c, !PT ;  /* 0x0000004d54547212 */ /* 0x000fe200078e3cff */
[----:B------:R-:W-:Y:S01]  /*c5e0*/  IMAD.IADD R77, R77, 0x1, -R78 ;  /* 0x000000014d4d7824 */ /* 0x000fe200078e0a4e */
[----:B------:R-:W-:Y:S01]  /*c5f0*/  LOP3.LUT R99, R75, R80, RZ, 0x3c, !PT ;  /* 0x000000504b637212 */ /* 0x000fe200078e3cff */
[----:B------:R-:W-:Y:S01]  /*c600*/  IMAD.IADD R80, R80, 0x1, -R101 ;  /* 0x0000000150507824 */ /* 0x000fe200078e0a65 */
[----:B------:R-:W-:-:S02]  /*c610*/  SHF.L.W.U32.HI R73, R73, 0x10, R73 ;  /* 0x0000001049497819 */ /* 0x000fc40000010e49 */
[----:B------:R-:W-:Y:S02]  /*c620*/  LOP3.LUT R98, R98, R79, RZ, 0x3c, !PT ;  /* 0x0000004f62627212 */ /* 0x000fe400078e3cff */
[----:B------:R-:W-:Y:S02]  /*c630*/  SHF.L.W.U32.HI R76, R76, 0x10, R76 ;  /* 0x000000104c4c7819 */ /* 0x000fe40000010e4c */
        /* <DEDUP_REMOVED lines=10> */
.L_x_44:
[----:B------:R-:W-:-:S06]  /*c6e0*/  UIADD3 UR5, UPT, UPT, UR5, 0x1, URZ ;  /* 0x0000000105057890 */ /* 0x000fcc000fffe0ff */
[----:B------:R-:W-:-:S13]  /*c6f0*/  ISETP.NE.AND P0, PT, R45, UR5, PT ;  /* 0x000000052d007c0c */ /* 0x000fda000bf05270 */
[----:B------:R-:W-:Y:S05]  /*c700*/  @!P0 BRA `(.L_x_42) ;  /* 0x0000000400b08947 */ /* 0x000fea0003800000 */
[----:B------:R-:W-:Y:S05]  /*c710*/  BRA `(.L_x_45) ;  /* 0xfffffff800607947 */ /* 0x000fea000383ffff */
.L_x_41:
[----:B------:R-:W0:Y:S02]  /*c720*/  LDCU UR5, c[0x0][0x38c] ;  /* 0x00007180ff0577ac */ /* 0x000e240008000800 */
[----:B0-----:R-:W-:-:S09]  /*c730*/  UISETP.NE.AND UP1, UPT, UR5, URZ, UPT ;  /* 0x000000ff0500728c */ /* 0x001fd2000bf25270 */
[----:B------:R-:W-:Y:S05]  /*c740*/  BRA.U !UP1, `(.L_x_42) ;  /* 0x0000000509a07547 */ /* 0x000fea000b800000 */
[----:B------:R-:W-:-:S05]  /*c750*/  UMOV UR5, 0x1 ;  /* 0x0000000100057882 */ /* 0x000fca0000000000 */
.L_x_48:
        /* <DEDUP_REMOVED lines=17> */
[----:B------:R-:W-:Y:S02]  /*c870*/  SHF.L.W.U32.HI R78, R78, 0x18, R78 ;  /* 0x000000184e4e7819 */ /* 0x000fe40000010e4e */
[----:B------:R-:W-:Y:S02]  /*c880*/  SHF.L.W.U32.HI R73, R73, 0x18, R73 ;  /* 0x0000001849497819 */ /* 0x000fe40000010e49 */
        /* <DEDUP_REMOVED lines=10> */
[----:B------:R-:W-:-:S02]  /*c930*/  SHF.L.W.U32.HI R83, R83, 0x14, R83 ;  /* 0x0000001453537819 */ /* 0x000fc40000010e53 */
[----:B------:R-:W-:Y:S01]  /*c940*/  SHF.L.W.U32.HI R84, R84, 0x14, R84 ;  /* 0x0000001454547819 */ /* 0x000fe20000010e54 */
[----:B------:R-:W-:Y:S01]  /*c950*/  IMAD.IADD R81, R79, 0x1, -R76 ;  /* 0x000000014f517824 */ /* 0x000fe200078e0a4c */
        /* <DEDUP_REMOVED lines=8> */
[----:B------:R-:W-:-:S02]  /*c9e0*/  LOP3.LUT R98, R98, R79, RZ, 0x3c, !PT ;  /* 0x0000004f62627212 */ /* 0x000fc400078e3cff */
[----:B------:R-:W-:Y:S02]  /*c9f0*/  SHF.L.W.U32.HI R76, R76, 0x10, R76 ;  /* 0x000000104c4c7819 */ /* 0x000fe40000010e4c */
        /* <DEDUP_REMOVED lines=12> */
.L_x_46:
[----:B------:R-:W-:Y:S01]  /*cac0*/  SHF.L.W.U32.HI R100, R83, 0x19, R83 ;  /* 0x0000001953647819 */ /* 0x000fe20000010e53 */
[--C-:B------:R-:W-:Y:S01]  /*cad0*/  IMAD.IADD R79, R77, 0x1, -R73.reuse ;  /* 0x000000014d4f7824 */ /* 0x100fe200078e0a49 */
[----:B------:R-:W-:Y:S02]  /*cae0*/  SHF.L.W.U32.HI R83, R84, 0x19, R84 ;  /* 0x0000001954537819 */ /* 0x000fe40000010e54 */
[----:B------:R-:W-:Y:S02]  /*caf0*/  LOP3.LUT R84, R100, R77, RZ, 0x3c, !PT ;  /* 0x0000004d64547212 */ /* 0x000fe400078e3cff */
[----:B------:R-:W-:Y:S02]  /*cb00*/  SHF.L.W.U32.HI R100, R73, 0x18, R73 ;  /* 0x0000001849647819 */ /* 0x000fe40000010e49 */
[----:B------:R-:W-:Y:S02]  /*cb10*/  SHF.L.W.U32.HI R102, R99, 0x19, R99 ;  /* 0x0000001963667819 */ /* 0x000fe40000010e63 */
[----:B------:R-:W-:Y:S01]  /*cb20*/  LOP3.LUT R73, R83, R80, RZ, 0x3c, !PT ;  /* 0x0000005053497212 */ /* 0x000fe200078e3cff */
[--C-:B------:R-:W-:Y:S01]  /*cb30*/  IMAD.IADD R80, R80, 0x1, -R76.reuse ;  /* 0x0000000150507824 */ /* 0x100fe200078e0a4c */
[----:B------:R-:W-:-:S02]  /*cb40*/  SHF.L.W.U32.HI R77, R76, 0x18, R76 ;  /* 0x000000184c4d7819 */ /* 0x000fc40000010e4c */
[----:B------:R-:W-:Y:S01]  /*cb50*/  SHF.L.W.U32.HI R99, R98, 0x19, R98 ;  /* 0x0000001962637819 */ /* 0x000fe20000010e62 */
[----:B------:R-:W-:Y:S01]  /*cb60*/  IMAD.IADD R101, R72, 0x1, -R73 ;  /* 0x0000000148657824 */ /* 0x000fe200078e0a49 */
[----:B------:R-:W-:Y:S01]  /*cb70*/  LOP3.LUT R98, R102, R81, RZ, 0x3c, !PT ;  /* 0x0000005166627212 */ /* 0x000fe200078e3cff */
[--C-:B------:R-:W-:Y:S01]  /*cb80*/  IMAD.IADD R81, R81, 0x1, -R75.reuse ;  /* 0x0000000151517824 */ /* 0x100fe200078e0a4b */
[----:B------:R-:W-:Y:S01]  /*cb90*/  LOP3.LUT R76, R100, R67, RZ, 0x3c, !PT ;  /* 0x00000043644c7212 */ /* 0x000fe200078e3cff */
[--C-:B------:R-:W-:Y:S01]  /*cba0*/  IMAD.IADD R100, R67, 0x1, -R84.reuse ;  /* 0x0000000143647824 */ /* 0x100fe200078e0a54 */
[----:B------:R-:W-:Y:S02]  /*cbb0*/  SHF.L.W.U32.HI R102, R75, 0x18, R75 ;  /* 0x000000184b667819 */ /* 0x000fe40000010e4b */
[----:B------:R-:W-:Y:S02]  /*cbc0*/  SHF.L.W.U32.HI R84, R84, 0x14, R84 ;  /* 0x0000001454547819 */ /* 0x000fe40000010e54 */
[----:B------:R-:W-:Y:S01]  /*cbd0*/  LOP3.LUT R99, R99, R82, RZ, 0x3c, !PT ;  /* 0x0000005263637212 */ /* 0x000fe200078e3cff */
[----:B------:R-:W-:Y:S01]  /*cbe0*/  IMAD.IADD R82, R82, 0x1, -R78 ;  /* 0x0000000152527824 */ /* 0x000fe200078e0a4e */
[----:B------:R-:W-:-:S02]  /*cbf0*/  SHF.L.W.U32.HI R67, R73, 0x14, R73 ;  /* 0x0000001449437819 */ /* 0x000fc40000010e49 */
        /* <DEDUP_REMOVED lines=12> */
[----:B------:R-:W-:Y:S02]  /*ccc0*/  LOP3.LUT R103, R103, R74, RZ, 0x3c, !PT ;  /* 0x0000004a67677212 */ /* 0x000fe400078e3cff */
[----:B------:R-:W-:Y:S02]  /*ccd0*/  SHF.L.W.U32.HI R73, R76, 0x10, R76 ;  /* 0x000000104c497819 */ /* 0x000fe40000010e4c */
[----:B------:R-:W-:Y:S02]  /*cce0*/  SHF.L.W.U32.HI R76, R75, 0x10, R75 ;  /* 0x000000104b4c7819 */ /* 0x000fe40000010e4b */
[----:B------:R-:W-:Y:S01]  /*ccf0*/  LOP3.LUT R99, R98, R81, RZ, 0x3c, !PT ;  /* 0x0000005162637212 */ /* 0x000fe200078e3cff */
[--C-:B------:R-:W-:Y:S01]  /*cd00*/  IMAD.IADD R81, R81, 0x1, -R78.reuse ;  /* 0x0000000151517824 */ /* 0x100fe200078e0a4e */
[----:B------:R-:W-:-:S02]  /*cd10*/  SHF.L.W.U32.HI R75, R78, 0x10, R78 ;  /* 0x000000104e4b7819 */ /* 0x000fc40000010e4e */
        /* <DEDUP_REMOVED lines=8> */
[----:B------:R-:W-:Y:S02]  /*cda0*/  LOP3.LUT R75, R75, R102, RZ, 0x3c, !PT ;  /* 0x000000664b4b7212 */ /* 0x000fe400078e3cff */
[----:B------:R-:W-:-:S07]  /*cdb0*/  LOP3.LUT R78, R78, R79, RZ, 0x3c, !PT ;  /* 0x0000004f4e4e7212 */ /* 0x000fce00078e3cff */
.L_x_47:
[----:B------:R-:W-:Y:S05]  /*cdc0*/  @P0 BRA `(.L_x_48) ;  /* 0xfffffff800640947 */ /* 0x000fea000383ffff */
.L_x_42:
[----:B------:R-:W-:Y:S02]  /*cdd0*/  IADD3 R79, PT, PT, -R59, R58, R93 ;  /* 0x0000003a3b4f7210 */ /* 0x000fe40007ffe15d */
[----:B------:R-:W-:Y:S02]  /*cde0*/  IADD3 R96, PT, PT, -R51, R50, R96 ;  /* 0x0000003233607210 */ /* 0x000fe40007ffe160 */
[----:B------:R-:W-:Y:S02]  /*cdf0*/  IADD3 R97, PT, PT, -R53, R52, R97 ;  /* 0x0000003435617210 */ /* 0x000fe40007ffe161 */
[----:B------:R-:W-:Y:S02]  /*ce00*/  IADD3 R95, PT, PT, -R55, R54, R95 ;  /* 0x00000036375f7210 */ /* 0x000fe40007ffe15f */
[----:B------:R-:W-:Y:S02]  /*ce10*/  IADD3 R94, PT, PT, -R57, R56, R94 ;  /* 0x00000038395e7210 */ /* 0x000fe40007ffe15e */
[----:B------:R-:W-:-:S02]  /*ce20*/  IADD3 R92, PT, PT, -R61, R60, R92 ;  /* 0x0000003c3d5c7210 */ /* 0x000fc40007ffe15c */
[----:B------:R-:W-:Y:S02]  /*ce30*/  IADD3 R91, PT, PT, -R63, R62, R91 ;  /* 0x0000003e3f5b7210 */ /* 0x000fe40007ffe15b */
[----:B------:R-:W-:Y:S01]  /*ce40*/  IADD3 R93, PT, PT, -R65, R64, R86 ;  /* 0x00000040415d7210 */ /* 0x000fe20007ffe156 */
[----:B------:R-:W-:Y:S06]  /*ce50*/  BRA.U !UP0, `(.L_x_49) ;  /* 0x0000000508b07547 */ /* 0x000fec000b800000 */
[----:B------:R-:W0:Y:S02]  /*ce60*/  LDCU UR5, c[0x0][0x38c] ;  /* 0x00007180ff0577ac */ /* 0x000e240008000800 */
[----:B0-----:R-:W-:-:S09]  /*ce70*/  UISETP.NE.AND UP0, UPT, UR5, URZ, UPT ;  /* 0x000000ff0500728c */ /* 0x001fd2000bf05270 */
[----:B------:R-:W-:Y:S05]  /*ce80*/  BRA.U !UP0, `(.L_x_50) ;  /* 0x0000000d08507547 */ /* 0x000fea000b800000 */
[----:B------:R-:W-:-:S05]  /*ce90*/  UMOV UR5, 0x1 ;  /* 0x0000000100057882 */ /* 0x000fca0000000000 */
.L_x_53:
[----:B------:R-:W-:-:S04]  /*cea0*/  ULOP3.LUT UR8, UR5, 0x1, URZ, 0xc0, !UPT ;  /* 0x0000000105087892 */ /* 0x000fc8000f8ec0ff */
[----:B------:R-:W-:-:S09]  /*ceb0*/  UISETP.NE.U32.AND UP0, UPT, UR8, 0x1, UPT ;  /* 0x000000010800788c */ /* 0x000fd2000bf05070 */
[----:B------:R-:W-:Y:S05]  /*cec0*/  BRA.U UP0, `(.L_x_51) ;  /* 0x0000000100c47547 */ /* 0x000fea000b800000 */
[----:B------:R-:W-:Y:S01]  /*ced0*/  SHF.L.W.U32.HI R94, R94, 0x19, R94 ;  /* 0x000000195e5e7819 */ /* 0x000fe20000010e5e */
[----:B------:R-:W-:Y:S01]  /*cee0*/  IMAD.IADD R86, R93, 0x1, -R68 ;  /* 0x000000015d567824 */ /* 0x000fe200078e0a44 */
[----:B------:R-:W-:Y:S01]  /*cef0*/  SHF.L.W.U32.HI R100, R95, 0x19, R95 ;  /* 0x000000195f647819 */ /* 0x000fe20000010e5f */
[----:B------:R-:W-:Y:S01]  /*cf00*/  IMAD.IADD R102, R79, 0x1, -R70 ;  /* 0x000000014f667824 */ /* 0x000fe200078e0a46 */
[----:B------:R-:W-:Y:S02]  /*cf10*/  LOP3.LUT R94, R94, R93, RZ, 0x3c, !PT ;  /* 0x0000005d5e5e7212 */ /* 0x000fe400078e3cff */
[----:B------:R-:W-:Y:S01]  /*cf20*/  LOP3.LUT R93, R100, R91, RZ, 0x3c, !PT ;  /* 0x0000005b645d7212 */ /* 0x000fe200078e3cff */
[--C-:B------:R-:W-:Y:S01]  /*cf30*/  IMAD.IADD R91, R91, 0x1, -R66.reuse ;  /* 0x000000015b5b7824 */ /* 0x100fe200078e0a42 */
[----:B------:R-:W-:Y:S02]  /*cf40*/  SHF.L.W.U32.HI R97, R97, 0x19, R97 ;  /* 0x0000001961617819 */ /* 0x000fe40000010e61 */
[----:B------:R-:W-:-:S02]  /*cf50*/  SHF.L.W.U32.HI R95, R66, 0x18, R66 ;  /* 0x00000018425f7819 */ /* 0x000fc40000010e42 */
[----:B------:R-:W-:Y:S02]  /*cf60*/  SHF.L.W.U32.HI R66, R96, 0x19, R96 ;  /* 0x0000001960427819 */ /* 0x000fe40000010e60 */
[----:B------:R-:W-:Y:S02]  /*cf70*/  SHF.L.W.U32.HI R68, R68, 0x18, R68 ;  /* 0x0000001844447819 */ /* 0x000fe40000010e44 */
[----:B------:R-:W-:Y:S01]  /*cf80*/  LOP3.LUT R96, R97, R92, RZ, 0x3c, !PT ;  /* 0x0000005c61607212 */ /* 0x000fe200078e3cff */
[--C-:B------:R-:W-:Y:S01]  /*cf90*/  IMAD.IADD R92, R92, 0x1, -R69.reuse ;  /* 0x000000015c5c7824 */ /* 0x100fe200078e0a45 */
[----:B------:R-:W-:Y:S02]  /*cfa0*/  LOP3.LUT R103, R66, R79, RZ, 0x3c, !PT ;  /* 0x0000004f42677212 */ /* 0x000fe400078e3cff */
[----:B------:R-:W-:Y:S02]  /*cfb0*/  SHF.L.W.U32.HI R97, R70, 0x18, R70 ;  /* 0x0000001846617819 */ /* 0x000fe40000010e46 */
[----:B------:R-:W-:Y:S01]  /*cfc0*/  SHF.L.W.U32.HI R100, R69, 0x18, R69 ;  /* 0x0000001845647819 */ /* 0x000fe20000010e45 */
[----:B------:R-:W-:Y:S01]  /*cfd0*/  IMAD.IADD R107, R90, 0x1, -R103 ;  /* 0x000000015a6b7824 */ /* 0x000fe200078e0a67 */
[----:B------:R-:W-:Y:S01]  /*cfe0*/  LOP3.LUT R69, R68, R87, RZ, 0x3c, !PT ;  /* 0x0000005744457212 */ /* 0x000fe200078e3cff */
[--C-:B------:R-:W-:Y:S01]  /*cff0*/  IMAD.IADD R87, R87, 0x1, -R94.reuse ;  /* 0x0000000157577824 */ /* 0x100fe200078e0a5e */
[----:B------:R-:W-:-:S02]  /*d000*/  SHF.L.W.U32.HI R79, R94, 0x14, R94 ;  /* 0x000000145e4f7819 */ /* 0x000fc40000010e5e */
[----:B------:R-:W-:Y:S02]  /*d010*/  LOP3.LUT R105, R97, R90, RZ, 0x3c, !PT ;  /* 0x0000005a61697212 */ /* 0x000fe400078e3cff */
[----:B------:R-:W-:Y:S02]  /*d020*/  LOP3.LUT R101, R100, R89, RZ, 0x3c, !PT ;  /* 0x0000005964657212 */ /* 0x000fe400078e3cff */
[----:B------:R-:W-:Y:S02]  /*d030*/  SHF.L.W.U32.HI R97, R96, 0x14, R96 ;  /* 0x0000001460617819 */ /* 0x000fe40000010e60 */
[----:B------:R-:W-:Y:S01]  /*d040*/  LOP3.LUT R66, R95, R88, RZ, 0x3c, !PT ;  /* 0x000000585f427212 */ /* 0x000fe200078e3cff */
[--C-:B------:R-:W-:Y:S01]  /*d050*/  IMAD.IADD R88, R88, 0x1, -R93.reuse ;  /* 0x0000000158587824 */ /* 0x100fe200078e0a5d */
[----:B------:R-:W-:Y:S01]  /*d060*/  SHF.L.W.U32.HI R70, R93, 0x14, R93 ;  /* 0x000000145d467819 */ /* 0x000fe20000010e5d */
[----:B------:R-:W-:Y:S01]  /*d070*/  IMAD.IADD R93, R86, 0x1, -R69 ;  /* 0x00000001565d7824 */ /* 0x000fe200078e0a45 */
[----:B------:R-:W-:-:S02]  /*d080*/  SHF.L.W.U32.HI R103, R103, 0x14, R103 ;  /* 0x0000001467677819 */ /* 0x000fc40000010e67 */
[----:B------:R-:W-:Y:S01]  /*d090*/  LOP3.LUT R94, R79, R86, RZ, 0x3c, !PT ;  /* 0x000000564f5e7212 */ /* 0x000fe200078e3cff */
[----:B------:R-:W-:Y:S01]  /*d0a0*/  IMAD.IADD R86, R89, 0x1, -R96 ;  /* 0x0000000159567824 */ /* 0x000fe200078e0a60 */
[----:B------:R-:W-:Y:S01]  /*d0b0*/  SHF.L.W.U32.HI R68, R69, 0x10, R69 ;  /* 0x0000001045447819 */ /* 0x000fe20000010e45 */
[----:B------:R-:W-:Y:S01]  /*d0c0*/  IMAD.IADD R79, R102, 0x1, -R105 ;  /* 0x00000001664f7824 */ /* 0x000fe200078e0a69 */
[----:B------:R-:W-:Y:S01]  /*d0d0*/  LOP3.LUT R97, R97, R92, RZ, 0x3c, !PT ;  /* 0x0000005c61617212 */ /* 0x000fe200078e3cff */
[----:B------:R-:W-:Y:S01]  /*d0e0*/  IMAD.IADD R92, R92, 0x1, -R101 ;  /* 0x000000015c5c7824 */ /* 0x000fe200078e0a65 */
[----:B------:R-:W-:Y:S01]  /*d0f0*/  LOP3.LUT R95, R70, R91, RZ, 0x3c, !PT ;  /* 0x0000005b465f7212 */ /* 0x000fe200078e3cff */
[--C-:B------:R-:W-:Y:S01]  /*d100*/  IMAD.IADD R91, R91, 0x1, -R66.reuse ;  /* 0x000000015b5b7824 */ /* 0x100fe200078e0a42 */
[----:B------:R-:W-:Y:S01]  /*d110*/  SHF.L.W.U32.HI R69, R66, 0x10, R66 ;  /* 0x0000001042457819 */ /* 0x000fe20000010e42 */
[----:B------:R-:W-:Y:S01]  /*d120*/  IMAD.IADD R89, R86, 0x1, -R97 ;  /* 0x0000000156597824 */ /* 0x000fe200078e0a61 */
[----:B------:R-:W-:-:S02]  /*d130*/  LOP3.LUT R96, R103, R102, RZ, 0x3c, !PT ;  /* 0x0000006667607212 */ /* 0x000fc400078e3cff */
[----:B------:R-:W-:Y:S02]  /*d140*/  SHF.L.W.U32.HI R101, R101, 0x10, R101 ;  /* 0x0000001065657819 */ /* 0x000fe40000010e65 */
[----:B------:R-:W-:Y:S01]  /*d150*/  SHF.L.W.U32.HI R70, R105, 0x10, R105 ;  /* 0x0000001069467819 */ /* 0x000fe20000010e69 */
[----:B------:R-:W-:Y:S01]  /*d160*/  IMAD.IADD R90, R107, 0x1, -R96 ;  /* 0x000000016b5a7824 */ /* 0x000fe200078e0a60 */
[----:B------:R-:W-:Y:S01]  /*d170*/  LOP3.LUT R68, R68, R87, RZ, 0x3c, !PT ;  /* 0x0000005744447212 */ /* 0x000fe200078e3cff */
[----:B------:R-:W-:Y:S01]  /*d180*/  IMAD.IADD R87, R87, 0x1, -R94 ;  /* 0x0000000157577824 */ /* 0x000fe200078e0a5e */
[----:B------:R-:W-:Y:S01]  /*d190*/  LOP3.LUT R66, R69, R88, RZ, 0x3c, !PT ;  /* 0x0000005845427212 */ /* 0x000fe200078e3cff */
[----:B------:R-:W-:Y:S01]  /*d1a0*/  IMAD.IADD R88, R88, 0x1, -R95 ;  /* 0x0000000158587824 */ /* 0x000fe200078e0a5f */
[----:B------:R-:W-:Y:S02]  /*d1b0*/  LOP3.LUT R69, R101, R86, RZ, 0x3c, !PT ;  /* 0x0000005665457212 */ /* 0x000fe400078e3cff */
[----:B------:R-:W-:Y:S01]  /*d1c0*/  LOP3.LUT R70, R70, R107, RZ, 0x3c, !PT ;  /* 0x0000006b46467212 */ /* 0x000fe200078e3cff */
[----:B------:R-:W-:Y:S06]  /*d1d0*/  BRA `(.L_x_52) ;  /* 0x0000000000c07947 */ /* 0x000fec0003800000 */
.L_x_51:
[----:B------:R-:W-:Y:S01]  /*d1e0*/  SHF.L.W.U32.HI R94, R94, 0x19, R94 ;  /* 0x000000195e5e7819 */ /* 0x000fe20000010e5e */
[----:B------:R-:W-:Y:S01]  /*d1f0*/  IMAD.IADD R86, R92, 0x1, -R66 ;  /* 0x000000015c567824 */ /* 0x000fe200078e0a42 */
[----:B------:R-:W-:Y:S01]  /*d200*/  SHF.L.W.U32.HI R101, R96, 0x19, R96 ;  /* 0x0000001960657819 */ /* 0x000fe20000010e60 */
[----:B------:R-:W-:Y:S01]  /*d210*/  IMAD.IADD R100, R79, 0x1, -R69 ;  /* 0x000000014f647824 */ /* 0x000fe200078e0a45 */
[----:B------:R-:W-:Y:S01]  /*d220*/  SHF.L.W.U32.HI R102, R95, 0x19, R95 ;  /* 0x000000195f667819 */ /* 0x000fe20000010e5f */
[----:B------:R-:W-:Y:S01]  /*d230*/  IMAD.IADD R103, R91, 0x1, -R68 ;  /* 0x000000015b677824 */ /* 0x000fe200078e0a44 */
[----:B------:R-:W-:Y:S02]  /*d240*/  LOP3.LUT R95, R94, R79, RZ, 0x3c, !PT ;  /* 0x0000004f5e5f7212 */ /* 0x000fe400078e3cff */
[----:B------:R-:W-:Y:S02]  /*d250*/  SHF.L.W.U32.HI R94, R97, 0x19, R97 ;  /* 0x00000019615e7819 */ /* 0x000fe40000010e61 */
[----:B------:R-:W-:-:S02]  /*d260*/  SHF.L.W.U32.HI R66, R66, 0x18, R66 ;  /* 0x0000001842427819 */ /* 0x000fc40000010e42 */
[----:B------:R-:W-:Y:S02]  /*d270*/  SHF.L.W.U32.HI R79, R69, 0x18, R69 ;  /* 0x00000018454f7819 */ /* 0x000fe40000010e45 */
[----:B------:R-:W-:Y:S02]  /*d280*/  LOP3.LUT R92, R101, R92, RZ, 0x3c, !PT ;  /* 0x0000005c655c7212 */ /* 0x000fe400078e3cff */
[----:B------:R-:W-:Y:S02]  /*d290*/  LOP3.LUT R97, R94, R91, RZ, 0x3c, !PT ;  /* 0x0000005b5e617212 */ /* 0x000fe400078e3cff */
[----:B------:R-:W-:Y:S02]  /*d2a0*/  SHF.L.W.U32.HI R101, R68, 0x18, R68 ;  /* 0x0000001844657819 */ /* 0x000fe40000010e44 */
[----:B------:R-:W-:Y:S01]  /*d2b0*/  LOP3.LUT R69, R66, R87, RZ, 0x3c, !PT ;  /* 0x0000005742457212 */ /* 0x000fe200078e3cff */
[----:B------:R-:W-:Y:S01]  /*d2c0*/  IMAD.IADD R87, R87, 0x1, -R92 ;  /* 0x0000000157577824 */ /* 0x000fe200078e0a5c */
[----:B------:R-:W-:-:S02]  /*d2d0*/  LOP3.LUT R91, R79, R88, RZ, 0x3c, !PT ;  /* 0x000000584f5b7212 */ /* 0x000fc400078e3cff */
[----:B------:R-:W-:Y:S01]  /*d2e0*/  LOP3.LUT R102, R102, R93, RZ, 0x3c, !PT ;  /* 0x0000005d66667212 */ /* 0x000fe200078e3cff */
[----:B------:R-:W-:Y:S01]  /*d2f0*/  IMAD.IADD R93, R93, 0x1, -R70 ;  /* 0x000000015d5d7824 */ /* 0x000fe200078e0a46 */
[----:B------:R-:W-:Y:S01]  /*d300*/  SHF.L.W.U32.HI R79, R92, 0x14, R92 ;  /* 0x000000145c4f7819 */ /* 0x000fe20000010e5c */
[----:B------:R-:W-:Y:S01]  /*d310*/  IMAD.IADD R92, R86, 0x1, -R69 ;  /* 0x00000001565c7824 */ /* 0x000fe200078e0a45 */
[----:B------:R-:W-:Y:S02]  /*d320*/  SHF.L.W.U32.HI R70, R70, 0x18, R70 ;  /* 0x0000001846467819 */ /* 0x000fe40000010e46 */
[----:B------:R-:W-:Y:S01]  /*d330*/  LOP3.LUT R104, R101, R90, RZ, 0x3c, !PT ;  /* 0x0000005a65687212 */ /* 0x000fe200078e3cff */
[--C-:B------:R-:W-:Y:S01]  /*d340*/  IMAD.IADD R101, R88, 0x1, -R95.reuse ;  /* 0x0000000158657824 */ /* 0x100fe200078e0a5f */
[----:B------:R-:W-:Y:S01]  /*d350*/  LOP3.LUT R96, R79, R86, RZ, 0x3c, !PT ;  /* 0x000000564f607212 */ /* 0x000fe200078e3cff */
[----:B------:R-:W-:Y:S01]  /*d360*/  IMAD.IADD R86, R89, 0x1, -R102 ;  /* 0x0000000159567824 */ /* 0x000fe200078e0a66 */
[----:B------:R-:W-:Y:S01]  /*d370*/  SHF.L.W.U32.HI R95, R95, 0x14, R95 ;  /* 0x000000145f5f7819 */ /* 0x000fe20000010e5f */
[----:B------:R-:W-:Y:S01]  /*d380*/  IMAD.IADD R79, R100, 0x1, -R91 ;  /* 0x00000001644f7824 */ /* 0x000fe200078e0a5b */
[--C-:B------:R-:W-:Y:S01]  /*d390*/  SHF.L.W.U32.HI R88, R97, 0x14, R97.reuse ;  /* 0x0000001461587819 */ /* 0x100fe20000010e61 */
[----:B------:R-:W-:Y:S01]  /*d3a0*/  IMAD.IADD R90, R90, 0x1, -R97 ;  /* 0x000000015a5a7824 */ /* 0x000fe200078e0a61 */
[----:B------:R-:W-:-:S02]  /*d3b0*/  LOP3.LUT R70, R70, R89, RZ, 0x3c, !PT ;  /* 0x0000005946467212 */ /* 0x000fc400078e3cff */
[----:B------:R-:W-:Y:S02]  /*d3c0*/  SHF.L.W.U32.HI R102, R102, 0x14, R102 ;  /* 0x0000001466667819 */ /* 0x000fe40000010e66 */
[----:B------:R-:W-:Y:S01]  /*d3d0*/  SHF.L.W.U32.HI R68, R91, 0x10, R91 ;  /* 0x000000105b447819 */ /* 0x000fe20000010e5b */
[----:B------:R-:W-:Y:S01]  /*d3e0*/  IMAD.IADD R91, R103, 0x1, -R104 ;  /* 0x00000001675b7824 */ /* 0x000fe200078e0a68 */
[----:B------:R-:W-:Y:S02]  /*d3f0*/  LOP3.LUT R94, R95, R100, RZ, 0x3c, !PT ;  /* 0x000000645f5e7212 */ /* 0x000fe400078e3cff */
[----:B------:R-:W-:Y:S02]  /*d400*/  LOP3.LUT R97, R88, R103, RZ, 0x3c, !PT ;  /* 0x0000006758617212 */ /* 0x000fe400078e3cff */
[----:B------:R-:W-:Y:S01]  /*d410*/  SHF.L.W.U32.HI R66, R69, 0x10, R69 ;  /* 0x0000001045427819 */ /* 0x000fe20000010e45 */
[----:B------:R-:W-:Y:S01]  /*d420*/  IMAD.IADD R88, R101, 0x1, -R94 ;  /* 0x0000000165587824 */ /* 0x000fe200078e0a5e */
[----:B------:R-:W-:Y:S01]  /*d430*/  LOP3.LUT R95, R102, R93, RZ, 0x3c, !PT ;  /* 0x0000005d665f7212 */ /* 0x000fe200078e3cff */
[--C-:B------:R-:W-:Y:S01]  /*d440*/  IMAD.IADD R93, R93, 0x1, -R70.reuse ;  /* 0x000000015d5d7824 */ /* 0x100fe200078e0a46 */
[----:B------:R-:W-:-:S02]  /*d450*/  SHF.L.W.U32.HI R89, R70, 0x10, R70 ;  /* 0x0000001046597819 */ /* 0x000fc40000010e46 */
[----:B------:R-:W-:Y:S02]  /*d460*/  SHF.L.W.U32.HI R103, R104, 0x10, R104 ;  /* 0x0000001068677819 */ /* 0x000fe40000010e68 */
[----:B------:R-:W-:Y:S02]  /*d470*/  LOP3.LUT R69, R68, R101, RZ, 0x3c, !PT ;  /* 0x0000006544457212 */ /* 0x000fe400078e3cff */
[----:B------:R-:W-:Y:S01]  /*d480*/  LOP3.LUT R66, R66, R87, RZ, 0x3c, !PT ;  /* 0x0000005742427212 */ /* 0x000fe200078e3cff */
[----:B------:R-:W-:Y:S01]  /*d490*/  IMAD.IADD R87, R87, 0x1, -R96 ;  /* 0x0000000157577824 */ /* 0x000fe200078e0a60 */
[----:B------:R-:W-:Y:S01]  /*d4a0*/  LOP3.LUT R70, R89, R86, RZ, 0x3c, !PT ;  /* 0x0000005659467212 */ /* 0x000fe200078e3cff */
[----:B------:R-:W-:Y:S01]  /*d4b0*/  IMAD.IADD R89, R86, 0x1, -R95 ;  /* 0x0000000156597824 */ /* 0x000fe200078e0a5f */
[----:B------:R-:W-:Y:S01]  /*d4c0*/  LOP3.LUT R68, R103, R90, RZ, 0x3c, !PT ;  /* 0x0000005a67447212 */ /* 0x000fe200078e3cff */
[----:B------:R-:W-:-:S07]  /*d4d0*/  IMAD.IADD R90, R90, 0x1, -R97 ;  /* 0x000000015a5a7824 */ /* 0x000fce00078e0a61 */
.L_x_52:
[----:B------:R-:W-:-:S06]  /*d4e0*/  UIADD3 UR5, UPT, UPT, UR5, 0x1, URZ ;  /* 0x0000000105057890 */ /* 0x000fcc000fffe0ff */
[----:B------:R-:W-:-:S13]  /*d4f0*/  ISETP.NE.AND P0, PT, R45, UR5, PT ;  /* 0x000000052d007c0c */ /* 0x000fda000bf05270 */
[----:B------:R-:W-:Y:S05]  /*d500*/  @!P0 BRA `(.L_x_50) ;  /* 0x0000000400b08947 */ /* 0x000fea0003800000 */
[----:B------:R-:W-:Y:S05]  /*d510*/  BRA `(.L_x_53) ;  /* 0xfffffff800607947 */ /* 0x000fea000383ffff */
.L_x_49:
[----:B------:R-:W0:Y:S02]  /*d520*/  LDCU UR5, c[0x0][0x38c] ;  /* 0x00007180ff0577ac */ /* 0x000e240008000800 */
[----:B0-----:R-:W-:-:S09]  /*d530*/  UISETP.NE.AND UP0, UPT, UR5, URZ, UPT ;  /* 0x000000ff0500728c */ /* 0x001fd2000bf05270 */
[----:B------:R-:W-:Y:S05]  /*d540*/  BRA.U !UP0, `(.L_x_50) ;  /* 0x0000000508a07547 */ /* 0x000fea000b800000 */
[----:B------:R-:W-:-:S05]  /*d550*/  UMOV UR5, 0x1 ;  /* 0x0000000100057882 */ /* 0x000fca0000000000 */
.L_x_56:
[----:B------:R-:W-:Y:S02]  /*d560*/  ULOP3.LUT UR8, UR5, 0x1, URZ, 0xc0, !UPT ;  /* 0x0000000105087892 */ /* 0x000fe4000f8ec0ff */
[----:B------:R-:W-:Y:S02]  /*d570*/  UIADD3 UR5, UPT, UPT, UR5, 0x1, URZ ;  /* 0x0000000105057890 */ /* 0x000fe4000fffe0ff */
[----:B------:R-:W-:-:S04]  /*d580*/  UISETP.NE.U32.AND UP0, UPT, UR8, 0x1, UPT ;  /* 0x000000010800788c */ /* 0x000fc8000bf05070 */
[----:B------:R-:W-:-:S05]  /*d590*/  ISETP.NE.AND P0, PT, R45, UR5, PT ;  /* 0x000000052d007c0c */ /* 0x000fca000bf05270 */
[----:B------:R-:W-:Y:S08]  /*d5a0*/  BRA.U UP0, `(.L_x_54) ;  /* 0x0000000100c47547 */ /* 0x000ff0000b800000 */
        /* <DEDUP_REMOVED lines=49> */
.L_x_54:
[----:B------:R-:W-:Y:S01]  /*d8c0*/  SHF.L.W.U32.HI R86, R94, 0x19, R94 ;  /* 0x000000195e567819 */ /* 0x000fe20000010e5e */
[----:B------:R-:W-:Y:S01]  /*d8d0*/  IMAD.IADD R100, R79, 0x1, -R70 ;  /* 0x000000014f647824 */ /* 0x000fe200078e0a46 */
[----:B------:R-:W-:Y:S01]  /*d8e0*/  SHF.L.W.U32.HI R94, R95, 0x19, R95 ;  /* 0x000000195f5e7819 */ /* 0x000fe20000010e5f */
[----:B------:R-:W-:Y:S01]  /*d8f0*/  IMAD.IADD R95, R93, 0x1, -R68 ;  /* 0x000000015d5f7824 */ /* 0x000fe200078e0a44 */
[----:B------:R-:W-:Y:S02]  /*d900*/  LOP3.LUT R86, R86, R93, RZ, 0x3c, !PT ;  /* 0x0000005d56567212 */ /* 0x000fe400078e3cff */
[----:B------:R-:W-:Y:S02]  /*d910*/  SHF.L.W.U32.HI R101, R97, 0x19, R97 ;  /* 0x0000001961657819 */ /* 0x000fe40000010e61 */
[----:B------:R-:W-:Y:S01]  /*d920*/  LOP3.LUT R93, R94, R91, RZ, 0x3c, !PT ;  /* 0x0000005b5e5d7212 */ /* 0x000fe200078e3cff */
[--C-:B------:R-:W-:Y:S01]  /*d930*/  IMAD.IADD R91, R91, 0x1, -R66.reuse ;  /* 0x000000015b5b7824 */ /* 0x100fe200078e0a42 */
[----:B------:R-:W-:-:S02]  /*d940*/  SHF.L.W.U32.HI R97, R66, 0x18, R66 ;  /* 0x0000001842617819 */ /* 0x000fc40000010e42 */
[----:B------:R-:W-:Y:S02]  /*d950*/  SHF.L.W.U32.HI R66, R96, 0x19, R96 ;  /* 0x0000001960427819 */ /* 0x000fe40000010e60 */
[----:B------:R-:W-:Y:S02]  /*d960*/  SHF.L.W.U32.HI R68, R68, 0x18, R68 ;  /* 0x0000001844447819 */ /* 0x000fe40000010e44 */
[----:B------:R-:W-:Y:S01]  /*d970*/  LOP3.LUT R96, R101, R92, RZ, 0x3c, !PT ;  /* 0x0000005c65607212 */ /* 0x000fe200078e3cff */
[--C-:B------:R-:W-:Y:S01]  /*d980*/  IMAD.IADD R92, R92, 0x1, -R69.reuse ;  /* 0x000000015c5c7824 */ /* 0x100fe200078e0a45 */
[----:B------:R-:W-:Y:S02]  /*d990*/  LOP3.LUT R101, R66, R79, RZ, 0x3c, !PT ;  /* 0x0000004f42657212 */ /* 0x000fe400078e3cff */
[----:B------:R-:W-:Y:S02]  /*d9a0*/  SHF.L.W.U32.HI R94, R69, 0x18, R69 ;  /* 0x00000018455e7819 */ /* 0x000fe40000010e45 */
[----:B------:R-:W-:Y:S01]  /*d9b0*/  LOP3.LUT R66, R68, R87, RZ, 0x3c, !PT ;  /* 0x0000005744427212 */ /* 0x000fe200078e3cff */
[----:B------:R-:W-:Y:S01]  /*d9c0*/  IMAD.IADD R87, R87, 0x1, -R86 ;  /* 0x0000000157577824 */ /* 0x000fe200078e0a56 */
[----:B------:R-:W-:Y:S01]  /*d9d0*/  SHF.L.W.U32.HI R103, R70, 0x18, R70 ;  /* 0x0000001846677819 */ /* 0x000fe20000010e46 */
[----:B------:R-:W-:Y:S01]  /*d9e0*/  IMAD.IADD R105, R90, 0x1, -R101 ;  /* 0x000000015a697824 */ /* 0x000fe200078e0a65 */
[----:B------:R-:W-:-:S02]  /*d9f0*/  SHF.L.W.U32.HI R86, R86, 0x14, R86 ;  /* 0x0000001456567819 */ /* 0x000fc40000010e56 */
[----:B------:R-:W-:Y:S01]  /*da00*/  LOP3.LUT R68, R97, R88, RZ, 0x3c, !PT ;  /* 0x0000005861447212 */ /* 0x000fe200078e3cff */
[--C-:B------:R-:W-:Y:S01]  /*da10*/  IMAD.IADD R88, R88, 0x1, -R93.reuse ;  /* 0x0000000158587824 */ /* 0x100fe200078e0a5d */
[----:B------:R-:W-:Y:S02]  /*da20*/  LOP3.LUT R79, R94, R89, RZ, 0x3c, !PT ;  /* 0x000000595e4f7212 */ /* 0x000fe400078e3cff */
[----:B------:R-:W-:Y:S01]  /*da30*/  SHF.L.W.U32.HI R70, R93, 0x14, R93 ;  /* 0x000000145d467819 */ /* 0x000fe20000010e5d */
[----:B------:R-:W-:Y:S01]  /*da40*/  IMAD.IADD R93, R95, 0x1, -R66 ;  /* 0x000000015f5d7824 */ /* 0x000fe200078e0a42 */
[----:B------:R-:W-:Y:S02]  /*da50*/  SHF.L.W.U32.HI R97, R96, 0x14, R96 ;  /* 0x0000001460617819 */ /* 0x000fe40000010e60 */
[----:B------:R-:W-:Y:S02]  /*da60*/  SHF.L.W.U32.HI R101, R101, 0x14, R101 ;  /* 0x0000001465657819 */ /* 0x000fe40000010e65 */
[----:B------:R-:W-:-:S02]  /*da70*/  LOP3.LUT R103, R103, R90, RZ, 0x3c, !PT ;  /* 0x0000005a67677212 */ /* 0x000fc400078e3cff */
[----:B------:R-:W-:Y:S01]  /*da80*/  LOP3.LUT R94, R86, R95, RZ, 0x3c, !PT ;  /* 0x0000005f565e7212 */ /* 0x000fe200078e3cff */
[----:B------:R-:W-:Y:S01]  /*da90*/  IMAD.IADD R86, R89, 0x1, -R96 ;  /* 0x0000000159567824 */ /* 0x000fe200078e0a60 */
[----:B------:R-:W-:Y:S02]  /*daa0*/  SHF.L.W.U32.HI R66, R66, 0x10, R66 ;  /* 0x0000001042427819 */ /* 0x000fe40000010e42 */
[--C-:B------:R-:W-:Y:S02]  /*dab0*/  SHF.L.W.U32.HI R69, R68, 0x10, R68.reuse ;  /* 0x0000001044457819 */ /* 0x100fe40000010e44 */
        /* <DEDUP_REMOVED lines=16> */
.L_x_55:
[----:B------:R-:W-:Y:S05]  /*dbc0*/  @P0 BRA `(.L_x_56) ;  /* 0xfffffff800640947 */ /* 0x000fea000383ffff */
.L_x_50:
[----:B------:R-:W-:Y:S01]  /*dbd0*/  LOP3.LUT R74, R27, R90, R74, 0x60, !PT ;  /* 0x0000005a1b4a7212 */ /* 0x000fe200078e604a */
[----:B------:R-:W0:Y:S01]  /*dbe0*/  LDCU UR5, c[0x0][0x3ac] ;  /* 0x00007580ff0577ac */ /* 0x000e220008000800 */
[----:B------:R-:W-:Y:S02]  /*dbf0*/  LOP3.LUT R71, R28, R89, R71, 0x60, !PT ;  /* 0x000000591c477212 */ /* 0x000fe400078e6047 */
[----:B------:R-:W-:Y:S01]  /*dc00*/  LOP3.LUT R72, R29, R88, R72, 0x60, !PT ;  /* 0x000000581d487212 */ /* 0x000fe200078e6048 */
[----:B------:R-:W-:Y:S01]  /*dc10*/  UIADD3 UR4, UPT, UPT, UR4, 0x1, URZ ;  /* 0x0000000104047890 */ /* 0x000fe2000fffe0ff */
[----:B------:R-:W-:Y:S02]  /*dc20*/  LOP3.LUT R67, R30, R87, R67, 0x60, !PT ;  /* 0x000000571e437212 */ /* 0x000fe400078e6043 */
[----:B------:R-:W-:Y:S02]  /*dc30*/  LOP3.LUT R96, R31, R96, R98, 0x60, !PT ;  /* 0x000000601f607212 */ /* 0x000fe400078e6062 */
[----:B------:R-:W-:-:S02]  /*dc40*/  LOP3.LUT R71, R72, R71, R74, 0x96, !PT ;  /* 0x0000004748477212 */ /* 0x000fc400078e964a */
[----:B------:R-:W-:Y:S02]  /*dc50*/  LOP3.LUT R97, R32, R97, R99, 0x60, !PT ;  /* 0x0000006120617212 */ /* 0x000fe400078e6063 */
[----:B------:R-:W-:Y:S02]  /*dc60*/  LOP3.LUT R84, R33, R95, R84, 0x60, !PT ;  /* 0x0000005f21547212 */ /* 0x000fe400078e6054 */
[----:B------:R-:W-:Y:S02]  /*dc70*/  LOP3.LUT R67, R96, R67, R71, 0x96, !PT ;  /* 0x0000004360437212 */ /* 0x000fe400078e9647 */
[----:B------:R-:W-:Y:S01]  /*dc80*/  LOP3.LUT R83, R34, R94, R83, 0x60, !PT ;  /* 0x0000005e22537212 */ /* 0x000fe200078e6053 */
[----:B0-----:R-:W-:Y:S01]  /*dc90*/  UISETP.NE.AND UP0, UPT, UR4, UR5, UPT ;  /* 0x000000050400728c */ /* 0x001fe2000bf05270 */
        /* <DEDUP_REMOVED lines=12> */
[----:B------:R-:W-:-:S04]  /*dd60*/  LOP3.LUT R67, R66, R69, R67, 0x96, !PT ;  /* 0x0000004542437212 */ /* 0x000fc800078e9643 */
[----:B------:R-:W-:-:S04]  /*dd70*/  LOP3.LUT R67, R68, R67, RZ, 0x3c, !PT ;  /* 0x0000004344437212 */ /* 0x000fc800078e3cff */
[----:B------:R-:W-:-:S04]  /*dd80*/  SHF.R.U32.HI R66, RZ, 0x10, R67 ;  /* 0x00000010ff427819 */ /* 0x000fc80000011643 */
[----:B------:R-:W-:-:S04]  /*dd90*/  LOP3.LUT R66, R66, R67, RZ, 0x3c, !PT ;  /* 0x0000004342427212 */ /* 0x000fc800078e3cff */
[----:B------:R-:W-:-:S04]  /*dda0*/  SHF.R.U32.HI R67, RZ, 0x8, R66 ;  /* 0x00000008ff437819 */ /* 0x000fc80000011642 */
[----:B------:R-:W-:-:S04]  /*ddb0*/  LOP3.LUT R67, R67, R66, RZ, 0x3c, !PT ;  /* 0x0000004243437212 */ /* 0x000fc800078e3cff */
[----:B------:R-:W-:-:S04]  /*ddc0*/  SHF.R.U32.HI R66, RZ, 0x4, R67 ;  /* 0x00000004ff427819 */ /* 0x000fc80000011643 */
[----:B------:R-:W-:Y:S02]  /*ddd0*/  LOP3.LUT R67, R66, R67, RZ, 0x3c, !PT ;  /* 0x0000004342437212 */ /* 0x000fe400078e3cff */
[----:B------:R-:W-:Y:S02]  /*dde0*/  SHF.R.U32.HI R66, RZ, 0x2, R85 ;  /* 0x00000002ff427819 */ /* 0x000fe40000011655 */
[----:B------:R-:W-:Y:S02]  /*ddf0*/  SHF.R.U32.HI R68, RZ, 0x2, R67 ;  /* 0x00000002ff447819 */ /* 0x000fe40000011643 */
[----:B------:R-:W-:Y:S02]  /*de00*/  LOP3.LUT R66, R66, R85, RZ, 0x3c, !PT ;  /* 0x0000005542427212 */ /* 0x000fe400078e3cff */
[----:B------:R-:W-:-:S04]  /*de10*/  LOP3.LUT R67, R68, R67, RZ, 0x3c, !PT ;  /* 0x0000004344437212 */ /* 0x000fc800078e3cff */
[----:B------:R-:W-:-:S04]  /*de20*/  LOP3.LUT R68, R67, R66, RZ, 0x3c, !PT ;  /* 0x0000004243447212 */ /* 0x000fc800078e3cff */
[----:B------:R-:W-:-:S04]  /*de30*/  SHF.R.U32.HI R68, RZ, 0x1, R68 ;  /* 0x00000001ff447819 */ /* 0x000fc80000011644 */
[----:B------:R-:W-:-:S04]  /*de40*/  LOP3.LUT R68, R67, R66, R68, 0x96, !PT ;  /* 0x0000004243447212 */ /* 0x000fc800078e9644 */
[----:B------:R-:W-:-:S05]  /*de50*/  LOP3.LUT R67, R68, 0x1, RZ, 0xc, !PT ;  /* 0x0000000144437812 */ /* 0x000fca00078e0cff */
[----:B------:R-:W-:Y:S01]  /*de60*/  IMAD.IADD R42, R67, 0x1, R42 ;  /* 0x00000001432a7824 */ /* 0x000fe200078e022a */
[----:B------:R-:W-:Y:S06]  /*de70*/  BRA.U UP0, `(.L_x_57) ;  /* 0xffffffa900547547 */ /* 0x000fec000b83ffff */
.L_x_16:
[----:B------:R-:W0:Y:S01]  /*de80*/  S2R R0, SR_LANEID ;  /* 0x0000000000007919 */ /* 0x000e220000000000 */
[----:B------:R-:W1:Y:S08]  /*de90*/  REDUX.SUM UR5, R42 ;  /* 0x000000002a0573c4 */ /* 0x000e70000000c000 */
[----:B------:R-:W2:Y:S01]  /*dea0*/  LDC.64 R2, c[0x0][0x3b0] ;  /* 0x0000ec00ff027b82 */ /* 0x000ea20000000a00 */
[----:B------:R-:W-:-:S02]  /*deb0*/  VOTEU.ANY UR4, UPT, PT ;  /* 0x0000000000047886 */ /* 0x000fc400038e0100 */
[----:B------:R-:W-:Y:S01]  /*dec0*/  UFLO.U32 UR4, UR4 ;  /* 0x00000004000472bd */ /* 0x000fe200080e0000 */
[----:B-1----:R-:W-:-:S05]  /*ded0*/  IMAD.U32 R5, RZ, RZ, UR5 ;  /* 0x00000005ff057e24 */ /* 0x002fca000f8e00ff */
[----:B0-----:R-:W-:-:S13]  /*dee0*/  ISETP.EQ.U32.AND P0, PT, R0, UR4, PT ;  /* 0x0000000400007c0c */ /* 0x001fda000bf02070 */
[----:B--2---:R-:W-:Y:S01]  /*def0*/  @P0 REDG.E.ADD.STRONG.GPU desc[UR6][R2.64], R5 ;  /* 0x000000050200098e */ /* 0x004fe2000c12e106 */
[----:B------:R-:W-:Y:S05]  /*df00*/  EXIT ;  /* 0x000000000000794d */ /* 0x000fea0003800000 */
.L_x_58:
[----:B------:R-:W-:-:S00]  /*df10*/  BRA `(.L_x_58) ;  /* 0xfffffffc00fc7947 */ /* 0x000fc0000383ffff */
[----:B------:R-:W-:-:S00]  /*df20*/  NOP ;  /* 0x0000000000007918 */ /* 0x000fc00000000000 */
        /* <DEDUP_REMOVED lines=13> */
.L_x_111:


//--------------------- .text._Z18linear_bias_kernelyiiPjS_iPii --------------------------
	.section	.text._Z18linear_bias_kernelyiiPjS_iPii,"ax",@progbits
	.align	128
        .global         _Z18linear_bias_kernelyiiPjS_iPii
        .type           _Z18linear_bias_kernelyiiPjS_iPii,@function
        .size           _Z18linear_bias_kernelyiiPjS_iPii,(.L_x_112 - _Z18linear_bias_kernelyiiPjS_iPii)
        .other          _Z18linear_bias_kernelyiiPjS_iPii,@"STO_CUDA_ENTRY STV_DEFAULT"
_Z18linear_bias_kernelyiiPjS_iPii:
.text._Z18linear_bias_kernelyiiPjS_iPii:
        /* <DEDUP_REMOVED lines=12> */
[----:B------:R-:W-:Y:S01]  /*00c0*/  LOP3.LUT R5, R17, 0x159a55e5, RZ, 0x3c, !PT ;  /* 0x159a55e511057812 */ /* 0x000fe200078e3cff */
[----:B0-----:R-:W-:Y:S01]  /*00d0*/  IMAD R19, R19, UR4, R0 ;  /* 0x0000000413137c24 */ /* 0x001fe2000f8e0200 */
[C---:B------:R-:W-:Y:S01]  /*00e0*/  IADD3 R0, PT, PT, R17.reuse, 0x64f0c9, R2 ;  /* 0x0064f0c911007810 */ /* 0x040fe20007ffe002 */
[C---:B------:R-:W-:Y:S01]  /*00f0*/  VIADD R7, R2.reuse, 0x1f123bb5 ;  /* 0x1f123bb502077836 */ /* 0x040fe20000000000 */
[----:B------:R-:W-:Y:S01]  /*0100*/  LOP3.LUT R9, R2, 0x5491333, RZ, 0x3c, !PT ;  /* 0x0549133302097812 */ /* 0x000fe200078e3cff */
[----:B------:R-:W-:Y:S01]  /*0110*/  VIADD R2, R17, 0x75bcd15 ;  /* 0x075bcd1511027836 */ /* 0x000fe20000000000 */
[----:B------:R-:W-:-:S03]  /*0120*/  ISETP.NE.AND P0, PT, R19, RZ, PT ;  /* 0x000000ff1300720c */ /* 0x000fc60003f05270 */
[----:B------:R-:W-:-:S10]  /*0130*/  IMAD.MOV.U32 R3, RZ, RZ, R2 ;  /* 0x000000ffff037224 */ /* 0x000fd400078e0002 */
[----:B--2---:R-:W-:Y:S05]  /*0140*/  @!P0 BRA `(.L_x_60) ;  /* 0x0000002800708947 */ /* 0x004fea0003800000 */
[----:B------:R-:W-:Y:S01]  /*0150*/  IMAD.MOV.U32 R6, RZ, RZ, R5 ;  /* 0x000000ffff067224 */ /* 0x000fe200078e0005 */
[----:B------:R-:W-:Y:S01]  /*0160*/  SHF.R.S32.HI R18, RZ, 0x1f, R19 ;  /* 0x0000001fff127819 */ /* 0x000fe20000011413 */
[----:B------:R-:W-:Y:S02]  /*0170*/  IMAD.MOV.U32 R8, RZ, RZ, R7 ;  /* 0x000000ffff087224 */ /* 0x000fe400078e0007 */
[----:B------:R-:W-:Y:S02]  /*0180*/  IMAD.MOV.U32 R10, RZ, RZ, R9 ;  /* 0x000000ffff0a7224 */ /* 0x000fe400078e0009 */
[----:B------:R-:W-:Y:S02]  /*0190*/  IMAD.MOV.U32 R16, RZ, RZ, R11 ;  /* 0x000000ffff107224 */ /* 0x000fe400078e000b */
[----:B------:R-:W-:-:S07]  /*01a0*/  IMAD.MOV.U32 R20, RZ, RZ, RZ ;  /* 0x000000ffff147224 */ /* 0x000fce00078e00ff */
.L_x_69:
[----:B------:R-:W-:Y:S01]  /*01b0*/  LOP3.LUT R37, R19, 0x3, RZ, 0xc0, !PT ;  /* 0x0000000313257812 */ /* 0x000fe200078ec0ff */
[----:B------:R-:W-:Y:S03]  /*01c0*/  BSSY.RECONVERGENT B1, `(.L_x_61) ;  /* 0x000028e000017945 */ /* 0x000fe60003800200 */
[----:B------:R-:W-:-:S04]  /*01d0*/  ISETP.NE.U32.AND P0, PT, R37, RZ, PT ;  /* 0x000000ff2500720c */ /* 0x000fc80003f05070 */
[----:B------:R-:W-:-:S13]  /*01e0*/  ISETP.NE.AND.EX P0, PT, RZ, RZ, PT, P0 ;  /* 0x000000ffff00720c */ /* 0x000fda0003f05300 */
[----:B------:R-:W-:Y:S05]  /*01f0*/  @!P0 BRA `(.L_x_62) ;  /* 0x0000002800288947 */ /* 0x000fea0003800000 */
[----:B------:R-:W0:Y:S01]  /*0200*/  LDC.64 R12, c[0x4][RZ] ;  /* 0x01000000ff0c7b82 */ /* 0x000e220000000a00 */
[----:B------:R-:W-:Y:S02]  /*0210*/  IMAD.MOV.U32 R11, RZ, RZ, RZ ;  /* 0x000000ffff0b7224 */ /* 0x000fe400078e00ff */
[----:B------:R-:W-:Y:S02]  /*0220*/  IMAD.MOV.U32 R9, RZ, RZ, RZ ;  /* 0x000000ffff097224 */ /* 0x000fe400078e00ff */
[----:B------:R-:W-:Y:S02]  /*0230*/  IMAD.MOV.U32 R7, RZ, RZ, RZ ;  /* 0x000000ffff077224 */ /* 0x000fe400078e00ff */
[----:B------:R-:W-:Y:S02]  /*0240*/  IMAD.MOV.U32 R5, RZ, RZ, RZ ;  /* 0x000000ffff057224 */ /* 0x000fe400078e00ff */
[----:B------:R-:W-:Y:S02]  /*0250*/  IMAD.MOV.U32 R3, RZ, RZ, RZ ;  /* 0x000000ffff037224 */ /* 0x000fe400078e00ff */
[----:B------:R-:W-:-:S02]  /*0260*/  IMAD.MOV.U32 R39, RZ, RZ, RZ ;  /* 0x000000ffff277224 */ /* 0x000fc400078e00ff */
[----:B0-----:R-:W-:-:S07]  /*0270*/  IMAD.WIDE.U32 R12, R20, 0xc80, R12 ;  /* 0x00000c80140c7825 */ /* 0x001fce00078e000c */
.L_x_64:
[C---:B------:R-:W-:Y:S01]  /*0280*/  IMAD.SHL.U32 R14, R39.reuse, 0x4, RZ ;  /* 0x00000004270e7824 */ /* 0x040fe200078e00ff */
[----:B------:R-:W-:Y:S01]  /*0290*/  UMOV UR4, URZ ;  /* 0x000000ff00047c82 */ /* 0x000fe20008000000 */
[----:B------:R-:W-:-:S03]  /*02a0*/  IMAD.SHL.U32 R41, R39, 0x20, RZ ;  /* 0x0000002027297824 */ /* 0x000fc600078e00ff */
        /* <DEDUP_REMOVED lines=24> */
.L_x_63:
        /* <DEDUP_REMOVED lines=184> */
[----:B------:R-:W-:Y:S02]  /*0fb0*/  IMAD.MOV.U32 R11, RZ, RZ, RZ ;  /* 0x000000ffff0b7224 */ /* 0x000fe400078e00ff */
[----:B------:R-:W-:Y:S02]  /*0fc0*/  IMAD.MOV.U32 R9, RZ, RZ, RZ ;  /* 0x000000ffff097224 */ /* 0x000fe400078e00ff */
[----:B------:R-:W-:Y:S02]  /*0fd0*/  IMAD.MOV.U32 R7, RZ, RZ, RZ ;  /* 0x000000ffff077224 */ /* 0x000fe400078e00ff */
[----:B------:R-:W-:Y:S02]  /*0fe0*/  IMAD.MOV.U32 R5, RZ, RZ, RZ ;  /* 0x000000ffff057224 */ /* 0x000fe400078e00ff */
[----:B------:R-:W-:Y:S02]  /*0ff0*/  IMAD.MOV.U32 R3, RZ, RZ, RZ ;  /* 0x000000ffff037224 */ /* 0x000fe400078e00ff */
[----:B------:R-:W-:-:S07]  /*1000*/  IMAD.MOV.U32 R39, RZ, RZ, RZ ;  /* 0x000000ffff277224 */ /* 0x000fce00078e00ff */
.L_x_66:
        /* <DEDUP_REMOVED lines=27> */
.L_x_65:
        /* <DEDUP_REMOVED lines=184> */
[----:B------:R-:W-:Y:S02]  /*1d40*/  IMAD.MOV.U32 R11, RZ, RZ, RZ ;  /* 0x000000ffff0b7224 */ /* 0x000fe400078e00ff */
[----:B------:R-:W-:Y:S02]  /*1d50*/  IMAD.MOV.U32 R9, RZ, RZ, RZ ;  /* 0x000000ffff097224 */ /* 0x000fe400078e00ff */
[----:B------:R-:W-:Y:S02]  /*1d60*/  IMAD.MOV.U32 R7, RZ, RZ, RZ ;  /* 0x000000ffff077224 */ /* 0x000fe400078e00ff */
[----:B------:R-:W-:Y:S02]  /*1d70*/  IMAD.MOV.U32 R5, RZ, RZ, RZ ;  /* 0x000000ffff057224 */ /* 0x000fe400078e00ff */
[----:B------:R-:W-:Y:S02]  /*1d80*/  IMAD.MOV.U32 R3, RZ, RZ, RZ ;  /* 0x000000ffff037224 */ /* 0x000fe400078e00ff */
[----:B------:R-:W-:-:S07]  /*1d90*/  IMAD.MOV.U32 R37, RZ, RZ, RZ ;  /* 0x000000ffff257224 */ /* 0x000fce00078e00ff */
.L_x_68:
        /* <DEDUP_REMOVED lines=27> */
.L_x_67:
        /* <DEDUP_REMOVED lines=181> */
.L_x_62:
[----:B------:R-:W-:Y:S05]  /*2aa0*/  BSYNC.RECONVERGENT B1 ;  /* 0x0000000000017941 */ /* 0x000fea0003800200 */
.L_x_61:
[C---:B------:R-:W-:Y:S01]  /*2ab0*/  ISETP.GT.U32.AND P0, PT, R19.reuse, 0x3, PT ;  /* 0x000000031300780c */ /* 0x040fe20003f04070 */
[----:B------:R-:W-:Y:S01]  /*2ac0*/  VIADD R20, R20, 0x1 ;  /* 0x0000000114147836 */ /* 0x000fe20000000000 */
[--C-:B------:R-:W-:Y:S02]  /*2ad0*/  SHF.R.U64 R19, R19, 0x2, R18.reuse ;  /* 0x0000000213137819 */ /* 0x100fe40000001212 */
[----:B------:R-:W-:Y:S02]  /*2ae0*/  ISETP.GT.U32.AND.EX P0, PT, R18, RZ, PT, P0 ;  /* 0x000000ff1200720c */ /* 0x000fe40003f04100 */
[----:B------:R-:W-:-:S11]  /*2af0*/  SHF.R.U32.HI R18, RZ, 0x2, R18 ;  /* 0x00000002ff127819 */ /* 0x000fd60000011612 */
[----:B------:R-:W-:Y:S05]  /*2b00*/  @P0 BRA `(.L_x_69) ;  /* 0xffffffd400a80947 */ /* 0x000fea000383ffff */
.L_x_60:
[----:B------:R-:W-:Y:S05]  /*2b10*/  BSYNC.RECONVERGENT B0 ;  /* 0x0000000000007941 */ /* 0x000fea0003800200 */
.L_x_59:
[----:B------:R-:W0:Y:S01]  /*2b20*/  LDCU UR5, c[0x0][0x3a0] ;  /* 0x00007400ff0577ac */ /* 0x000e220008000800 */
[----:B------:R-:W-:Y:S01]  /*2b30*/  IMAD.MOV.U32 R2, RZ, RZ, RZ ;  /* 0x000000ffff027224 */ /* 0x000fe200078e00ff */
[----:B0-----:R-:W-:-:S09]  /*2b40*/  UISETP.GE.AND UP0, UPT, UR5, 0x1, UPT ;  /* 0x000000010500788c */ /* 0x001fd2000bf06270 */
[----:B------:R-:W-:Y:S05]  /*2b50*/  BRA.U !UP0, `(.L_x_70) ;  /* 0x00000029088c7547 */ /* 0x000fea000b800000 */
[----:B------:R-:W0:Y:S02]  /*2b60*/  LDCU.64 UR6, c[0x0][0x388] ;  /* 0x00007100ff0677ac */ /* 0x000e240008000a00 */
[----:B0-----:R-:W-:-:S04]  /*2b70*/  UIADD3 UR4, UPT, UPT, UR6, -UR7, URZ ;  /* 0x8000000706047290 */ /* 0x001fc8000fffe0ff */
[----:B------:R-:W-:-:S09]  /*2b80*/  UISETP.NE.AND UP0, UPT, UR4, URZ, UPT ;  /* 0x000000ff0400728c */ /* 0x000fd2000bf05270 */
[----:B------:R-:W-:Y:S05]  /*2b90*/  BRA.U UP0, `(.L_x_71) ;  /* 0x0000001500587547 */ /* 0x000fea000b800000 */
[----:B------:R-:W0:Y:S08]  /*2ba0*/  LDC.64 R14, c[0x0][0x390] ;  /* 0x0000e400ff0e7b82 */ /* 0x000e300000000a00 */
[----:B------:R-:W1:Y:S01]  /*2bb0*/  LDC.64 R12, c[0x0][0x398] ;  /* 0x0000e600ff0c7b82 */ /* 0x000e620000000a00 */
[----:B0-----:R-:W2:Y:S04]  /*2bc0*/  LDG.E R36, desc[UR10][R14.64] ;  /* 0x0000000a0e247981 */ /* 0x001ea8000c1e1900 */
[----:B------:R-:W3:Y:S04]  /*2bd0*/  LDG.E R47, desc[UR10][R14.64+0x4] ;  /* 0x0000040a0e2f7981 */ /* 0x000ee8000c1e1900 */
[----:B-1----:R-:W2:Y:S04]  /*2be0*/  LDG.E R49, desc[UR10][R12.64] ;  /* 0x0000000a0c317981 */ /* 0x002ea8000c1e1900 */
[----:B------:R-:W3:Y:S04]  /*2bf0*/  LDG.E R34, desc[UR10][R12.64+0x4] ;  /* 0x0000040a0c227981 */ /* 0x000ee8000c1e1900 */
[----:B------:R-:W4:Y:S04]  /*2c00*/  LDG.E R45, desc[UR10][R14.64+0x8] ;  /* 0x0000080a0e2d7981 */ /* 0x000f28000c1e1900 */
[----:B------:R-:W4:Y:S04]  /*2c10*/  LDG.E R32, desc[UR10][R12.64+0x8] ;  /* 0x0000080a0c207981 */ /* 0x000f28000c1e1900 */
        /* <DEDUP_REMOVED lines=26> */
[----:B------:R-:W-:-:S04]  /*2dc0*/  SHF.R.U32.HI R38, RZ, 0x2, R3 ;  /* 0x00000002ff267819 */ /* 0x000fc80000011603 */
[----:B------:R-:W-:Y:S01]  /*2dd0*/  LOP3.LUT R38, R38, R3, RZ, 0x3c, !PT ;  /* 0x0000000326267212 */ /* 0x000fe200078e3cff */
[----:B------:R-:W-:-:S04]  /*2de0*/  IMAD.SHL.U32 R3, R11, 0x10, RZ ;  /* 0x000000100b037824 */ /* 0x000fc800078e00ff */
[----:B------:R-:W-:Y:S01]  /*2df0*/  IMAD.SHL.U32 R40, R38, 0x2, RZ ;  /* 0x0000000226287824 */ /* 0x000fe200078e00ff */
[----:B------:R-:W-:-:S04]  /*2e00*/  SHF.R.U32.HI R42, RZ, 0x2, R5 ;  /* 0x00000002ff2a7819 */ /* 0x000fc80000011605 */
[----:B------:R-:W-:Y:S02]  /*2e10*/  LOP3.LUT R40, R38, R40, R3, 0x96, !PT ;  /* 0x0000002826287212 */ /* 0x000fe400078e9603 */
[----:B------:R-:W-:Y:S02]  /*2e20*/  LOP3.LUT R42, R42, R5, RZ, 0x3c, !PT ;  /* 0x000000052a2a7212 */ /* 0x000fe400078e3cff */
[----:B------:R-:W-:-:S03]  /*2e30*/  LOP3.LUT R3, R40, R11, RZ, 0x3c, !PT ;  /* 0x0000000b28037212 */ /* 0x000fc600078e3cff */
[----:B------:R-:W-:Y:S02]  /*2e40*/  IMAD.SHL.U32 R38, R42, 0x2, RZ ;  /* 0x000000022a267824 */ /* 0x000fe400078e00ff */
[----:B------:R-:W-:Y:S01]  /*2e50*/  IMAD.SHL.U32 R5, R3, 0x10, RZ ;  /* 0x0000001003057824 */ /* 0x000fe200078e00ff */
[----:B0-----:R-:W-:-:S04]  /*2e60*/  SHF.R.U32.HI R12, RZ, 0x2, R7 ;  /* 0x00000002ff0c7819 */ /* 0x001fc80000011607 */
[----:B------:R-:W-:Y:S02]  /*2e70*/  LOP3.LUT R38, R42, R38, R5, 0x96, !PT ;  /* 0x000000262a267212 */ /* 0x000fe400078e9605 */
[----:B------:R-:W-:Y:S02]  /*2e80*/  LOP3.LUT R12, R12, R7, RZ, 0x3c, !PT ;  /* 0x000000070c0c7212 */ /* 0x000fe400078e3cff */
[----:B------:R-:W-:-:S03]  /*2e90*/  LOP3.LUT R5, R38, R3, RZ, 0x3c, !PT ;  /* 0x0000000326057212 */ /* 0x000fc600078e3cff */
[----:B------:R-:W-:Y:S02]  /*2ea0*/  IMAD.SHL.U32 R13, R12, 0x2, RZ ;  /* 0x000000020c0d7824 */ /* 0x000fe400078e00ff */
[----:B------:R-:W-:Y:S01]  /*2eb0*/  IMAD.SHL.U32 R7, R5, 0x10, RZ ;  /* 0x0000001005077824 */ /* 0x000fe200078e00ff */
[----:B------:R-:W-:-:S04]  /*2ec0*/  SHF.R.U32.HI R14, RZ, 0x2, R9 ;  /* 0x00000002ff0e7819 */ /* 0x000fc80000011609 */
        /* <DEDUP_REMOVED lines=35> */
[----:B------:R-:W-:Y:S01]  /*3100*/  SHF.R.U32.HI R40, RZ, 0x2, R11 ;  /* 0x00000002ff287819 */ /* 0x000fe2000001160b */
[----:B------:R-:W-:-:S03]  /*3110*/  IMAD R4, R4, -0x658354e5, R17 ;  /* 0x9a7cab1b04047824 */ /* 0x000fc600078e0211 */
[----:B------:R-:W-:Y:S01]  /*3120*/  LOP3.LUT R38, R38, R14, R51, 0x96, !PT ;  /* 0x0000000e26267212 */ /* 0x000fe200078e9633 */
[----:B------:R-:W-:Y:S01]  /*3130*/  VIADD R14, R4, 0x6a788e ;  /* 0x006a788e040e7836 */ /* 0x000fe20000000000 */
[----:B------:R-:W-:Y:S02]  /*3140*/  LOP3.LUT R40, R40, R11, RZ, 0x3c, !PT ;  /* 0x0000000b28287212 */ /* 0x000fe400078e3cff */
[----:B------:R-:W-:Y:S02]  /*3150*/  LOP3.LUT R17, R38, R15, RZ, 0x3c, !PT ;  /* 0x0000000f26117212 */ /* 0x000fe400078e3cff */
[C---:B------:R-:W-:Y:S02]  /*3160*/  IADD3 R7, PT, PT, R14.reuse, 0xb0f8a, R7 ;  /* 0x000b0f8a0e077810 */ /* 0x040fe40007ffe007 */
[C---:B------:R-:W-:Y:S02]  /*3170*/  IADD3 R9, PT, PT, R14.reuse, 0x10974f, R9 ;  /* 0x0010974f0e097810 */ /* 0x040fe40007ffe009 */
[----:B------:R-:W-:-:S02]  /*3180*/  IADD3 R11, PT, PT, R14, 0x161f14, R11 ;  /* 0x00161f140e0b7810 */ /* 0x000fc40007ffe00b */
[----:B--2---:R-:W-:Y:S02]  /*3190*/  LOP3.LUT R36, R49, R36, RZ, 0x3c, !PT ;  /* 0x0000002431247212 */ /* 0x004fe400078e3cff */
[----:B------:R-:W-:Y:S02]  /*31a0*/  IADD3 R49, PT, PT, R14, 0x587c5, R5 ;  /* 0x000587c50e317810 */ /* 0x000fe40007ffe005 */
[----:B---3--:R-:W-:Y:S01]  /*31b0*/  LOP3.LUT R34, R34, R47, RZ, 0x3c, !PT ;  /* 0x0000002f22227212 */ /* 0x008fe200078e3cff */
[----:B------:R-:W-:Y:S02]  /*31c0*/  IMAD.IADD R47, R14, 0x1, R3 ;  /* 0x000000010e2f7824 */ /* 0x000fe400078e0203 */
[----:B------:R-:W-:Y:S02]  /*31d0*/  IMAD.SHL.U32 R5, R40, 0x2, RZ ;  /* 0x0000000228057824 */ /* 0x000fe400078e00ff */
[----:B------:R-:W-:Y:S01]  /*31e0*/  IMAD.SHL.U32 R3, R17, 0x10, RZ ;  /* 0x0000001011037824 */ /* 0x000fe200078e00ff */
[----:B------:R-:W-:-:S04]  /*31f0*/  LOP3.LUT R49, R34, R49, RZ, 0xc0, !PT ;  /* 0x0000003122317212 */ /* 0x000fc800078ec0ff */
[----:B------:R-:W-:Y:S02]  /*3200*/  LOP3.LUT R40, R40, R5, R3, 0x96, !PT ;  /* 0x0000000528287212 */ /* 0x000fe400078e9603 */
[----:B------:R-:W-:Y:S02]  /*3210*/  SHF.R.U32.HI R3, RZ, 0x2, R12 ;  /* 0x00000002ff037819 */ /* 0x000fe4000001160c */
[----:B------:R-:W-:Y:S02]  /*3220*/  LOP3.LUT R47, R49, R36, R47, 0x78, !PT ;  /* 0x00000024312f7212 */ /* 0x000fe400078e782f */
[----:B------:R-:W-:Y:S02]  /*3230*/  LOP3.LUT R5, R3, R12, RZ, 0x3c, !PT ;  /* 0x0000000c03057212 */ /* 0x000fe400078e3cff */
[----:B----4-:R-:W-:Y:S02]  /*3240*/  LOP3.LUT R32, R32, R45, RZ, 0x3c, !PT ;  /* 0x0000002d20207212 */ /* 0x010fe400078e3cff */
[----:B------:R-:W-:-:S02]  /*3250*/  LOP3.LUT R3, R40, R17, RZ, 0x3c, !PT ;  /* 0x0000001128037212 */ /* 0x000fc400078e3cff */
[----:B------:R-:W-:Y:S01]  /*3260*/  LOP3.LUT R47, R47, R32, R7, 0x78, !PT ;  /* 0x000000202f2f7212 */ /* 0x000fe200078e7807 */
[----:B------:R-:W-:Y:S02]  /*3270*/  IMAD.SHL.U32 R7, R5, 0x2, RZ ;  /* 0x0000000205077824 */ /* 0x000fe400078e00ff */
[----:B------:R-:W-:Y:S01]  /*3280*/  IMAD.SHL.U32 R38, R3, 0x10, RZ ;  /* 0x0000001003267824 */ /* 0x000fe200078e00ff */
[----:B-----5:R-:W-:Y:S02]  /*3290*/  LOP3.LUT R30, R30, R43, RZ, 0x3c, !PT ;  /* 0x0000002b1e1e7212 */ /* 0x020fe400078e3cff */
[----:B------:R-:W-:Y:S02]  /*32a0*/  SHF.R.U32.HI R40, RZ, 0x2, R13 ;  /* 0x00000002ff287819 */ /* 0x000fe4000001160d */
[----:B------:R-:W-:Y:S02]  /*32b0*/  LOP3.LUT R38, R5, R7, R38, 0x96, !PT ;  /* 0x0000000705267212 */ /* 0x000fe400078e9626 */
[----:B------:R-:W-:-:S02]  /*32c0*/  LOP3.LUT R9, R47, R30, R9, 0x78, !PT ;  /* 0x0000001e2f097212 */ /* 0x000fc400078e7809 */
[----:B------:R-:W-:Y:S02]  /*32d0*/  LOP3.LUT R28, R41, R28, RZ, 0x3c, !PT ;  /* 0x0000001c291c7212 */ /* 0x000fe400078e3cff */
[----:B------:R-:W-:Y:S02]  /*32e0*/  LOP3.LUT R40, R40, R13, RZ, 0x3c, !PT ;  /* 0x0000000d28287212 */ /* 0x000fe400078e3cff */
[----:B------:R-:W-:Y:S02]  /*32f0*/  LOP3.LUT R5, R38, R3, RZ, 0x3c, !PT ;  /* 0x0000000326057212 */ /* 0x000fe400078e3cff */
[----:B------:R-:W-:Y:S01]  /*3300*/  LOP3.LUT R38, R9, R28, R11, 0x78, !PT ;  /* 0x0000001c09267212 */ /* 0x000fe200078e780b */
[----:B------:R-:W-:Y:S02]  /*3310*/  IMAD.SHL.U32 R9, R40, 0x2, RZ ;  /* 0x0000000228097824 */ /* 0x000fe400078e00ff */
[----:B------:R-:W-:Y:S01]  /*3320*/  IMAD.SHL.U32 R7, R5, 0x10, RZ ;  /* 0x0000001005077824 */ /* 0x000fe200078e00ff */
[----:B------:R-:W-:-:S02]  /*3330*/  IADD3 R11, PT, PT, R14, 0x1ba6d9, R12 ;  /* 0x001ba6d90e0b7810 */ /* 0x000fc40007ffe00c */
[----:B------:R-:W-:Y:S02]  /*3340*/  LOP3.LUT R26, R39, R26, RZ, 0x3c, !PT ;  /* 0x0000001a271a7212 */ /* 0x000fe400078e3cff */
[----:B------:R-:W-:Y:S02]  /*3350*/  LOP3.LUT R40, R40, R9, R7, 0x96, !PT ;  /* 0x0000000928287212 */ /* 0x000fe400078e9607 */
[----:B------:R-:W-:Y:S02]  /*3360*/  SHF.R.U32.HI R12, RZ, 0x2, R15 ;  /* 0x00000002ff0c7819 */ /* 0x000fe4000001160f */
[----:B------:R-:W-:Y:S02]  /*3370*/  LOP3.LUT R11, R38, R26, R11, 0x78, !PT ;  /* 0x0000001a260b7212 */ /* 0x000fe400078e780b */
[----:B------:R-:W-:Y:S02]  /*3380*/  LOP3.LUT R24, R37, R24, RZ, 0x3c, !PT ;  /* 0x0000001825187212 */ /* 0x000fe400078e3cff */
[----:B------:R-:W-:-:S02]  /*3390*/  IADD3 R13, PT, PT, R14, 0x212e9e, R13 ;  /* 0x00212e9e0e0d7810 */ /* 0x000fc40007ffe00d */
[----:B------:R-:W-:Y:S02]  /*33a0*/  LOP3.LUT R12, R12, R15, RZ, 0x3c, !PT ;  /* 0x0000000f0c0c7212 */ /* 0x000fe400078e3cff */
[----:B------:R-:W-:Y:S02]  /*33b0*/  LOP3.LUT R7, R40, R5, RZ, 0x3c, !PT ;  /* 0x0000000528077212 */ /* 0x000fe400078e3cff */
[----:B------:R-:W-:Y:S01]  /*33c0*/  LOP3.LUT R13, R11, R24, R13, 0x78, !PT ;  /* 0x000000180b0d7212 */ /* 0x000fe200078e780d */
[----:B------:R-:W-:Y:S02]  /*33d0*/  IMAD.SHL.U32 R11, R12, 0x2, RZ ;  /* 0x000000020c0b7824 */ /* 0x000fe400078e00ff */
[----:B------:R-:W-:Y:S01]  /*33e0*/  IMAD.SHL.U32 R9, R7, 0x10, RZ ;  /* 0x0000001007097824 */ /* 0x000fe200078e00ff */
[----:B------:R-:W-:Y:S02]  /*33f0*/  LOP3.LUT R22, R35, R22, RZ, 0x3c, !PT ;  /* 0x0000001623167212 */ /* 0x000fe400078e3cff */
[----:B------:R-:W-:-:S02]  /*3400*/  IADD3 R15, PT, PT, R14, 0x26b663, R15 ;  /* 0x0026b6630e0f7810 */ /* 0x000fc40007ffe00f */
[----:B------:R-:W-:Y:S02]  /*3410*/  LOP3.LUT R12, R12, R11, R9, 0x96, !PT ;  /* 0x0000000b0c0c7212 */ /* 0x000fe400078e9609 */
[----:B------:R-:W-:Y:S02]  /*3420*/  SHF.R.U32.HI R38, RZ, 0x2, R17 ;  /* 0x00000002ff267819 */ /* 0x000fe40000011611 */
[----:B------:R-:W-:Y:S02]  /*3430*/  LOP3.LUT R13, R13, R22, R15, 0x78, !PT ;  /* 0x000000160d0d7212 */ /* 0x000fe400078e780f */
[----:B------:R-:W-:Y:S02]  /*3440*/  LOP3.LUT R20, R33, R20, RZ, 0x3c, !PT ;  /* 0x0000001421147212 */ /* 0x000fe400078e3cff */
[----:B------:R-:W-:Y:S02]  /*3450*/  IADD3 R11, PT, PT, R14, 0x2c3e28, R17 ;  /* 0x002c3e280e0b7810 */ /* 0x000fe40007ffe011 */
[----:B------:R-:W-:-:S02]  /*3460*/  LOP3.LUT R38, R38, R17, RZ, 0x3c, !PT ;  /* 0x0000001126267212 */ /* 0x000fc400078e3cff */
[----:B------:R-:W-:Y:S02]  /*3470*/  LOP3.LUT R9, R12, R7, RZ, 0x3c, !PT ;  /* 0x000000070c097212 */ /* 0x000fe400078e3cff */
[----:B------:R-:W-:Y:S01]  /*3480*/  LOP3.LUT R15, R13, R20, R11, 0x78, !PT ;  /* 0x000000140d0f7212 */ /* 0x000fe200078e780b */
[----:B------:R-:W-:Y:S02]  /*3490*/  IMAD.SHL.U32 R12, R38, 0x2, RZ ;  /* 0x00000002260c7824 */ /* 0x000fe400078e00ff */
[----:B------:R-:W-:Y:S01]  /*34a0*/  IMAD.SHL.U32 R11, R9, 0x10, RZ ;  /* 0x00000010090b7824 */ /* 0x000fe200078e00ff */
[----:B------:R-:W-:Y:S02]  /*34b0*/  LOP3.LUT R18, R31, R18, RZ, 0x3c, !PT ;  /* 0x000000121f127212 */ /* 0x000fe400078e3cff */
[----:B------:R-:W-:Y:S02]  /*34c0*/  IADD3 R13, PT, PT, R14, 0x31c5ed, R3 ;  /* 0x0031c5ed0e0d7810 */ /* 0x000fe40007ffe003 */
[----:B------:R-:W-:-:S02]  /*34d0*/  LOP3.LUT R12, R38, R12, R11, 0x96, !PT ;  /* 0x0000000c260c7212 */ /* 0x000fc400078e960b */
[----:B------:R-:W-:Y:S02]  /*34e0*/  SHF.R.U32.HI R38, RZ, 0x2, R3 ;  /* 0x00000002ff267819 */ /* 0x000fe40000011603 */
[----:B------:R-:W-:Y:S02]  /*34f0*/  LOP3.LUT R13, R15, R18, R13, 0x78, !PT ;  /* 0x000000120f0d7212 */ /* 0x000fe400078e780d */
[----:B------:R-:W-:Y:S02]  /*3500*/  LOP3.LUT R38, R38, R3, RZ, 0x3c, !PT ;  /* 0x0000000326267212 */ /* 0x000fe400078e3cff */
[----:B------:R-:W-:Y:S02]  /*3510*/  LOP3.LUT R16, R29, R16, RZ, 0x3c, !PT ;  /* 0x000000101d107212 */ /* 0x000fe400078e3cff */
[----:B------:R-:W-:Y:S02]  /*3520*/  IADD3 R11, PT, PT, R14, 0x374db2, R5 ;  /* 0x00374db20e0b7810 */ /* 0x000fe40007ffe005 */
[----:B------:R-:W-:Y:S01]  /*3530*/  LOP3.LUT R3, R12, R9, RZ, 0x3c, !PT ;  /* 0x000000090c037212 */ /* 0x000fe200078e3cff */
[----:B------:R-:W-:Y:S01]  /*3540*/  IMAD.SHL.U32 R12, R38, 0x2, RZ ;  /* 0x00000002260c7824 */ /* 0x000fe200078e00ff */
[----:B------:R-:W-:-:S03]  /*3550*/  LOP3.LUT R15, R13, R16, R11, 0x78, !PT ;  /* 0x000000100d0f7212 */ /* 0x000fc600078e780b */
[----:B------:R-:W-:Y:S01]  /*3560*/  IMAD.SHL.U32 R11, R3, 0x10, RZ ;  /* 0x00000010030b7824 */ /* 0x000fe200078e00ff */
[----:B------:R-:W-:Y:S02]  /*3570*/  LOP3.LUT R10, R27, R10, RZ, 0x3c, !PT ;  /* 0x0000000a1b0a7212 */ /* 0x000fe400078e3cff */
[----:B------:R-:W-:Y:S02]  /*3580*/  IADD3 R13, PT, PT, R14, 0x3cd577, R7 ;  /* 0x003cd5770e0d7810 */ /* 0x000fe40007ffe007 */
[----:B------:R-:W-:Y:S02]  /*3590*/  LOP3.LUT R12, R38, R12, R11, 0x96, !PT ;  /* 0x0000000c260c7212 */ /* 0x000fe400078e960b */
[----:B------:R-:W-:Y:S02]  /*35a0*/  SHF.R.U32.HI R38, RZ, 0x2, R5 ;  /* 0x00000002ff267819 */ /* 0x000fe40000011605 */
[----:B------:R-:W-:Y:S02]  /*35b0*/  LOP3.LUT R13, R15, R10, R13, 0x78, !PT ;  /* 0x0000000a0f0d7212 */ /* 0x000fe400078e780d */
[----:B------:R-:W-:-:S02]  /*35c0*/  LOP3.LUT R38, R38, R5, RZ, 0x3c, !PT ;  /* 0x0000000526267212 */ /* 0x000fc400078e3cff */
[----:B------:R-:W-:Y:S02]  /*35d0*/  LOP3.LUT R8, R23, R8, RZ, 0x3c, !PT ;  /* 0x0000000817087212 */ /* 0x000fe400078e3cff */
[----:B------:R-:W-:Y:S02]  /*35e0*/  IADD3 R11, PT, PT, R14, 0x425d3c, R9 ;  /* 0x00425d3c0e0b7810 */ /* 0x000fe40007ffe009 */
[----:B------:R-:W-:Y:S02]  /*35f0*/  LOP3.LUT R5, R12, R3, RZ, 0x3c, !PT ;  /* 0x000000030c057212 */ /* 0x000fe400078e3cff */
[----:B------:R-:W-:Y:S02]  /*3600*/  LOP3.LUT R13, R13, R8, R11, 0x78, !PT ;  /* 0x000000080d0d7212 */ /* 0x000fe400078e780b */
[----:B------:R-:W-:Y:S01]  /*3610*/  LOP3.LUT R21, R21, R2, RZ, 0x3c, !PT ;  /* 0x0000000215157212 */ /* 0x000fe200078e3cff */
[----:B------:R-:W-:Y:S02]  /*3620*/  IMAD.SHL.U32 R2, R38, 0x2, RZ ;  /* 0x0000000226027824 */ /* 0x000fe400078e00ff */
[----:B------:R-:W-:Y:S01]  /*3630*/  IMAD.SHL.U32 R11, R5, 0x10, RZ ;  /* 0x00000010050b7824 */ /* 0x000fe200078e00ff */
[----:B------:R-:W-:-:S04]  /*3640*/  IADD3 R12, PT, PT, R14, 0x47e501, R3 ;  /* 0x0047e5010e0c7810 */ /* 0x000fc80007ffe003 */
[----:B------:R-:W-:Y:S02]  /*3650*/  LOP3.LUT R2, R38, R2, R11, 0x96, !PT ;  /* 0x0000000226027212 */ /* 0x000fe400078e960b */
[----:B------:R-:W-:Y:S02]  /*3660*/  LOP3.LUT R12, R13, R21, R12, 0x78, !PT ;  /* 0x000000150d0c7212 */ /* 0x000fe400078e780c */
[----:B------:R-:W-:Y:S02]  /*3670*/  LOP3.LUT R0, R19, R0, RZ, 0x3c, !PT ;  /* 0x0000000013007212 */ /* 0x000fe400078e3cff */
[----:B------:R-:W-:Y:S02]  /*3680*/  IADD3 R13, PT, PT, R14, 0x4d6cc6, R5 ;  /* 0x004d6cc60e0d7810 */ /* 0x000fe40007ffe005 */
[----:B------:R-:W-:Y:S02]  /*3690*/  LOP3.LUT R11, R2, R5, RZ, 0x3c, !PT ;  /* 0x00000005020b7212 */ /* 0x000fe400078e3cff */
[----:B------:R-:W-:-:S02]  /*36a0*/  LOP3.LUT R12, R12, R0, R13, 0x78, !PT ;  /* 0x000000000c0c7212 */ /* 0x000fc400078e780d */
[----:B------:R-:W-:Y:S02]  /*36b0*/  LOP3.LUT R6, R25, R6, RZ, 0x3c, !PT ;  /* 0x0000000619067212 */ /* 0x000fe400078e3cff */
[----:B------:R-:W-:-:S04]  /*36c0*/  IADD3 R13, PT, PT, R14, 0x52f48b, R11 ;  /* 0x0052f48b0e0d7810 */ /* 0x000fc80007ffe00b */
[----:B------:R-:W-:-:S04]  /*36d0*/  LOP3.LUT R12, R12, R6, R13, 0x78, !PT ;  /* 0x000000060c0c7212 */ /* 0x000fc800078e780d */
[----:B------:R-:W-:-:S04]  /*36e0*/  SHF.R.U32.HI R13, RZ, 0x10, R12 ;  /* 0x00000010ff0d7819 */ /* 0x000fc8000001160c */
[----:B------:R-:W-:-:S04]  /*36f0*/  LOP3.LUT R13, R13, R12, RZ, 0x3c, !PT ;  /* 0x0000000c0d0d7212 */ /* 0x000fc800078e3cff */
[----:B------:R-:W-:-:S04]  /*3700*/  SHF.R.U32.HI R2, RZ, 0x8, R13 ;  /* 0x00000008ff027819 */ /* 0x000fc8000001160d */
[----:B------:R-:W-:-:S04]  /*3710*/  LOP3.LUT R2, R2, R13, RZ, 0x3c, !PT ;  /* 0x0000000d02027212 */ /* 0x000fc800078e3cff */
[----:B------:R-:W-:Y:S01]  /*3720*/  SHF.R.U32.HI R13, RZ, 0x4, R2 ;  /* 0x00000004ff0d7819 */ /* 0x000fe20000011602 */
[----:B------:R-:W-:-:S03]  /*3730*/  UIADD3 UR4, UPT, UPT, -UR5, 0x1, URZ ;  /* 0x0000000105047890 */ /* 0x000fc6000fffe1ff */
[----:B------:R-:W-:Y:S01]  /*3740*/  LOP3.LUT R13, R13, R2, RZ, 0x3c, !PT ;  /* 0x000000020d0d7212 */ /* 0x000fe200078e3cff */
[----:B------:R-:W-:-:S03]  /*3750*/  UISETP.NE.AND UP0, UPT, UR4, URZ, UPT ;  /* 0x000000ff0400728c */ /* 0x000fc6000bf05270 */
[----:B------:R-:W-:-:S04]  /*3760*/  SHF.R.U32.HI R2, RZ, 0x2, R13 ;  /* 0x00000002ff027819 */ /* 0x000fc8000001160d */
[----:B------:R-:W-:-:S04]  /*3770*/  LOP3.LUT R2, R2, R13, RZ, 0x3c, !PT ;  /* 0x0000000d02027212 */ /* 0x000fc800078e3cff */
[----:B------:R-:W-:-:S04]  /*3780*/  SHF.R.U32.HI R13, RZ, 0x1, R2 ;  /* 0x00000001ff0d7819 */ /* 0x000fc80000011602 */
[----:B------:R-:W-:Y:S01]  /*3790*/  LOP3.LUT R2, R13, 0x1, R2, 0x48, !PT ;  /* 0x000000010d027812 */ /* 0x000fe200078e4802 */
[----:B------:R-:W-:Y:S06]  /*37a0*/  BRA.U !UP0, `(.L_x_70) ;  /* 0x0000001d08787547 */ /* 0x000fec000b800000 */
[----:B------:R-:W-:Y:S02]  /*37b0*/  VIADD R4, R4, 0xc2f4de ;  /* 0x00c2f4de04047836 */ /* 0x000fe40000000000 */
[----:B------:R-:W-:Y:S02]  /*37c0*/  IMAD.MOV.U32 R38, RZ, RZ, R9 ;  /* 0x000000ffff267224 */ /* 0x000fe400078e0009 */
[----:B------:R-:W-:Y:S02]  /*37d0*/  IMAD.MOV.U32 R40, RZ, RZ, R3 ;  /* 0x000000ffff287224 */ /* 0x000fe400078e0003 */
[----:B------:R-:W-:Y:S02]  /*37e0*/  IMAD.MOV.U32 R42, RZ, RZ, R5 ;  /* 0x000000ffff2a7224 */ /* 0x000fe400078e0005 */
[----:B------:R-:W-:-:S07]  /*37f0*/  IMAD.MOV.U32 R14, RZ, RZ, R11 ;  /* 0x000000ffff0e7224 */ /* 0x000fce00078e000b */
.L_x_72:
[----:B------:R-:W-:Y:S01]  /*3800*/  SHF.R.U32.HI R12, RZ, 0x2, R7 ;  /* 0x00000002ff0c7819 */ /* 0x000fe20000011607 */
[----:B------:R-:W-:Y:S01]  /*3810*/  IMAD.SHL.U32 R3, R14, 0x10, RZ ;  /* 0x000000100e037824 */ /* 0x000fe200078e00ff */
[----:B------:R-:W-:Y:S01]  /*3820*/  SHF.R.U32.HI R9, RZ, 0x2, R40 ;  /* 0x00000002ff097819 */ /* 0x000fe20000011628 */
[----:B------:R-:W-:Y:S01]  /*3830*/  UIADD3 UR4, UPT, UPT, UR4, 0x1, URZ ;  /* 0x0000000104047890 */ /* 0x000fe2000fffe0ff */
[----:B------:R-:W-:Y:S02]  /*3840*/  LOP3.LUT R12, R12, R7, RZ, 0x3c, !PT ;  /* 0x000000070c0c7212 */ /* 0x000fe400078e3cff */
[----:B------:R-:W-:Y:S01]  /*3850*/  SHF.R.U32.HI R7, RZ, 0x2, R38 ;  /* 0x00000002ff077819 */ /* 0x000fe20000011626 */
[----:B------:R-:W-:Y:S01]  /*3860*/  UISETP.NE.AND UP0, UPT, UR4, URZ, UPT ;  /* 0x000000ff0400728c */ /* 0x000fe2000bf05270 */
[----:B------:R-:W-:Y:S01]  /*3870*/  LOP3.LUT R9, R9, R40, RZ, 0x3c, !PT ;  /* 0x0000002809097212 */ /* 0x000fe200078e3cff */
[----:B------:R-:W-:Y:S01]  /*3880*/  IMAD.SHL.U32 R5, R12, 0x2, RZ ;  /* 0x000000020c057824 */ /* 0x000fe200078e00ff */
[----:B------:R-:W-:-:S02]  /*3890*/  LOP3.LUT R7, R7, R38, RZ, 0x3c, !PT ;  /* 0x0000002607077212 */ /* 0x000fc400078e3cff */
[----:B------:R-:W-:Y:S02]  /*38a0*/  SHF.R.U32.HI R11, RZ, 0x2, R42 ;  /* 0x00000002ff0b7819 */ /* 0x000fe4000001162a */
[----:B------:R-:W-:Y:S01]  /*38b0*/  LOP3.LUT R3, R12, R5, R3, 0x96, !PT ;  /* 0x000000050c037212 */ /* 0x000fe200078e9603 */
[----:B------:R-:W-:Y:S01]  /*38c0*/  IMAD.SHL.U32 R5, R7, 0x2, RZ ;  /* 0x0000000207057824 */ /* 0x000fe200078e00ff */
[----:B------:R-:W-:Y:S02]  /*38d0*/  LOP3.LUT R11, R11, R42, RZ, 0x3c, !PT ;  /* 0x0000002a0b0b7212 */ /* 0x000fe400078e3cff */
[----:B------:R-:W-:Y:S02]  /*38e0*/  LOP3.LUT R3, R3, R14, RZ, 0x3c, !PT ;  /* 0x0000000e03037212 */ /* 0x000fe400078e3cff */
[----:B------:R-:W-:-:S03]  /*38f0*/  SHF.R.U32.HI R13, RZ, 0x2, R14 ;  /* 0x00000002ff0d7819 */ /* 0x000fc6000001160e */
[----:B------:R-:W-:Y:S01]  /*3900*/  IMAD.SHL.U32 R12, R3, 0x10, RZ ;  /* 0x00000010030c7824 */ /* 0x000fe200078e00ff */
[----:B------:R-:W-:Y:S02]  /*3910*/  LOP3.LUT R13, R13, R14, RZ, 0x3c, !PT ;  /* 0x0000000e0d0d7212 */ /* 0x000fe400078e3cff */
[----:B------:R-:W-:Y:S02]  /*3920*/  SHF.R.U32.HI R14, RZ, 0x2, R3 ;  /* 0x00000002ff0e7819 */ /* 0x000fe40000011603 */
[----:B------:R-:W-:Y:S01]  /*3930*/  LOP3.LUT R12, R7, R5, R12, 0x96, !PT ;  /* 0x00000005070c7212 */ /* 0x000fe200078e960c */
[----:B------:R-:W-:Y:S01]  /*3940*/  IMAD.SHL.U32 R7, R9, 0x2, RZ ;  /* 0x0000000209077824 */ /* 0x000fe200078e00ff */
[-C--:B------:R-:W-:Y:S02]  /*3950*/  LOP3.LUT R14, R14, R3.reuse, RZ, 0x3c, !PT ;  /* 0x000000030e0e7212 */ /* 0x080fe400078e3cff */
[----:B------:R-:W-:Y:S01]  /*3960*/  LOP3.LUT R5, R12, R3, RZ, 0x3c, !PT ;  /* 0x000000030c057212 */ /* 0x000fe200078e3cff */
[----:B------:R-:W-:-:S03]  /*3970*/  IMAD.IADD R3, R3, 0x1, R4 ;  /* 0x0000000103037824 */ /* 0x000fc600078e0204 */
[--C-:B------:R-:W-:Y:S01]  /*3980*/  SHF.R.U32.HI R38, RZ, 0x2, R5.reuse ;  /* 0x00000002ff267819 */ /* 0x100fe20000011605 */
[----:B------:R-:W-:Y:S01]  /*3990*/  IMAD.SHL.U32 R12, R5, 0x10, RZ ;  /* 0x00000010050c7824 */ /* 0x000fe200078e00ff */
[----:B------:R-:W-:Y:S02]  /*39a0*/  IADD3 R23, PT, PT, R4, 0x587c5, R5 ;  /* 0x000587c504177810 */ /* 0x000fe40007ffe005 */
[----:B------:R-:W-:Y:S02]  /*39b0*/  LOP3.LUT R38, R38, R5, RZ, 0x3c, !PT ;  /* 0x0000000526267212 */ /* 0x000fe400078e3cff */
[----:B------:R-:W-:Y:S01]  /*39c0*/  LOP3.LUT R12, R9, R7, R12, 0x96, !PT ;  /* 0x00000007090c7212 */ /* 0x000fe200078e960c */
[----:B------:R-:W-:Y:S01]  /*39d0*/  IMAD.SHL.U32 R9, R11, 0x2, RZ ;  /* 0x000000020b097824 */ /* 0x000fe200078e00ff */
[----:B------:R-:W-:Y:S02]  /*39e0*/  LOP3.LUT R23, R34, R23, RZ, 0xc0, !PT ;  /* 0x0000001722177212 */ /* 0x000fe400078ec0ff */
[----:B------:R-:W-:-:S05]  /*39f0*/  LOP3.LUT R7, R12, R5, RZ, 0x3c, !PT ;  /* 0x000000050c077212 */ /* 0x000fca00078e3cff */
[----:B------:R-:W-:-:S05]  /*3a00*/  IMAD.SHL.U32 R12, R7, 0x10, RZ ;  /* 0x00000010070c7824 */ /* 0x000fca00078e00ff */
[----:B------:R-:W-:Y:S01]  /*3a10*/  LOP3.LUT R12, R11, R9, R12, 0x96, !PT ;  /* 0x000000090b0c7212 */ /* 0x000fe200078e960c */
[----:B------:R-:W-:-:S03]  /*3a20*/  IMAD.SHL.U32 R11, R13, 0x2, RZ ;  /* 0x000000020d0b7824 */ /* 0x000fc600078e00ff */
[----:B------:R-:W-:-:S05]  /*3a30*/  LOP3.LUT R9, R12, R7, RZ, 0x3c, !PT ;  /* 0x000000070c097212 */ /* 0x000fca00078e3cff */
[----:B------:R-:W-:-:S05]  /*3a40*/  IMAD.SHL.U32 R12, R9, 0x10, RZ ;  /* 0x00000010090c7824 */ /* 0x000fca00078e00ff */
[----:B------:R-:W-:-:S04]  /*3a50*/  LOP3.LUT R12, R13, R11, R12, 0x96, !PT ;  /* 0x0000000b0d0c7212 */ /* 0x000fc800078e960c */
[----:B------:R-:W-:Y:S01]  /*3a60*/  LOP3.LUT R11, R12, R9, RZ, 0x3c, !PT ;  /* 0x000000090c0b7212 */ /* 0x000fe200078e3cff */
[----:B------:R-:W-:-:S04]  /*3a70*/  IMAD.SHL.U32 R12, R14, 0x2, RZ ;  /* 0x000000020e0c7824 */ /* 0x000fc800078e00ff */
[----:B------:R-:W-:-:S05]  /*3a80*/  IMAD.SHL.U32 R13, R11, 0x10, RZ ;  /* 0x000000100b0d7824 */ /* 0x000fca00078e00ff */
[----:B------:R-:W-:Y:S02]  /*3a90*/  LOP3.LUT R12, R14, R12, R13, 0x96, !PT ;  /* 0x0000000c0e0c7212 */ /* 0x000fe400078e960d */
[----:B------:R-:W-:Y:S02]  /*3aa0*/  SHF.R.U32.HI R14, RZ, 0x2, R7 ;  /* 0x00000002ff0e7819 */ /* 0x000fe40000011607 */
[----:B------:R-:W-:Y:S01]  /*3ab0*/  LOP3.LUT R13, R12, R11, RZ, 0x3c, !PT ;  /* 0x0000000b0c0d7212 */ /* 0x000fe200078e3cff */
[----:B------:R-:W-:Y:S01]  /*3ac0*/  IMAD.SHL.U32 R12, R38, 0x2, RZ ;  /* 0x00000002260c7824 */ /* 0x000fe200078e00ff */
[----:B------:R-:W-:-:S03]  /*3ad0*/  LOP3.LUT R14, R14, R7, RZ, 0x3c, !PT ;  /* 0x000000070e0e7212 */ /* 0x000fc600078e3cff */
[----:B------:R-:W-:-:S05]  /*3ae0*/  IMAD.SHL.U32 R15, R13, 0x10, RZ ;  /* 0x000000100d0f7824 */ /* 0x000fca00078e00ff */
[----:B------:R-:W-:Y:S02]  /*3af0*/  LOP3.LUT R12, R38, R12, R15, 0x96, !PT ;  /* 0x0000000c260c7212 */ /* 0x000fe400078e960f */
[--C-:B------:R-:W-:Y:S02]  /*3b00*/  SHF.R.U32.HI R38, RZ, 0x2, R9.reuse ;  /* 0x00000002ff267819 */ /* 0x100fe40000011609 */
[----:B------:R-:W-:Y:S01]  /*3b10*/  LOP3.LUT R15, R12, R13, RZ, 0x3c, !PT ;  /* 0x0000000d0c0f7212 */ /* 0x000fe200078e3cff */
[----:B------:R-:W-:Y:S01]  /*3b20*/  IMAD.SHL.U32 R12, R14, 0x2, RZ ;  /* 0x000000020e0c7824 */ /* 0x000fe200078e00ff */
[----:B------:R-:W-:Y:S02]  /*3b30*/  LOP3.LUT R38, R38, R9, RZ, 0x3c, !PT ;  /* 0x0000000926267212 */ /* 0x000fe400078e3cff */
[----:B------:R-:W-:Y:S01]  /*3b40*/  IADD3 R9, PT, PT, R4, 0x10974f, R9 ;  /* 0x0010974f04097810 */ /* 0x000fe20007ffe009 */
        /* <DEDUP_REMOVED lines=16> */
[----:B------:R-:W-:Y:S02]  /*3c50*/  LOP3.LUT R14, R23, R36, R3, 0x78, !PT ;  /* 0x00000024170e7212 */ /* 0x000fe400078e7803 */
[----:B------:R-:W-:Y:S02]  /*3c60*/  LOP3.LUT R3, R12, R19, RZ, 0x3c, !PT ;  /* 0x000000130c037212 */ /* 0x000fe400078e3cff */
[----:B------:R-:W-:Y:S01]  /*3c70*/  IADD3 R23, PT, PT, R4, 0xb0f8a, R7 ;  /* 0x000b0f8a04177810 */ /* 0x000fe20007ffe007 */
[----:B------:R-:W-:Y:S01]  /*3c80*/  IMAD.SHL.U32 R7, R38, 0x2, RZ ;  /* 0x0000000226077824 */ /* 0x000fe200078e00ff */
[----:B------:R-:W-:Y:S01]  /*3c90*/  SHF.R.U32.HI R12, RZ, 0x2, R15 ;  /* 0x00000002ff0c7819 */ /* 0x000fe2000001160f */
[----:B------:R-:W-:Y:S01]  /*3ca0*/  IMAD.SHL.U32 R5, R3, 0x10, RZ ;  /* 0x0000001003057824 */ /* 0x000fe200078e00ff */
[----:B------:R-:W-:-:S02]  /*3cb0*/  LOP3.LUT R14, R14, R32, R23, 0x78, !PT ;  /* 0x000000200e0e7212 */ /* 0x000fc400078e7817 */
[----:B------:R-:W-:Y:S02]  /*3cc0*/  LOP3.LUT R12, R12, R15, RZ, 0x3c, !PT ;  /* 0x0000000f0c0c7212 */ /* 0x000fe400078e3cff */
[----:B------:R-:W-:Y:S02]  /*3cd0*/  LOP3.LUT R38, R38, R7, R5, 0x96, !PT ;  /* 0x0000000726267212 */ /* 0x000fe400078e9605 */
[----:B------:R-:W-:Y:S01]  /*3ce0*/  LOP3.LUT R14, R14, R30, R9, 0x78, !PT ;  /* 0x0000001e0e0e7212 */ /* 0x000fe200078e7809 */
[----:B------:R-:W-:Y:S01]  /*3cf0*/  IMAD.SHL.U32 R9, R12, 0x2, RZ ;  /* 0x000000020c097824 */ /* 0x000fe200078e00ff */
[----:B------:R-:W-:Y:S02]  /*3d00*/  LOP3.LUT R5, R38, R3, RZ, 0x3c, !PT ;  /* 0x0000000326057212 */ /* 0x000fe400078e3cff */
[----:B------:R-:W-:Y:S02]  /*3d10*/  LOP3.LUT R11, R14, R28, R11, 0x78, !PT ;  /* 0x0000001c0e0b7212 */ /* 0x000fe400078e780b */
[----:B------:R-:W-:Y:S01]  /*3d20*/  SHF.R.U32.HI R14, RZ, 0x2, R17 ;  /* 0x00000002ff0e7819 */ /* 0x000fe20000011611 */
[----:B------:R-:W-:Y:S01]  /*3d30*/  IMAD.SHL.U32 R7, R5, 0x10, RZ ;  /* 0x0000001005077824 */ /* 0x000fe200078e00ff */
[----:B------:R-:W-:-:S02]  /*3d40*/  LOP3.LUT R13, R11, R26, R13, 0x78, !PT ;  /* 0x0000001a0b0d7212 */ /* 0x000fc400078e780d */
[----:B------:R-:W-:Y:S02]  /*3d50*/  LOP3.LUT R14, R14, R17, RZ, 0x3c, !PT ;  /* 0x000000110e0e7212 */ /* 0x000fe400078e3cff */
[----:B------:R-:W-:Y:S02]  /*3d60*/  LOP3.LUT R12, R12, R9, R7, 0x96, !PT ;  /* 0x000000090c0c7212 */ /* 0x000fe400078e9607 */
[----:B------:R-:W-:Y:S01]  /*3d70*/  IADD3 R15, PT, PT, R4, 0x212e9e, R15 ;  /* 0x00212e9e040f7810 */ /* 0x000fe20007ffe00f */
[----:B------:R-:W-:Y:S01]  /*3d80*/  IMAD.SHL.U32 R11, R14, 0x2, RZ ;  /* 0x000000020e0b7824 */ /* 0x000fe200078e00ff */
[----:B------:R-:W-:Y:S02]  /*3d90*/  LOP3.LUT R7, R12, R5, RZ, 0x3c, !PT ;  /* 0x000000050c077212 */ /* 0x000fe400078e3cff */
[----:B------:R-:W-:Y:S02]  /*3da0*/  SHF.R.U32.HI R12, RZ, 0x2, R19 ;  /* 0x00000002ff0c7819 */ /* 0x000fe40000011613 */
[----:B------:R-:W-:Y:S01]  /*3db0*/  LOP3.LUT R13, R13, R24, R15, 0x78, !PT ;  /* 0x000000180d0d7212 */ /* 0x000fe200078e780f */
[----:B------:R-:W-:Y:S01]  /*3dc0*/  IMAD.SHL.U32 R9, R7, 0x10, RZ ;  /* 0x0000001007097824 */ /* 0x000fe200078e00ff */
[----:B------:R-:W-:-:S02]  /*3dd0*/  LOP3.LUT R12, R12, R19, RZ, 0x3c, !PT ;  /* 0x000000130c0c7212 */ /* 0x000fc400078e3cff */
[----:B------:R-:W-:Y:S02]  /*3de0*/  IADD3 R17, PT, PT, R4, 0x26b663, R17 ;  /* 0x0026b66304117810 */ /* 0x000fe40007ffe011 */
[----:B------:R-:W-:Y:S01]  /*3df0*/  LOP3.LUT R14, R14, R11, R9, 0x96, !PT ;  /* 0x0000000b0e0e7212 */ /* 0x000fe200078e9609 */
[----:B------:R-:W-:Y:S01]  /*3e00*/  IMAD.SHL.U32 R11, R12, 0x2, RZ ;  /* 0x000000020c0b7824 */ /* 0x000fe200078e00ff */
[----:B------:R-:W-:Y:S02]  /*3e10*/  LOP3.LUT R13, R13, R22, R17, 0x78, !PT ;  /* 0x000000160d0d7212 */ /* 0x000fe400078e7811 */
[----:B------:R-:W-:Y:S02]  /*3e20*/  LOP3.LUT R38, R14, R7, RZ, 0x3c, !PT ;  /* 0x000000070e267212 */ /* 0x000fe400078e3cff */
[----:B------:R-:W-:Y:S02]  /*3e30*/  SHF.R.U32.HI R14, RZ, 0x2, R3 ;  /* 0x00000002ff0e7819 */ /* 0x000fe40000011603 */
[----:B------:R-:W-:Y:S01]  /*3e40*/  IADD3 R19, PT, PT, R4, 0x2c3e28, R19 ;  /* 0x002c3e2804137810 */ /* 0x000fe20007ffe013 */
[----:B------:R-:W-:Y:S01]  /*3e50*/  IMAD.SHL.U32 R9, R38, 0x10, RZ ;  /* 0x0000001026097824 */ /* 0x000fe200078e00ff */
[----:B------:R-:W-:-:S02]  /*3e60*/  LOP3.LUT R14, R14, R3, RZ, 0x3c, !PT ;  /* 0x000000030e0e7212 */ /* 0x000fc400078e3cff */
[----:B------:R-:W-:Y:S02]  /*3e70*/  LOP3.LUT R19, R13, R20, R19, 0x78, !PT ;  /* 0x000000140d137212 */ /* 0x000fe400078e7813 */
[----:B------:R-:W-:Y:S02]  /*3e80*/  LOP3.LUT R9, R12, R11, R9, 0x96, !PT ;  /* 0x0000000b0c097212 */ /* 0x000fe400078e9609 */
[----:B------:R-:W-:Y:S02]  /*3e90*/  IADD3 R13, PT, PT, R4, 0x31c5ed, R3 ;  /* 0x0031c5ed040d7810 */ /* 0x000fe40007ffe003 */
[----:B------:R-:W-:Y:S01]  /*3ea0*/  LOP3.LUT R40, R9, R38, RZ, 0x3c, !PT ;  /* 0x0000002609287212 */ /* 0x000fe200078e3cff */
[----:B------:R-:W-:Y:S01]  /*3eb0*/  IMAD.SHL.U32 R9, R14, 0x2, RZ ;  /* 0x000000020e097824 */ /* 0x000fe200078e00ff */
[----:B------:R-:W-:Y:S02]  /*3ec0*/  LOP3.LUT R13, R19, R18, R13, 0x78, !PT ;  /* 0x00000012130d7212 */ /* 0x000fe400078e780d */
[--C-:B------:R-:W-:Y:S01]  /*3ed0*/  IADD3 R11, PT, PT, R4, 0x374db2, R5.reuse ;  /* 0x00374db2040b7810 */ /* 0x100fe20007ffe005 */
[----:B------:R-:W-:Y:S01]  /*3ee0*/  IMAD.SHL.U32 R3, R40, 0x10, RZ ;  /* 0x0000001028037824 */ /* 0x000fe200078e00ff */
[----:B------:R-:W-:-:S02]  /*3ef0*/  SHF.R.U32.HI R12, RZ, 0x2, R5 ;  /* 0x00000002ff0c7819 */ /* 0x000fc40000011605 */
[----:B------:R-:W-:Y:S02]  /*3f00*/  LOP3.LUT R13, R13, R16, R11, 0x78, !PT ;  /* 0x000000100d0d7212 */ /* 0x000fe400078e780b */
[----:B------:R-:W-:Y:S02]  /*3f10*/  LOP3.LUT R3, R14, R9, R3, 0x96, !PT ;  /* 0x000000090e037212 */ /* 0x000fe400078e9603 */
[----:B------:R-:W-:Y:S02]  /*3f20*/  LOP3.LUT R12, R12, R5, RZ, 0x3c, !PT ;  /* 0x000000050c0c7212 */ /* 0x000fe400078e3cff */
[----:B------:R-:W-:Y:S02]  /*3f30*/  LOP3.LUT R42, R3, R40, RZ, 0x3c, !PT ;  /* 0x00000028032a7212 */ /* 0x000fe400078e3cff */
[----:B------:R-:W-:Y:S01]  /*3f40*/  IADD3 R11, PT, PT, R4, 0x3cd577, R7 ;  /* 0x003cd577040b7810 */ /* 0x000fe20007ffe007 */
[----:B------:R-:W-:Y:S01]  /*3f50*/  IMAD.SHL.U32 R5, R12, 0x2, RZ ;  /* 0x000000020c057824 */ /* 0x000fe200078e00ff */
[----:B------:R-:W-:Y:S01]  /*3f60*/  IADD3 R9, PT, PT, R4, 0x425d3c, R38 ;  /* 0x00425d3c04097810 */ /* 0x000fe20007ffe026 */
[----:B------:R-:W-:Y:S01]  /*3f70*/  IMAD.SHL.U32 R3, R42, 0x10, RZ ;  /* 0x000000102a037824 */ /* 0x000fe200078e00ff */
[----:B------:R-:W-:-:S02]  /*3f80*/  LOP3.LUT R11, R13, R10, R11, 0x78, !PT ;  /* 0x0000000a0d0b7212 */ /* 0x000fc400078e780b */
[----:B------:R-:W-:Y:S02]  /*3f90*/  IADD3 R14, PT, PT, R4, 0x47e501, R40 ;  /* 0x0047e501040e7810 */ /* 0x000fe40007ffe028 */
[----:B------:R-:W-:Y:S02]  /*3fa0*/  LOP3.LUT R9, R11, R8, R9, 0x78, !PT ;  /* 0x000000080b097212 */ /* 0x000fe400078e7809 */
[----:B------:R-:W-:Y:S02]  /*3fb0*/  LOP3.LUT R3, R12, R5, R3, 0x96, !PT ;  /* 0x000000050c037212 */ /* 0x000fe400078e9603 */
[----:B------:R-:W-:Y:S02]  /*3fc0*/  LOP3.LUT R9, R9, R21, R14, 0x78, !PT ;  /* 0x0000001509097212 */ /* 0x000fe400078e780e */
[----:B------:R-:W-:Y:S02]  /*3fd0*/  IADD3 R5, PT, PT, R4, 0x4d6cc6, R42 ;  /* 0x004d6cc604057810 */ /* 0x000fe40007ffe02a */
[----:B------:R-:W-:-:S02]  /*3fe0*/  LOP3.LUT R14, R3, R42, RZ, 0x3c, !PT ;  /* 0x0000002a030e7212 */ /* 0x000fc400078e3cff */
[----:B------:R-:W-:Y:S02]  /*3ff0*/  LOP3.LUT R5, R9, R0, R5, 0x78, !PT ;  /* 0x0000000009057212 */ /* 0x000fe400078e7805 */
[C---:B------:R-:W-:Y:S01]  /*4000*/  IADD3 R3, PT, PT, R4.reuse, 0x52f48b, R14 ;  /* 0x0052f48b04037810 */ /* 0x040fe20007ffe00e */
[----:B------:R-:W-:-:S03]  /*4010*/  VIADD R4, R4, 0x587c50 ;  /* 0x00587c5004047836 */ /* 0x000fc60000000000 */
[----:B------:R-:W-:-:S04]  /*4020*/  LOP3.LUT R3, R5, R6, R3, 0x78, !PT ;  /* 0x0000000605037212 */ /* 0x000fc800078e7803 */
[----:B------:R-:W-:-:S04]  /*4030*/  SHF.R.U32.HI R12, RZ, 0x10, R3 ;  /* 0x00000010ff0c7819 */ /* 0x000fc80000011603 */
[----:B------:R-:W-:-:S04]  /*4040*/  LOP3.LUT R12, R12, R3, RZ, 0x3c, !PT ;  /* 0x000000030c0c7212 */ /* 0x000fc800078e3cff */
[----:B------:R-:W-:-:S04]  /*4050*/  SHF.R.U32.HI R3, RZ, 0x8, R12 ;  /* 0x00000008ff037819 */ /* 0x000fc8000001160c */
[----:B------:R-:W-:-:S04]  /*4060*/  LOP3.LUT R3, R3, R12, RZ, 0x3c, !PT ;  /* 0x0000000c03037212 */ /* 0x000fc800078e3cff */
[----:B------:R-:W-:-:S04]  /*4070*/  SHF.R.U32.HI R12, RZ, 0x4, R3 ;  /* 0x00000004ff0c7819 */ /* 0x000fc80000011603 */
[----:B------:R-:W-:-:S04]  /*4080*/  LOP3.LUT R12, R12, R3, RZ, 0x3c, !PT ;  /* 0x000000030c0c7212 */ /* 0x000fc800078e3cff */
[----:B------:R-:W-:-:S04]  /*4090*/  SHF.R.U32.HI R3, RZ, 0x2, R12 ;  /* 0x00000002ff037819 */ /* 0x000fc8000001160c */
[----:B------:R-:W-:-:S04]  /*40a0*/  LOP3.LUT R3, R3, R12, RZ, 0x3c, !PT ;  /* 0x0000000c03037212 */ /* 0x000fc800078e3cff */
[----:B------:R-:W-:-:S04]  /*40b0*/  SHF.R.U32.HI R12, RZ, 0x1, R3 ;  /* 0x00000001ff0c7819 */ /* 0x000fc80000011603 */
[----:B------:R-:W-:-:S05]  /*40c0*/  LOP3.LUT R3, R12, 0x1, R3, 0x48, !PT ;  /* 0x000000010c037812 */ /* 0x000fca00078e4803 */
[----:B------:R-:W-:Y:S01]  /*40d0*/  IMAD.IADD R2, R3, 0x1, R2 ;  /* 0x0000000103027824 */ /* 0x000fe200078e0202 */
[----:B------:R-:W-:Y:S06]  /*40e0*/  BRA.U UP0, `(.L_x_72) ;  /* 0xfffffff500c47547 */ /* 0x000fec000b83ffff */
[----:B------:R-:W-:Y:S05]  /*40f0*/  BRA `(.L_x_70) ;  /* 0x0000001400247947 */ /* 0x000fea0003800000 */
.L_x_71:
[----:B------:R-:W0:Y:S08]  /*4100*/  LDC.64 R34, c[0x0][0x390] ;  /* 0x0000e400ff227b82 */ /* 0x000e300000000a00 */
[----:B------:R-:W1:Y:S01]  /*4110*/  LDC.64 R40, c[0x0][0x398] ;  /* 0x0000e600ff287b82 */ /* 0x000e620000000a00 */
[----:B0-----:R0:W5:Y:S04]  /*4120*/  LDG.E R4, desc[UR10][R34.64] ;  /* 0x0000000a22047981 */ /* 0x001168000c1e1900 */
[----:B------:R0:W5:Y:S04]  /*4130*/  LDG.E R6, desc[UR10][R34.64+0x4] ;  /* 0x0000040a22067981 */ /* 0x000168000c1e1900 */
        /* <DEDUP_REMOVED lines=14> */
[----:B-1----:R0:W5:Y:S04]  /*4220*/  LDG.E R24, desc[UR10][R40.64] ;  /* 0x0000000a28187981 */ /* 0x002168000c1e1900 */
        /* <DEDUP_REMOVED lines=14> */
[----:B------:R0:W5:Y:S01]  /*4310*/  LDG.E R39, desc[UR10][R40.64+0x3c] ;  /* 0x00003c0a28277981 */ /* 0x000162000c1e1900 */
[----:B------:R-:W-:Y:S01]  /*4320*/  IMAD.MOV.U32 R2, RZ, RZ, RZ ;  /* 0x000000ffff027224 */ /* 0x000fe200078e00ff */
[----:B------:R-:W-:-:S06]  /*4330*/  UMOV UR4, URZ ;  /* 0x000000ff00047c82 */ /* 0x000fcc0008000000 */
.L_x_76:
[----:B0-----:R-:W-:Y:S01]  /*4340*/  SHF.R.U32.HI R40, RZ, 0x2, R3 ;  /* 0x00000002ff287819 */ /* 0x001fe20000011603 */
[----:B------:R-:W0:Y:S01]  /*4350*/  LDCU.64 UR6, c[0x0][0x388] ;  /* 0x00007100ff0677ac */ /* 0x000e220008000a00 */
[----:B------:R-:W-:Y:S02]  /*4360*/  SHF.R.U32.HI R42, RZ, 0x2, R5 ;  /* 0x00000002ff2a7819 */ /* 0x000fe40000011605 */
[----:B------:R-:W-:Y:S01]  /*4370*/  LOP3.LUT R40, R40, R3, RZ, 0x3c, !PT ;  /* 0x0000000328287212 */ /* 0x000fe200078e3cff */
[----:B------:R-:W-:Y:S01]  /*4380*/  IMAD.SHL.U32 R3, R11, 0x10, RZ ;  /* 0x000000100b037824 */ /* 0x000fe200078e00ff */
[----:B------:R-:W-:Y:S01]  /*4390*/  LOP3.LUT R42, R42, R5, RZ, 0x3c, !PT ;  /* 0x000000052a2a7212 */ /* 0x000fe200078e3cff */
[----:B------:R-:W1:Y:S02]  /*43a0*/  LDCU UR8, c[0x0][0x38c] ;  /* 0x00007180ff0877ac */ /* 0x000e640008000800 */
[----:B------:R-:W-:Y:S02]  /*43b0*/  IMAD.SHL.U32 R41, R40, 0x2, RZ ;  /* 0x0000000228297824 */ /* 0x000fe400078e00ff */
[----:B------:R-:W-:Y:S01]  /*43c0*/  IMAD.SHL.U32 R5, R42, 0x2, RZ ;  /* 0x000000022a057824 */ /* 0x000fe200078e00ff */
[----:B------:R-:W-:-:S02]  /*43d0*/  UMOV UR5, 0x1 ;  /* 0x0000000100057882 */ /* 0x000fc40000000000 */
[----:B------:R-:W-:-:S04]  /*43e0*/  LOP3.LUT R40, R40, R41, R3, 0x96, !PT ;  /* 0x0000002928287212 */ /* 0x000fc800078e9603 */
[----:B------:R-:W-:Y:S01]  /*43f0*/  LOP3.LUT R41, R40, R11, RZ, 0x3c, !PT ;  /* 0x0000000b28297212 */ /* 0x000fe200078e3cff */
[----:B0-----:R-:W-:Y:S01]  /*4400*/  UIADD3 UR7, UPT, UPT, UR6, -UR7, URZ ;  /* 0x8000000706077290 */ /* 0x001fe2000fffe0ff */
[----:B------:R-:W-:-:S03]  /*4410*/  SHF.R.U32.HI R40, RZ, 0x2, R7 ;  /* 0x00000002ff287819 */ /* 0x000fc60000011607 */
[----:B------:R-:W-:Y:S01]  /*4420*/  IMAD.SHL.U32 R3, R41, 0x10, RZ ;  /* 0x0000001029037824 */ /* 0x000fe200078e00ff */
[----:B------:R-:W-:-:S04]  /*4430*/  LOP3.LUT R40, R40, R7, RZ, 0x3c, !PT ;  /* 0x0000000728287212 */ /* 0x000fc800078e3cff */
[----:B------:R-:W-:Y:S01]  /*4440*/  LOP3.LUT R42, R42, R5, R3, 0x96, !PT ;  /* 0x000000052a2a7212 */ /* 0x000fe200078e9603 */
[----:B------:R-:W-:-:S03]  /*4450*/  IMAD.SHL.U32 R5, R40, 0x2, RZ ;  /* 0x0000000228057824 */ /* 0x000fc600078e00ff */
[----:B------:R-:W-:Y:S02]  /*4460*/  LOP3.LUT R43, R42, R41, RZ, 0x3c, !PT ;  /* 0x000000292a2b7212 */ /* 0x000fe400078e3cff */
        /* <DEDUP_REMOVED lines=14> */
[----:B------:R-:W-:Y:S02]  /*4550*/  LOP3.LUT R42, R42, R41, RZ, 0x3c, !PT ;  /* 0x000000292a2a7212 */ /* 0x000fe400078e3cff */
[----:B------:R-:W-:Y:S02]  /*4560*/  IADD3 R41, PT, PT, R0, 0x587c5, R41 ;  /* 0x000587c500297810 */ /* 0x000fe40007ffe029 */
[----:B------:R-:W-:Y:S01]  /*4570*/  LOP3.LUT R40, R40, R5, R3, 0x96, !PT ;  /* 0x0000000528287212 */ /* 0x000fe200078e9603 */
[----:B------:R-:W-:Y:S02]  /*4580*/  IMAD.SHL.U32 R5, R42, 0x2, RZ ;  /* 0x000000022a057824 */ /* 0x000fe400078e00ff */
[----:B------:R-:W-:Y:S01]  /*4590*/  IMAD.MOV.U32 R73, RZ, RZ, R41 ;  /* 0x000000ffff497224 */ /* 0x000fe200078e0029 */
        /* <DEDUP_REMOVED lines=35> */
[----:B------:R-:W-:-:S04]  /*47d0*/  LOP3.LUT R40, R40, R11, RZ, 0x3c, !PT ;  /* 0x0000000b28287212 */ /* 0x000fc800078e3cff */
[----:B------:R-:W-:Y:S01]  /*47e0*/  LOP3.LUT R42, R42, R5, R3, 0x96, !PT ;  /* 0x000000052a2a7212 */ /* 0x000fe200078e9603 */
[----:B------:R-:W-:-:S03]  /*47f0*/  IMAD.SHL.U32 R5, R40, 0x2, RZ ;  /* 0x0000000228057824 */ /* 0x000fc600078e00ff */
[----:B------:R-:W-:Y:S02]  /*4800*/  LOP3.LUT R57, R42, R55, RZ, 0x3c, !PT ;  /* 0x000000372a397212 */ /* 0x000fe400078e3cff */
[----:B------:R-:W-:Y:S02]  /*4810*/  SHF.R.U32.HI R42, RZ, 0x2, R51 ;  /* 0x00000002ff2a7819 */ /* 0x000fe40000011633 */
[----:B------:R-:W-:Y:S01]  /*4820*/  IADD3 R48, PT, PT, R0, 0x374db2, R57 ;  /* 0x00374db200307810 */ /* 0x000fe20007ffe039 */
[----:B------:R-:W-:Y:S01]  /*4830*/  IMAD.SHL.U32 R3, R57, 0x10, RZ ;  /* 0x0000001039037824 */ /* 0x000fe200078e00ff */
[----:B------:R-:W-:Y:S02]  /*4840*/  LOP3.LUT R42, R42, R51, RZ, 0x3c, !PT ;  /* 0x000000332a2a7212 */ /* 0x000fe400078e3cff */
[----:B------:R-:W-:Y:S01]  /*4850*/  IADD3 R51, PT, PT, R0, 0x26b663, R51 ;  /* 0x0026b66300337810 */ /* 0x000fe20007ffe033 */
[----:B------:R-:W-:Y:S01]  /*4860*/  IMAD.MOV.U32 R67, RZ, RZ, R48 ;  /* 0x000000ffff437224 */ /* 0x000fe200078e0030 */
[----:B------:R-:W-:Y:S01]  /*4870*/  LOP3.LUT R40, R40, R5, R3, 0x96, !PT ;  /* 0x0000000528287212 */ /* 0x000fe200078e9603 */
[----:B------:R-:W-:-:S03]  /*4880*/  IMAD.SHL.U32 R5, R42, 0x2, RZ ;  /* 0x000000022a057824 */ /* 0x000fc600078e00ff */
[----:B------:R-:W-:Y:S02]  /*4890*/  LOP3.LUT R59, R40, R57, RZ, 0x3c, !PT ;  /* 0x00000039283b7212 */ /* 0x000fe400078e3cff */
[----:B------:R-:W-:Y:S02]  /*48a0*/  SHF.R.U32.HI R40, RZ, 0x2, R53 ;  /* 0x00000002ff287819 */ /* 0x000fe40000011635 */
[----:B------:R-:W-:Y:S01]  /*48b0*/  SHF.R.U32.HI R44, RZ, 0x2, R59 ;  /* 0x00000002ff2c7819 */ /* 0x000fe2000001163b */
[----:B------:R-:W-:Y:S01]  /*48c0*/  IMAD.SHL.U32 R3, R59, 0x10, RZ ;  /* 0x000000103b037824 */ /* 0x000fe200078e00ff */
[----:B------:R-:W-:Y:S02]  /*48d0*/  LOP3.LUT R40, R40, R53, RZ, 0x3c, !PT ;  /* 0x0000003528287212 */ /* 0x000fe400078e3cff */
[----:B------:R-:W-:Y:S02]  /*48e0*/  LOP3.LUT R44, R44, R59, RZ, 0x3c, !PT ;  /* 0x0000003b2c2c7212 */ /* 0x000fe400078e3cff */
[----:B------:R-:W-:Y:S01]  /*48f0*/  LOP3.LUT R42, R42, R5, R3, 0x96, !PT ;  /* 0x000000052a2a7212 */ /* 0x000fe200078e9603 */
[----:B------:R-:W-:-:S03]  /*4900*/  IMAD.SHL.U32 R7, R40, 0x2, RZ ;  /* 0x0000000228077824 */ /* 0x000fc600078e00ff */
[----:B------:R-:W-:Y:S02]  /*4910*/  LOP3.LUT R3, R42, R59, RZ, 0x3c, !PT ;  /* 0x0000003b2a037212 */ /* 0x000fe400078e3cff */
[----:B------:R-:W-:Y:S02]  /*4920*/  SHF.R.U32.HI R42, RZ, 0x2, R55 ;  /* 0x00000002ff2a7819 */ /* 0x000fe40000011637 */
[----:B------:R-:W-:Y:S01]  /*4930*/  IADD3 R50, PT, PT, R0, 0x425d3c, R3 ;  /* 0x00425d3c00327810 */ /* 0x000fe20007ffe003 */
[----:B------:R-:W-:Y:S01]  /*4940*/  IMAD.SHL.U32 R5, R3, 0x10, RZ ;  /* 0x0000001003057824 */ /* 0x000fe200078e00ff */
[----:B------:R-:W-:-:S03]  /*4950*/  LOP3.LUT R42, R42, R55, RZ, 0x3c, !PT ;  /* 0x000000372a2a7212 */ /* 0x000fc600078e3cff */
[----:B------:R-:W-:Y:S01]  /*4960*/  IMAD.MOV.U32 R63, RZ, RZ, R50 ;  /* 0x000000ffff3f7224 */ /* 0x000fe200078e0032 */
[----:B------:R-:W-:Y:S01]  /*4970*/  LOP3.LUT R40, R40, R7, R5, 0x96, !PT ;  /* 0x0000000728287212 */ /* 0x000fe200078e9605 */
[----:B------:R-:W-:-:S03]  /*4980*/  IMAD.SHL.U32 R9, R42, 0x2, RZ ;  /* 0x000000022a097824 */ /* 0x000fc600078e00ff */
[----:B------:R-:W-:Y:S02]  /*4990*/  LOP3.LUT R5, R40, R3, RZ, 0x3c, !PT ;  /* 0x0000000328057212 */ /* 0x000fe400078e3cff */
[----:B------:R-:W-:-:S03]  /*49a0*/  SHF.R.U32.HI R40, RZ, 0x2, R57 ;  /* 0x00000002ff287819 */ /* 0x000fc60000011639 */
[----:B------:R-:W-:Y:S01]  /*49b0*/  IMAD.SHL.U32 R7, R5, 0x10, RZ ;  /* 0x0000001005077824 */ /* 0x000fe200078e00ff */
[----:B------:R-:W-:Y:S02]  /*49c0*/  LOP3.LUT R40, R40, R57, RZ, 0x3c, !PT ;  /* 0x0000003928287212 */ /* 0x000fe400078e3cff */
[----:B------:R-:W-:Y:S02]  /*49d0*/  IADD3 R57, PT, PT, R0, 0x47e501, R5 ;  /* 0x0047e50100397810 */ /* 0x000fe40007ffe005 */
[----:B------:R-:W-:-:S04]  /*49e0*/  LOP3.LUT R42, R42, R9, R7, 0x96, !PT ;  /* 0x000000092a2a7212 */ /* 0x000fc800078e9607 */
[----:B------:R-:W-:Y:S01]  /*49f0*/  LOP3.LUT R7, R42, R5, RZ, 0x3c, !PT ;  /* 0x000000052a077212 */ /* 0x000fe200078e3cff */
[----:B------:R-:W-:-:S03]  /*4a00*/  IMAD.SHL.U32 R42, R40, 0x2, RZ ;  /* 0x00000002282a7824 */ /* 0x000fc600078e00ff */
[----:B------:R-:W-:Y:S01]  /*4a10*/  IADD3 R52, PT, PT, R0, 0x4d6cc6, R7 ;  /* 0x004d6cc600347810 */ /* 0x000fe20007ffe007 */
[----:B------:R-:W-:-:S04]  /*4a20*/  IMAD.SHL.U32 R9, R7, 0x10, RZ ;  /* 0x0000001007097824 */ /* 0x000fc800078e00ff */
[----:B------:R-:W-:Y:S01]  /*4a30*/  IMAD.MOV.U32 R46, RZ, RZ, R52 ;  /* 0x000000ffff2e7224 */ /* 0x000fe200078e0034 */
[----:B------:R-:W-:Y:S01]  /*4a40*/  LOP3.LUT R42, R40, R42, R9, 0x96, !PT ;  /* 0x0000002a282a7212 */ /* 0x000fe200078e9609 */
[----:B------:R-:W-:-:S03]  /*4a50*/  IMAD.SHL.U32 R40, R44, 0x2, RZ ;  /* 0x000000022c287824 */ /* 0x000fc600078e00ff */
[----:B------:R-:W-:Y:S02]  /*4a60*/  LOP3.LUT R9, R42, R7, RZ, 0x3c, !PT ;  /* 0x000000072a097212 */ /* 0x000fe400078e3cff */
[----:B------:R-:W-:-:S03]  /*4a70*/  IADD3 R42, PT, PT, R0, 0x212e9e, R11 ;  /* 0x00212e9e002a7810 */ /* 0x000fc60007ffe00b */
[----:B------:R-:W-:Y:S02]  /*4a80*/  IMAD.SHL.U32 R61, R9, 0x10, RZ ;  /* 0x00000010093d7824 */ /* 0x000fe400078e00ff */
[----:B------:R-:W-:-:S03]  /*4a90*/  IMAD.MOV.U32 R58, RZ, RZ, R42 ;  /* 0x000000ffff3a7224 */ /* 0x000fc600078e002a */
[----:B------:R-:W-:Y:S01]  /*4aa0*/  LOP3.LUT R40, R44, R40, R61, 0x96, !PT ;  /* 0x000000282c287212 */ /* 0x000fe200078e963d */
[----:B------:R-:W-:Y:S01]  /*4ab0*/  IMAD.MOV.U32 R61, RZ, RZ, R51 ;  /* 0x000000ffff3d7224 */ /* 0x000fe200078e0033 */
[C---:B------:R-:W-:Y:S02]  /*4ac0*/  IADD3 R44, PT, PT, R0.reuse, 0x2c3e28, R53 ;  /* 0x002c3e28002c7810 */ /* 0x040fe40007ffe035 */
[C---:B------:R-:W-:Y:S02]  /*4ad0*/  IADD3 R53, PT, PT, R0.reuse, 0x31c5ed, R55 ;  /* 0x0031c5ed00357810 */ /* 0x040fe40007ffe037 */
[C---:B------:R-:W-:Y:S01]  /*4ae0*/  IADD3 R55, PT, PT, R0.reuse, 0x3cd577, R59 ;  /* 0x003cd57700377810 */ /* 0x040fe20007ffe03b */
[----:B------:R-:W-:Y:S01]  /*4af0*/  IMAD.MOV.U32 R62, RZ, RZ, R44 ;  /* 0x000000ffff3e7224 */ /* 0x000fe200078e002c */
[C---:B------:R-:W-:Y:S01]  /*4b00*/  IADD3 R59, PT, PT, R0.reuse, 0x52f48b, R9 ;  /* 0x0052f48b003b7810 */ /* 0x040fe20007ffe009 */
[----:B------:R-:W-:Y:S01]  /*4b10*/  VIADD R0, R0, 0x587c50 ;  /* 0x00587c5000007836 */ /* 0x000fe20000000000 */
[----:B------:R-:W-:Y:S01]  /*4b20*/  LOP3.LUT R11, R40, R9, RZ, 0x3c, !PT ;  /* 0x00000009280b7212 */ /* 0x000fe200078e3cff */
[----:B------:R-:W-:-:S02]  /*4b30*/  IMAD.MOV.U32 R69, RZ, RZ, R53 ;  /* 0x000000ffff457224 */ /* 0x000fc400078e0035 */
[----:B------:R-:W-:Y:S02]  /*4b40*/  IMAD.MOV.U32 R65, RZ, RZ, R55 ;  /* 0x000000ffff417224 */ /* 0x000fe400078e0037 */
[----:B------:R-:W-:Y:S02]  /*4b50*/  IMAD.MOV.U32 R40, RZ, RZ, R57 ;  /* 0x000000ffff287224 */ /* 0x000fe400078e0039 */
[----:B------:R-:W-:Y:S02]  /*4b60*/  IMAD.MOV.U32 R54, RZ, RZ, R59 ;  /* 0x000000ffff367224 */ /* 0x000fe400078e003b */
[----:B-1----:R-:W-:-:S07]  /*4b70*/  IMAD.IADD R56, R11, 0x1, R0 ;  /* 0x000000010b387824 */ /* 0x002fce00078e0200 */
.L_x_75:
[----:B------:R-:W-:-:S04]  /*4b80*/  UIADD3 UR8, UPT, UPT, UR8, 0x1, URZ ;  /* 0x0000000108087890 */ /* 0x000fc8000fffe0ff */
[----:B------:R-:W-:-:S04]  /*4b90*/  ULOP3.LUT UR6, UR8, 0x1, URZ, 0xc0, !UPT ;  /* 0x0000000108067892 */ /* 0x000fc8000f8ec0ff */
        /* <DEDUP_REMOVED lines=51> */
.L_x_73:
        /* <DEDUP_REMOVED lines=48> */
.L_x_74:
[----:B------:R-:W-:Y:S02]  /*51d0*/  UISETP.GE.U32.AND UP0, UPT, UR5, UR7, UPT ;  /* 0x000000070500728c */ /* 0x000fe4000bf06070 */
[----:B------:R-:W-:-:S07]  /*51e0*/  UIADD3 UR6, UPT, UPT, UR5, 0x1, URZ ;  /* 0x0000000105067890 */ /* 0x000fce000fffe0ff */
[----:B------:R-:W-:Y:S01]  /*51f0*/  UMOV UR5, UR6 ;  /* 0x0000000600057c82 */ /* 0x000fe20008000000 */
[----:B------:R-:W-:Y:S05]  /*5200*/  BRA.U !UP0, `(.L_x_75) ;  /* 0xfffffff9085c7547 */ /* 0x000fea000b83ffff */
[----:B-----5:R-:W-:Y:S01]  /*5210*/  LOP3.LUT R66, R25, R66, RZ, 0xc0, !PT ;  /* 0x0000004219427212 */ /* 0x020fe200078ec0ff */
[----:B------:R-:W0:Y:S01]  /*5220*/  LDCU UR5, c[0x0][0x3a0] ;  /* 0x00007400ff0577ac */ /* 0x000e220008000800 */
[----:B------:R-:W-:Y:S02]  /*5230*/  LOP3.LUT R68, R24, R73, RZ, 0xc0, !PT ;  /* 0x0000004918447212 */ /* 0x000fe400078ec0ff */
[----:B------:R-:W-:Y:S01]  /*5240*/  LOP3.LUT R66, R66, R6, R43, 0x78, !PT ;  /* 0x0000000642427212 */ /* 0x000fe200078e782b */
[----:B------:R-:W-:Y:S01]  /*5250*/  UIADD3 UR4, UPT, UPT, UR4, 0x1, URZ ;  /* 0x0000000104047890 */ /* 0x000fe2000fffe0ff */
[----:B------:R-:W-:Y:S02]  /*5260*/  LOP3.LUT R43, R26, R71, RZ, 0xc0, !PT ;  /* 0x000000471a2b7212 */ /* 0x000fe400078ec0ff */
[----:B------:R-:W-:Y:S02]  /*5270*/  LOP3.LUT R41, R68, R4, R41, 0x78, !PT ;  /* 0x0000000444297212 */ /* 0x000fe400078e7829 */
[----:B------:R-:W-:-:S02]  /*5280*/  LOP3.LUT R64, R27, R64, RZ, 0xc0, !PT ;  /* 0x000000401b407212 */ /* 0x000fc400078ec0ff */
[----:B------:R-:W-:Y:S02]  /*5290*/  LOP3.LUT R60, R28, R60, RZ, 0xc0, !PT ;  /* 0x0000003c1c3c7212 */ /* 0x000fe400078ec0ff */
[----:B------:R-:W-:Y:S02]  /*52a0*/  LOP3.LUT R68, R43, R8, R45, 0x78, !PT ;  /* 0x000000082b447212 */ /* 0x000fe400078e782d */
[----:B------:R-:W-:Y:S02]  /*52b0*/  LOP3.LUT R43, R29, R58, RZ, 0xc0, !PT ;  /* 0x0000003a1d2b7212 */ /* 0x000fe400078ec0ff */
[----:B------:R-:W-:Y:S01]  /*52c0*/  LOP3.LUT R47, R64, R10, R47, 0x78, !PT ;  /* 0x0000000a402f7212 */ /* 0x000fe200078e782f */
[----:B0-----:R-:W-:Y:S01]  /*52d0*/  UISETP.NE.AND UP0, UPT, UR4, UR5, UPT ;  /* 0x000000050400728c */ /* 0x001fe2000bf05270 */
[----:B------:R-:W-:Y:S02]  /*52e0*/  LOP3.LUT R60, R60, R12, R49, 0x78, !PT ;  /* 0x0000000c3c3c7212 */ /* 0x000fe400078e7831 */
[----:B------:R-:W-:-:S02]  /*52f0*/  LOP3.LUT R45, R30, R61, RZ, 0xc0, !PT ;  /* 0x0000003d1e2d7212 */ /* 0x000fc400078ec0ff */
[----:B------:R-:W-:Y:S02]  /*5300*/  LOP3.LUT R66, R68, R66, R41, 0x96, !PT ;  /* 0x0000004244427212 */ /* 0x000fe400078e9629 */
[----:B------:R-:W-:Y:S02]  /*5310*/  LOP3.LUT R49, R31, R62, RZ, 0xc0, !PT ;  /* 0x0000003e1f317212 */ /* 0x000fe400078ec0ff */
[----:B------:R-:W-:Y:S02]  /*5320*/  LOP3.LUT R58, R43, R13, R42, 0x78, !PT ;  /* 0x0000000d2b3a7212 */ /* 0x000fe400078e782a */
[----:B------:R-:W-:Y:S02]  /*5330*/  LOP3.LUT R42, R32, R69, RZ, 0xc0, !PT ;  /* 0x00000045202a7212 */ /* 0x000fe400078ec0ff */
[----:B------:R-:W-:Y:S02]  /*5340*/  LOP3.LUT R45, R45, R14, R51, 0x78, !PT ;  /* 0x0000000e2d2d7212 */ /* 0x000fe400078e7833 */
[----:B------:R-:W-:-:S02]  /*5350*/  LOP3.LUT R47, R60, R47, R66, 0x96, !PT ;  /* 0x0000002f3c2f7212 */ /* 0x000fc400078e9642 */
[----:B------:R-:W-:Y:S02]  /*5360*/  LOP3.LUT R49, R49, R15, R44, 0x78, !PT ;  /* 0x0000000f31317212 */ /* 0x000fe400078e782c */
[----:B------:R-:W-:Y:S02]  /*5370*/  LOP3.LUT R44, R42, R16, R53, 0x78, !PT ;  /* 0x000000102a2c7212 */ /* 0x000fe400078e7835 */
[----:B------:R-:W-:Y:S02]  /*5380*/  LOP3.LUT R41, R33, R67, RZ, 0xc0, !PT ;  /* 0x0000004321297212 */ /* 0x000fe400078ec0ff */
[----:B------:R-:W-:Y:S02]  /*5390*/  LOP3.LUT R42, R34, R65, RZ, 0xc0, !PT ;  /* 0x00000041222a7212 */ /* 0x000fe400078ec0ff */
[----:B------:R-:W-:Y:S02]  /*53a0*/  LOP3.LUT R45, R45, R58, R47, 0x96, !PT ;  /* 0x0000003a2d2d7212 */ /* 0x000fe400078e962f */
[----:B------:R-:W-:-:S02]  /*53b0*/  LOP3.LUT R43, R35, R63, RZ, 0xc0, !PT ;  /* 0x0000003f232b7212 */ /* 0x000fc400078ec0ff */
[----:B------:R-:W-:Y:S02]  /*53c0*/  LOP3.LUT R48, R41, R17, R48, 0x78, !PT ;  /* 0x0000001129307212 */ /* 0x000fe400078e7830 */
[----:B------:R-:W-:Y:S02]  /*53d0*/  LOP3.LUT R55, R42, R18, R55, 0x78, !PT ;  /* 0x000000122a377212 */ /* 0x000fe400078e7837 */
[----:B------:R-:W-:Y:S02]  /*53e0*/  LOP3.LUT R40, R36, R40, RZ, 0xc0, !PT ;  /* 0x0000002824287212 */ /* 0x000fe400078ec0ff */
[----:B------:R-:W-:Y:S02]  /*53f0*/  LOP3.LUT R45, R44, R49, R45, 0x96, !PT ;  /* 0x000000312c2d7212 */ /* 0x000fe400078e962d */
[----:B------:R-:W-:Y:S02]  /*5400*/  LOP3.LUT R43, R43, R19, R50, 0x78, !PT ;  /* 0x000000132b2b7212 */ /* 0x000fe400078e7832 */
[----:B------:R-:W-:-:S02]  /*5410*/  LOP3.LUT R41, R37, R46, RZ, 0xc0, !PT ;  /* 0x0000002e25297212 */ /* 0x000fc400078ec0ff */
[----:B------:R-:W-:Y:S02]  /*5420*/  LOP3.LUT R42, R38, R54, RZ, 0xc0, !PT ;  /* 0x00000036262a7212 */ /* 0x000fe400078ec0ff */
[----:B------:R-:W-:Y:S01]  /*5430*/  LOP3.LUT R44, R40, R20, R57, 0x78, !PT ;  /* 0x00000014282c7212 */ /* 0x000fe200078e7839 */
[----:B------:R-:W-:Y:S01]  /*5440*/  IMAD.IADD R40, R0, 0x1, R11 ;  /* 0x0000000100287824 */ /* 0x000fe200078e020b */
[----:B------:R-:W-:Y:S02]  /*5450*/  LOP3.LUT R45, R55, R48, R45, 0x96, !PT ;  /* 0x00000030372d7212 */ /* 0x000fe400078e962d */
[----:B------:R-:W-:Y:S02]  /*5460*/  LOP3.LUT R41, R41, R21, R52, 0x78, !PT ;  /* 0x0000001529297212 */ /* 0x000fe400078e7834 */
[----:B------:R-:W-:Y:S02]  /*5470*/  LOP3.LUT R42, R42, R22, R59, 0x78, !PT ;  /* 0x000000162a2a7212 */ /* 0x000fe400078e783b */
[----:B------:R-:W-:-:S02]  /*5480*/  LOP3.LUT R56, R39, R56, RZ, 0xc0, !PT ;  /* 0x0000003827387212 */ /* 0x000fc400078ec0ff */
        /* <DEDUP_REMOVED lines=16> */
.L_x_70:
        /* <DEDUP_REMOVED lines=9> */
.L_x_77:
        /* <DEDUP_REMOVED lines=14> */
.L_x_112:


//--------------------- .text._Z24differential_bias_kernelyiPjS_iPyiii --------------------------
	.section	.text._Z24differential_bias_kernelyiPjS_iPyiii,"ax",@progbits
	.align	128
        .global         _Z24differential_bias_kernelyiPjS_iPyiii
        .type           _Z24differential_bias_kernelyiPjS_iPyiii,@function
        .size           _Z24differential_bias_kernelyiPjS_iPyiii,(.L_x_113 - _Z24differential_bias_kernelyiPjS_iPyiii)
        .other          _Z24differential_bias_kernelyiPjS_iPyiii,@"STO_CUDA_ENTRY STV_DEFAULT"
_Z24differential_bias_kernelyiPjS_iPyiii:
.text._Z24differential_bias_kernelyiPjS_iPyiii:
[----:B------:R-:W-:Y:S01]  /*0000*/  LDC R1, c[0x0][0x37c] ;  /* 0x0000df00ff017b82 */ /* 0x000fe20000000800 */
[----:B------:R-:W0:Y:S01]  /*0010*/  S2R R17, SR_CTAID.X ;  /* 0x0000000000117919 */ /* 0x000e220000002500 */
[----:B------:R-:W0:Y:S01]  /*0020*/  LDCU UR6, c[0x0][0x360] ;  /* 0x00006c00ff0677ac */ /* 0x000e220008000800 */
[----:B------:R-:W-:Y:S01]  /*0030*/  BSSY.RECONVERGENT B0, `(.L_x_78) ;  /* 0x00002b5000007945 */ /* 0x000fe20003800200 */
[----:B------:R-:W0:Y:S01]  /*0040*/  S2R R0, SR_TID.X ;  /* 0x0000000000007919 */ /* 0x000e220000002100 */
[----:B------:R-:W1:Y:S01]  /*0050*/  LDCU.64 UR4, c[0x0][0x380] ;  /* 0x00007000ff0477ac */ /* 0x000e620008000a00 */
[----:B------:R-:W2:Y:S01]  /*0060*/  LDCU.64 UR12, c[0x0][0x358] ;  /* 0x00006b00ff0c77ac */ /* 0x000ea20008000a00 */
[----:B-1----:R-:W-:Y:S02]  /*0070*/  ULOP3.LUT UR4, UR4, 0xaad26b49, URZ, 0x3c, !UPT ;  /* 0xaad26b4904047892 */ /* 0x002fe4000f8e3cff */
[----:B------:R-:W-:Y:S02]  /*0080*/  ULOP3.LUT UR5, UR5, 0xf7dcefdd, URZ, 0x3c, !UPT ;  /* 0xf7dcefdd05057892 */ /* 0x000fe4000f8e3cff */
[----:B------:R-:W-:-:S02]  /*0090*/  UIMAD UR4, UR4, 0x4182bed5, URZ ;  /* 0x4182bed5040478a4 */ /* 0x000fc4000f8e02ff */
[----:B------:R-:W-:Y:S02]  /*00a0*/  UIMAD UR5, UR5, -0x658354e5, URZ ;  /* 0x9a7cab1b050578a4 */ /* 0x000fe4000f8e02ff */
[----:B------:R-:W-:Y:S02]  /*00b0*/  UIADD3 UR8, UPT, UPT, UR4, 0x75bcd15, URZ ;  /* 0x075bcd1504087890 */ /* 0x000fe4000fffe0ff */
[----:B------:R-:W-:Y:S02]  /*00c0*/  UIADD3 UR7, UPT, UPT, UR4, 0x64f0c9, UR5 ;  /* 0x0064f0c904077890 */ /* 0x000fe4000fffe005 */
[----:B------:R-:W-:Y:S01]  /*00d0*/  UIADD3 UR10, UPT, UPT, UR5, 0x1f123bb5, URZ ;  /* 0x1f123bb5050a7890 */ /* 0x000fe2000fffe0ff */
[----:B0-----:R-:W-:Y:S01]  /*00e0*/  IMAD R17, R17, UR6, R0 ;  /* 0x0000000611117c24 */ /* 0x001fe2000f8e0200 */
[----:B------:R-:W-:Y:S01]  /*00f0*/  ULOP3.LUT UR9, UR4, 0x159a55e5, URZ, 0x3c, !UPT ;  /* 0x159a55e504097892 */ /* 0x000fe2000f8e3cff */
[----:B------:R-:W-:Y:S01]  /*0100*/  IMAD.U32 R3, RZ, RZ, UR8 ;  /* 0x00000008ff037e24 */ /* 0x000fe2000f8e00ff */
[----:B------:R-:W-:Y:S01]  /*0110*/  ULOP3.LUT UR5, UR5, 0x5491333, URZ, 0x3c, !UPT ;  /* 0x0549133305057892 */ /* 0x000fe2000f8e3cff */
[----:B------:R-:W-:Y:S01]  /*0120*/  IMAD.U32 R0, RZ, RZ, UR7 ;  /* 0x00000007ff007e24 */ /* 0x000fe2000f8e00ff */
[----:B------:R-:W-:Y:S01]  /*0130*/  ISETP.NE.AND P0, PT, R17, RZ, PT ;  /* 0x000000ff1100720c */ /* 0x000fe20003f05270 */
[----:B------:R-:W-:Y:S01]  /*0140*/  UIADD3 UR6, UPT, UPT, UR4, 0x583f19, URZ ;  /* 0x00583f1904067890 */ /* 0x000fe2000fffe0ff */
[----:B------:R-:W-:-:S02]  /*0150*/  IMAD.U32 R5, RZ, RZ, UR9 ;  /* 0x00000009ff057e24 */ /* 0x000fc4000f8e00ff */
[----:B------:R-:W-:Y:S02]  /*0160*/  IMAD.U32 R7, RZ, RZ, UR10 ;  /* 0x0000000aff077e24 */ /* 0x000fe4000f8e00ff */
[----:B------:R-:W-:Y:S02]  /*0170*/  IMAD.U32 R9, RZ, RZ, UR5 ;  /* 0x00000005ff097e24 */ /* 0x000fe4000f8e00ff */
[----:B------:R-:W-:-:S05]  /*0180*/  IMAD.U32 R11, RZ, RZ, UR6 ;  /* 0x00000006ff0b7e24 */ /* 0x000fca000f8e00ff */
[----:B--2---:R-:W-:Y:S05]  /*0190*/  @!P0 BRA `(.L_x_79) ;  /* 0x0000002800788947 */ /* 0x004fea0003800000 */
[----:B------:R-:W-:Y:S01]  /*01a0*/  SHF.R.S32.HI R2, RZ, 0x1f, R17 ;  /* 0x0000001fff027819 */ /* 0x000fe20000011411 */
[----:B------:R-:W-:Y:S02]  /*01b0*/  IMAD.U32 R4, RZ, RZ, UR8 ;  /* 0x00000008ff047e24 */ /* 0x000fe4000f8e00ff */
[----:B------:R-:W-:Y:S02]  /*01c0*/  IMAD.U32 R6, RZ, RZ, UR9 ;  /* 0x00000009ff067e24 */ /* 0x000fe4000f8e00ff */
[----:B------:R-:W-:Y:S02]  /*01d0*/  IMAD.U32 R8, RZ, RZ, UR10 ;  /* 0x0000000aff087e24 */ /* 0x000fe4000f8e00ff */
[----:B------:R-:W-:Y:S02]  /*01e0*/  IMAD.U32 R10, RZ, RZ, UR5 ;  /* 0x00000005ff0a7e24 */ /* 0x000fe4000f8e00ff */
[----:B------:R-:W-:Y:S02]  /*01f0*/  IMAD.U32 R16, RZ, RZ, UR6 ;  /* 0x00000006ff107e24 */ /* 0x000fe4000f8e00ff */
[----:B------:R-:W-:-:S07]  /*0200*/  IMAD.MOV.U32 R18, RZ, RZ, RZ ;  /* 0x000000ffff127224 */ /* 0x000fce00078e00ff */
.L_x_88:
        /* <DEDUP_REMOVED lines=13> */
.L_x_83:
[C---:B------:R-:W-:Y:S01]  /*02e0*/  IMAD.SHL.U32 R14, R33.reuse, 0x4, RZ ;  /* 0x00000004210e7824 */ /* 0x040fe200078e00ff */
[----:B------:R-:W-:Y:S01]  /*02f0*/  UMOV UR4, URZ ;  /* 0x000000ff00047c82 */ /* 0x000fe20008000000 */
[----:B------:R-:W-:-:S03]  /*0300*/  IMAD.SHL.U32 R37, R33, 0x20, RZ ;  /* 0x0000002021257824 */ /* 0x000fc600078e00ff */
[C---:B------:R-:W-:Y:S02]  /*0310*/  ISETP.EQ.AND P0, PT, R14.reuse, -0x4, PT ;  /* 0xfffffffc0e00780c */ /* 0x040fe40003f02270 */
[C---:B------:R-:W-:Y:S02]  /*0320*/  ISETP.EQ.AND P1, PT, R14.reuse, RZ, PT ;  /* 0x000000ff0e00720c */ /* 0x040fe40003f22270 */
[C---:B------:R-:W-:Y:S02]  /*0330*/  ISETP.EQ.AND P2, PT, R14.reuse, 0x4, PT ;  /* 0x000000040e00780c */ /* 0x040fe40003f42270 */
[----:B------:R-:W-:-:S07]  /*0340*/  ISETP.EQ.AND P3, PT, R14, 0x8, PT ;  /* 0x000000080e00780c */ /* 0x000fce0003f62270 */
[----:B------:R-:W-:Y:S01]  /*0350*/  @P0 IMAD.U32 R35, RZ, RZ, UR7 ;  /* 0x00000007ff230e24 */ /* 0x000fe2000f8e00ff */
        /* <DEDUP_REMOVED lines=19> */
.L_x_82:
        /* <DEDUP_REMOVED lines=190> */
.L_x_85:
        /* <DEDUP_REMOVED lines=27> */
.L_x_84:
        /* <DEDUP_REMOVED lines=190> */
.L_x_87:
        /* <DEDUP_REMOVED lines=27> */
.L_x_86:
        /* <DEDUP_REMOVED lines=181> */
.L_x_81:
[----:B------:R-:W-:Y:S05]  /*2b00*/  BSYNC.RECONVERGENT B1 ;  /* 0x0000000000017941 */ /* 0x000fea0003800200 */
.L_x_80:
[C---:B------:R-:W-:Y:S01]  /*2b10*/  ISETP.GT.U32.AND P0, PT, R17.reuse, 0x3, PT ;  /* 0x000000031100780c */ /* 0x040fe20003f04070 */
[----:B------:R-:W-:Y:S01]  /*2b20*/  VIADD R18, R18, 0x1 ;  /* 0x0000000112127836 */ /* 0x000fe20000000000 */
[--C-:B------:R-:W-:Y:S02]  /*2b30*/  SHF.R.U32.HI R12, RZ, 0x2, R2.reuse ;  /* 0x00000002ff0c7819 */ /* 0x100fe40000011602 */
[----:B------:R-:W-:Y:S02]  /*2b40*/  ISETP.GT.U32.AND.EX P0, PT, R2, RZ, PT, P0 ;  /* 0x000000ff0200720c */ /* 0x000fe40003f04100 */
[----:B------:R-:W-:Y:S01]  /*2b50*/  SHF.R.U64 R17, R17, 0x2, R2 ;  /* 0x0000000211117819 */ /* 0x000fe20000001202 */
[----:B------:R-:W-:-:S10]  /*2b60*/  IMAD.MOV.U32 R2, RZ, RZ, R12 ;  /* 0x000000ffff027224 */ /* 0x000fd400078e000c */
[----:B------:R-:W-:Y:S05]  /*2b70*/  @P0 BRA `(.L_x_88) ;  /* 0xffffffd400a40947 */ /* 0x000fea000383ffff */
.L_x_79:
[----:B------:R-:W-:Y:S05]  /*2b80*/  BSYNC.RECONVERGENT B0 ;  /* 0x0000000000007941 */ /* 0x000fea0003800200 */
.L_x_78:
[----:B------:R-:W0:Y:S01]  /*2b90*/  LDCU UR4, c[0x0][0x3a0] ;  /* 0x00007400ff0477ac */ /* 0x000e220008000800 */
[----:B------:R-:W-:Y:S02]  /*2ba0*/  IMAD.MOV.U32 R2, RZ, RZ, RZ ;  /* 0x000000ffff027224 */ /* 0x000fe400078e00ff */
[----:B------:R-:W-:Y:S01]  /*2bb0*/  IMAD.MOV.U32 R13, RZ, RZ, RZ ;  /* 0x000000ffff0d7224 */ /* 0x000fe200078e00ff */
[----:B0-----:R-:W-:-:S09]  /*2bc0*/  UISETP.GE.AND UP0, UPT, UR4, 0x1, UPT ;  /* 0x000000010400788c */ /* 0x001fd2000bf06270 */
[----:B------:R-:W-:Y:S05]  /*2bd0*/  BRA.U !UP0, `(.L_x_89) ;  /* 0x0000002508c47547 */ /* 0x000fea000b800000 */
        /* <DEDUP_REMOVED lines=35> */
[----:B------:R-:W-:Y:S01]  /*2e10*/  UMOV UR4, URZ ;  /* 0x000000ff00047c82 */ /* 0x000fe20008000000 */
[----:B------:R-:W-:-:S07]  /*2e20*/  IMAD.MOV.U32 R13, RZ, RZ, RZ ;  /* 0x000000ffff0d7224 */ /* 0x000fce00078e00ff */
.L_x_103:
[----:B------:R-:W1:Y:S02]  /*2e30*/  LDCU UR5, c[0x0][0x3b8] ;  /* 0x00007700ff0577ac */ /* 0x000e640008000800 */
[----:B-1----:R-:W-:-:S09]  /*2e40*/  UISETP.NE.AND UP0, UPT, UR5, URZ, UPT ;  /* 0x000000ff0500728c */ /* 0x002fd2000bf05270 */
[----:B------:R-:W-:Y:S05]  /*2e50*/  BRA.U !UP0, `(.L_x_90) ;  /* 0x0000000508c87547 */ /* 0x000fea000b800000 */
[----:B0-----:R-:W-:Y:S02]  /*2e60*/  SHF.R.U32.HI R42, RZ, 0x2, R3 ;  /* 0x00000002ff2a7819 */ /* 0x001fe40000011603 */
[----:B------:R-:W-:Y:S02]  /*2e70*/  SHF.R.U32.HI R44, RZ, 0x2, R5 ;  /* 0x00000002ff2c7819 */ /* 0x000fe40000011605 */
[----:B------:R-:W-:Y:S01]  /*2e80*/  LOP3.LUT R42, R42, R3, RZ, 0x3c, !PT ;  /* 0x000000032a2a7212 */ /* 0x000fe200078e3cff */
[----:B------:R-:W-:Y:S01]  /*2e90*/  IMAD.SHL.U32 R3, R11, 0x10, RZ ;  /* 0x000000100b037824 */ /* 0x000fe200078e00ff */
[----:B------:R-:W-:-:S03]  /*2ea0*/  LOP3.LUT R44, R44, R5, RZ, 0x3c, !PT ;  /* 0x000000052c2c7212 */ /* 0x000fc600078e3cff */
[----:B------:R-:W-:Y:S02]  /*2eb0*/  IMAD.SHL.U32 R41, R42, 0x2, RZ ;  /* 0x000000022a297824 */ /* 0x000fe400078e00ff */
[----:B------:R-:W-:-:S03]  /*2ec0*/  IMAD.SHL.U32 R5, R44, 0x2, RZ ;  /* 0x000000022c057824 */ /* 0x000fc600078e00ff */
[----:B------:R-:W-:-:S04]  /*2ed0*/  LOP3.LUT R42, R42, R41, R3, 0x96, !PT ;  /* 0x000000292a2a7212 */ /* 0x000fc800078e9603 */
[----:B------:R-:W-:Y:S02]  /*2ee0*/  LOP3.LUT R41, R42, R11, RZ, 0x3c, !PT ;  /* 0x0000000b2a297212 */ /* 0x000fe400078e3cff */
[----:B------:R-:W-:Y:S02]  /*2ef0*/  SHF.R.U32.HI R42, RZ, 0x2, R7 ;  /* 0x00000002ff2a7819 */ /* 0x000fe40000011607 */
[----:B------:R-:W-:Y:S01]  /*2f00*/  IADD3 R76, PT, PT, R0, 0x587c5, R41 ;  /* 0x000587c5004c7810 */ /* 0x000fe20007ffe029 */
        /* <DEDUP_REMOVED lines=37> */
[----:B------:R-:W-:Y:S02]  /*3160*/  SHF.R.U32.HI R42, RZ, 0x2, R69 ;  /* 0x00000002ff2a7819 */ /* 0x000fe40000011645 */
[----:B------:R-:W-:Y:S01]  /*3170*/  IADD3 R68, PT, PT, R0, 0x26b663, R11 ;  /* 0x0026b66300447810 */ /* 0x000fe20007ffe00b */
        /* <DEDUP_REMOVED lines=34> */
[----:B------:R-:W-:Y:S01]  /*33a0*/  IMAD.SHL.U32 R7, R42, 0x2, RZ ;  /* 0x000000022a077824 */ /* 0x000fe200078e00ff */
[----:B------:R-:W-:-:S02]  /*33b0*/  IADD3 R72, PT, PT, R0, 0x3cd577, R49 ;  /* 0x003cd57700487810 */ /* 0x000fc40007ffe031 */
        /* <DEDUP_REMOVED lines=13> */
[----:B------:R-:W-:-:S04]  /*3490*/  LOP3.LUT R44, R44, R9, R7, 0x96, !PT ;  /* 0x000000092c2c7212 */ /* 0x000fc800078e9607 */
[----:B------:R-:W-:Y:S01]  /*34a0*/  LOP3.LUT R7, R44, R5, RZ, 0x3c, !PT ;  /* 0x000000052c077212 */ /* 0x000fe200078e3cff */
[----:B------:R-:W-:-:S03]  /*34b0*/  IMAD.SHL.U32 R44, R42, 0x2, RZ ;  /* 0x000000022a2c7824 */ /* 0x000fc600078e00ff */
[----:B------:R-:W-:Y:S01]  /*34c0*/  IADD3 R47, PT, PT, R0, 0x4d6cc6, R7 ;  /* 0x004d6cc6002f7810 */ /* 0x000fe20007ffe007 */
[----:B------:R-:W-:-:S05]  /*34d0*/  IMAD.SHL.U32 R9, R7, 0x10, RZ ;  /* 0x0000001007097824 */ /* 0x000fca00078e00ff */
[----:B------:R-:W-:Y:S01]  /*34e0*/  LOP3.LUT R44, R42, R44, R9, 0x96, !PT ;  /* 0x0000002c2a2c7212 */ /* 0x000fe200078e9609 */
[----:B------:R-:W-:-:S03]  /*34f0*/  IMAD.SHL.U32 R42, R46, 0x2, RZ ;  /* 0x000000022e2a7824 */ /* 0x000fc600078e00ff */
[----:B------:R-:W-:-:S05]  /*3500*/  LOP3.LUT R9, R44, R7, RZ, 0x3c, !PT ;  /* 0x000000072c097212 */ /* 0x000fca00078e3cff */
[----:B------:R-:W-:-:S05]  /*3510*/  IMAD.SHL.U32 R51, R9, 0x10, RZ ;  /* 0x0000001009337824 */ /* 0x000fca00078e00ff */
[----:B------:R-:W-:Y:S02]  /*3520*/  LOP3.LUT R42, R46, R42, R51, 0x96, !PT ;  /* 0x0000002a2e2a7212 */ /* 0x000fe400078e9633 */
[C---:B------:R-:W-:Y:S01]  /*3530*/  IADD3 R46, PT, PT, R0.reuse, 0x52f48b, R9 ;  /* 0x0052f48b002e7810 */ /* 0x040fe20007ffe009 */
[----:B------:R-:W-:Y:S01]  /*3540*/  VIADD R0, R0, 0x587c50 ;  /* 0x00587c5000007836 */ /* 0x000fe20000000000 */
[----:B------:R-:W-:-:S05]  /*3550*/  LOP3.LUT R11, R42, R9, RZ, 0x3c, !PT ;  /* 0x000000092a0b7212 */ /* 0x000fca00078e3cff */
[----:B------:R-:W-:Y:S01]  /*3560*/  IMAD.IADD R43, R11, 0x1, R0 ;  /* 0x000000010b2b7824 */ /* 0x000fe200078e0200 */
[----:B------:R-:W-:Y:S06]  /*3570*/  BRA `(.L_x_91) ;  /* 0x0000000400647947 */ /* 0x000fec0003800000 */
.L_x_90:
[----:B0-----:R-:W-:Y:S01]  /*3580*/  SHF.R.U32.HI R42, RZ, 0x2, R3 ;  /* 0x00000002ff2a7819 */ /* 0x001fe20000011603 */
[----:B------:R-:W-:Y:S01]  /*3590*/  IMAD.MOV.U32 R76, RZ, RZ, 0x61707865 ;  /* 0x61707865ff4c7424 */ /* 0x000fe200078e00ff */
[----:B------:R-:W-:Y:S01]  /*35a0*/  SHF.R.U32.HI R44, RZ, 0x2, R5 ;  /* 0x00000002ff2c7819 */ /* 0x000fe20000011605 */
[----:B------:R-:W-:Y:S01]  /*35b0*/  IMAD.MOV.U32 R75, RZ, RZ, 0x79622d32 ;  /* 0x79622d32ff4b7424 */ /* 0x000fe200078e00ff */
[----:B------:R-:W-:Y:S01]  /*35c0*/  LOP3.LUT R42, R42, R3, RZ, 0x3c, !PT ;  /* 0x000000032a2a7212 */ /* 0x000fe200078e3cff */
[----:B------:R-:W-:Y:S01]  /*35d0*/  IMAD.SHL.U32 R3, R11, 0x10, RZ ;  /* 0x000000100b037824 */ /* 0x000fe200078e00ff */
[----:B------:R-:W-:Y:S01]  /*35e0*/  LOP3.LUT R44, R44, R5, RZ, 0x3c, !PT ;  /* 0x000000052c2c7212 */ /* 0x000fe200078e3cff */
[----:B------:R-:W-:Y:S02]  /*35f0*/  IMAD.MOV.U32 R69, RZ, RZ, 0x6b206574 ;  /* 0x6b206574ff457424 */ /* 0x000fe400078e00ff */
[----:B------:R-:W-:Y:S02]  /*3600*/  IMAD.SHL.U32 R41, R42, 0x2, RZ ;  /* 0x000000022a297824 */ /* 0x000fe400078e00ff */
[----:B------:R-:W-:-:S03]  /*3610*/  IMAD.SHL.U32 R5, R44, 0x2, RZ ;  /* 0x000000022c057824 */ /* 0x000fc600078e00ff */
[----:B------:R-:W-:-:S04]  /*3620*/  LOP3.LUT R42, R42, R41, R3, 0x96, !PT ;  /* 0x000000292a2a7212 */ /* 0x000fc800078e9603 */
        /* <DEDUP_REMOVED lines=38> */
[----:B------:R-:W-:Y:S01]  /*3890*/  LOP3.LUT R44, R44, R41, RZ, 0x3c, !PT ;  /* 0x000000292c2c7212 */ /* 0x000fe200078e3cff */
[----:B------:R-:W-:-:S03]  /*38a0*/  IMAD.MOV.U32 R41, RZ, RZ, 0x3320646e ;  /* 0x3320646eff297424 */ /* 0x000fc600078e00ff */
        /* <DEDUP_REMOVED lines=30> */
[----:B------:R-:W-:-:S04]  /*3a90*/  LOP3.LUT R9, R44, R7, RZ, 0x3c, !PT ;  /* 0x000000072c097212 */ /* 0x000fc800078e3cff */
[----:B------:R-:W-:Y:S01]  /*3aa0*/  IADD3 R48, PT, PT, R0, 0x3cd577, R9 ;  /* 0x003cd57700307810 */ /* 0x000fe20007ffe009 */
[----:B------:R-:W-:-:S05]  /*3ab0*/  IMAD.SHL.U32 R47, R9, 0x10, RZ ;  /* 0x00000010092f7824 */ /* 0x000fca00078e00ff */
[----:B------:R-:W-:Y:S02]  /*3ac0*/  LOP3.LUT R42, R46, R42, R47, 0x96, !PT ;  /* 0x0000002a2e2a7212 */ /* 0x000fe400078e962f */
[C---:B------:R-:W-:Y:S01]  /*3ad0*/  IADD3 R46, PT, PT, R0.reuse, 0x31c5ed, R5 ;  /* 0x0031c5ed002e7810 */ /* 0x040fe20007ffe005 */
[----:B------:R-:W-:Y:S01]  /*3ae0*/  VIADD R0, R0, 0x425d3c ;  /* 0x00425d3c00007836 */ /* 0x000fe20000000000 */
[----:B------:R-:W-:-:S05]  /*3af0*/  LOP3.LUT R11, R42, R9, RZ, 0x3c, !PT ;  /* 0x000000092a0b7212 */ /* 0x000fca00078e3cff */
[----:B------:R-:W-:-:S07]  /*3b00*/  IMAD.IADD R47, R11, 0x1, R0 ;  /* 0x000000010b2f7824 */ /* 0x000fce00078e0200 */
.L_x_91:
[----:B------:R-:W0:Y:S01]  /*3b10*/  LDCU UR5, c[0x0][0x388] ;  /* 0x00007100ff0577ac */ /* 0x000e220008000800 */
[----:B-----5:R-:W-:Y:S02]  /*3b20*/  LOP3.LUT R49, R4, R76, RZ, 0x3c, !PT ;  /* 0x0000004c04317212 */ /* 0x020fe400078e3cff */
[----:B------:R-:W-:Y:S02]  /*3b30*/  LOP3.LUT R50, R6, R41, RZ, 0x3c, !PT ;  /* 0x0000002906327212 */ /* 0x000fe400078e3cff */
[----:B------:R-:W-:Y:S02]  /*3b40*/  LOP3.LUT R51, R8, R75, RZ, 0x3c, !PT ;  /* 0x0000004b08337212 */ /* 0x000fe400078e3cff */
[----:B------:R-:W-:Y:S02]  /*3b50*/  LOP3.LUT R52, R10, R69, RZ, 0x3c, !PT ;  /* 0x000000450a347212 */ /* 0x000fe400078e3cff */
[----:B------:R-:W-:Y:S02]  /*3b60*/  LOP3.LUT R53, R12, R67, RZ, 0x3c, !PT ;  /* 0x000000430c357212 */ /* 0x000fe400078e3cff */
[----:B------:R-:W-:-:S02]  /*3b70*/  LOP3.LUT R54, R14, R65, RZ, 0x3c, !PT ;  /* 0x000000410e367212 */ /* 0x000fc400078e3cff */
[----:B------:R-:W-:Y:S02]  /*3b80*/  LOP3.LUT R55, R15, R68, RZ, 0x3c, !PT ;  /* 0x000000440f377212 */ /* 0x000fe400078e3cff */
[----:B------:R-:W-:Y:S02]  /*3b90*/  LOP3.LUT R56, R16, R66, RZ, 0x3c, !PT ;  /* 0x0000004210387212 */ /* 0x000fe400078e3cff */
[----:B------:R-:W-:Y:S01]  /*3ba0*/  LOP3.LUT R57, R17, R70, RZ, 0x3c, !PT ;  /* 0x0000004611397212 */ /* 0x000fe200078e3cff */
[----:B0-----:R-:W-:Y:S01]  /*3bb0*/  UISETP.NE.AND UP0, UPT, UR5, URZ, UPT ;  /* 0x000000ff0500728c */ /* 0x001fe2000bf05270 */
[----:B------:R-:W-:Y:S02]  /*3bc0*/  LOP3.LUT R58, R18, R71, RZ, 0x3c, !PT ;  /* 0x00000047123a7212 */ /* 0x000fe400078e3cff */
[----:B------:R-:W-:Y:S02]  /*3bd0*/  LOP3.LUT R59, R19, R72, RZ, 0x3c, !PT ;  /* 0x00000048133b7212 */ /* 0x000fe400078e3cff */
[----:B------:R-:W-:-:S02]  /*3be0*/  LOP3.LUT R60, R20, R73, RZ, 0x3c, !PT ;  /* 0x00000049143c7212 */ /* 0x000fc400078e3cff */
[----:B------:R-:W-:Y:S02]  /*3bf0*/  LOP3.LUT R61, R21, R48, RZ, 0x3c, !PT ;  /* 0x00000030153d7212 */ /* 0x000fe400078e3cff */
[----:B------:R-:W-:Y:S02]  /*3c00*/  LOP3.LUT R62, R22, R47, RZ, 0x3c, !PT ;  /* 0x0000002f163e7212 */ /* 0x000fe400078e3cff */
[----:B------:R-:W-:Y:S02]  /*3c10*/  LOP3.LUT R63, R23, R46, RZ, 0x3c, !PT ;  /* 0x0000002e173f7212 */ /* 0x000fe400078e3cff */
[----:B------:R-:W-:Y:S01]  /*3c20*/  LOP3.LUT R64, R24, R43, RZ, 0x3c, !PT ;  /* 0x0000002b18407212 */ /* 0x000fe200078e3cff */
[----:B------:R-:W-:Y:S06]  /*3c30*/  BRA.U !UP0, `(.L_x_92) ;  /* 0x0000000d08687547 */ /* 0x000fec000b800000 */
[----:B------:R-:W0:Y:S01]  /*3c40*/  LDC R42, c[0x0][0x388] ;  /* 0x0000e200ff2a7b82 */ /* 0x000e220000000800 */
[----:B------:R-:W-:Y:S01]  /*3c50*/  IMAD.MOV.U32 R45, RZ, RZ, 0x1 ;  /* 0x00000001ff2d7424 */ /* 0x000fe200078e00ff */
[----:B------:R-:W1:Y:S04]  /*3c60*/  LDCU UR5, c[0x0][0x3b8] ;  /* 0x00007700ff0577ac */ /* 0x000e680008000800 */
[----:B0-----:R-:W-:-:S05]  /*3c70*/  VIADDMNMX.U32 R42, R42, R45, 0x2, !PT ;  /* 0x000000022a2a7446 */ /* 0x001fca000780002d */
[----:B-1----:R-:W-:-:S07]  /*3c80*/  IMAD.MOV R44, RZ, RZ, -R42 ;  /* 0x000000ffff2c7224 */ /* 0x002fce00078e0a2a */
.L_x_95:
        /* <DEDUP_REMOVED lines=55> */
.L_x_93:
        /* <DEDUP_REMOVED lines=48> */
.L_x_94:
[----:B------:R-:W-:Y:S05]  /*4300*/  @P0 BRA `(.L_x_95) ;  /* 0xfffffff800600947 */ /* 0x000fea000383ffff */
[----:B------:R-:W0:Y:S01]  /*4310*/  LDCU UR7, c[0x0][0x3b8] ;  /* 0x00007700ff0777ac */ /* 0x000e220008000800 */
[----:B------:R-:W-:-:S05]  /*4320*/  UMOV UR6, 0x1 ;  /* 0x0000000100067882 */ /* 0x000fca0000000000 */
.L_x_98:
[----:B------:R-:W1:Y:S01]  /*4330*/  LDC R42, c[0x0][0x388] ;  /* 0x0000e200ff2a7b82 */ /* 0x000e620000000800 */
[----:B0-----:R-:W-:Y:S01]  /*4340*/  UIADD3 UR5, UPT, UPT, UR6, UR7, URZ ;  /* 0x0000000706057290 */ /* 0x001fe2000fffe0ff */
[----:B------:R-:W-:Y:S01]  /*4350*/  IMAD.MOV.U32 R45, RZ, RZ, 0x1 ;  /* 0x00000001ff2d7424 */ /* 0x000fe200078e00ff */
[----:B------:R-:W-:Y:S02]  /*4360*/  UIADD3 UR6, UPT, UPT, UR6, 0x1, URZ ;  /* 0x0000000106067890 */ /* 0x000fe4000fffe0ff */
[----:B------:R-:W-:-:S04]  /*4370*/  ULOP3.LUT UR5, UR5, 0x1, URZ, 0xc0, !UPT ;  /* 0x0000000105057892 */ /* 0x000fc8000f8ec0ff */
[----:B------:R-:W-:Y:S01]  /*4380*/  UISETP.NE.U32.AND UP0, UPT, UR5, 0x1, UPT ;  /* 0x000000010500788c */ /* 0x000fe2000bf05070 */
[----:B-1----:R-:W-:-:S04]  /*4390*/  VIADDMNMX.U32 R42, R42, R45, 0x2, !PT ;  /* 0x000000022a2a7446 */ /* 0x002fc8000780002d */
[----:B------:R-:W-:-:S04]  /*43a0*/  ISETP.NE.AND P0, PT, R42, UR6, PT ;  /* 0x000000062a007c0c */ /* 0x000fc8000bf05270 */
[----:B------:R-:W-:Y:S09]  /*43b0*/  BRA.U UP0, `(.L_x_96) ;  /* 0x0000000100c47547 */ /* 0x000ff2000b800000 */
        /* <DEDUP_REMOVED lines=49> */
.L_x_96:
        /* <DEDUP_REMOVED lines=48> */
.L_x_97:
[----:B------:R-:W-:Y:S05]  /*49d0*/  @P0 BRA `(.L_x_98) ;  /* 0xfffffff800540947 */ /* 0x000fea000383ffff */
.L_x_92:
[----:B------:R-:W0:Y:S02]  /*49e0*/  LDCU UR5, c[0x0][0x3b4] ;  /* 0x00007680ff0577ac */ /* 0x000e240008000800 */
[----:B0-----:R-:W-:-:S09]  /*49f0*/  UISETP.NE.AND UP0, UPT, UR5, URZ, UPT ;  /* 0x000000ff0500728c */ /* 0x001fd2000bf05270 */
[----:B------:R-:W-:Y:S05]  /*4a00*/  BRA.U !UP0, `(.L_x_99) ;  /* 0x0000000508987547 */ /* 0x000fea000b800000 */
[----:B------:R-:W0:Y:S02]  /*4a10*/  LDCU UR5, c[0x0][0x388] ;  /* 0x00007100ff0577ac */ /* 0x000e240008000800 */
[----:B0-----:R-:W-:-:S09]  /*4a20*/  ULOP3.LUT UP0, URZ, UR5, 0x1, URZ, 0xc0, !UPT ;  /* 0x0000000105ff7892 */ /* 0x001fd2000f80c0ff */
[----:B------:R-:W-:Y:S05]  /*4a30*/  BRA.U !UP0, `(.L_x_100) ;  /* 0x0000000108647547 */ /* 0x000fea000b800000 */
        /* <DEDUP_REMOVED lines=24> */
[----:B------:R-:W-:Y:S06]  /*4bc0*/  BRA `(.L_x_101) ;  /* 0x0000000000607947 */ /* 0x000fec0003800000 */
.L_x_100:
        /* <DEDUP_REMOVED lines=24> */
.L_x_101:
        /* <DEDUP_REMOVED lines=26> */
.L_x_102:
        /* <DEDUP_REMOVED lines=24> */
.L_x_99:
        /* <DEDUP_REMOVED lines=36> */
[----:B------:R-:W-:-:S04]  /*52b0*/  LOP3.LUT R41, R42, 0x1, R41, 0x48, !PT ;  /* 0x000000012a297812 */ /* 0x000fc800078e4829 */
[----:B------:R-:W-:-:S05]  /*52c0*/  IADD3 R2, P0, PT, R41, R2, RZ ;  /* 0x0000000229027210 */ /* 0x000fca0007f1e0ff */
[----:B------:R-:W-:Y:S01]  /*52d0*/  IMAD.X R13, RZ, RZ, R13, P0 ;  /* 0x000000ffff0d7224 */ /* 0x000fe200000e060d */
[----:B------:R-:W-:Y:S07]  /*52e0*/  BRA.U UP0, `(.L_x_103) ;  /* 0xffffffd900d07547 */ /* 0x000fee000b83ffff */
.L_x_89:
[----:B------:R-:W0:Y:S01]  /*52f0*/  LDC.64 R4, c[0x0][0x3a8] ;  /* 0x0000ea00ff047b82 */ /* 0x000e220000000a00 */
[----:B------:R-:W-:-:S05]  /*5300*/  IMAD.MOV.U32 R3, RZ, RZ, R13 ;  /* 0x000000ffff037224 */ /* 0x000fca00078e000d */
[----:B0-----:R-:W-:Y:S01]  /*5310*/  REDG.E.ADD.64.STRONG.GPU desc[UR12][R4.64], R2 ;  /* 0x000000020400798e */ /* 0x001fe2000c12e50c */
[----:B------:R-:W-:Y:S05]  /*5320*/  EXIT ;  /* 0x000000000000794d */ /* 0x000fea0003800000 */
.L_x_104:
        /* <DEDUP_REMOVED lines=13> */
.L_x_113:


//--------------------- .text._Z16testChachaKernelPi --------------------------
	.section	.text._Z16testChachaKernelPi,"ax",@progbits
	.align	128
        .global         _Z16testChachaKernelPi
        .type           _Z16testChachaKernelPi,@function
        .size           _Z16testChachaKernelPi,(.L_x_114 - _Z16testChachaKernelPi)
        .other          _Z16testChachaKernelPi,@"STO_CUDA_ENTRY STV_DEFAULT"
_Z16testChachaKernelPi:
.text._Z16testChachaKernelPi:
[----:B------:R-:W-:Y:S08]  /*0000*/  LDC R1, c[0x0][0x37c] ;  /* 0x0000df00ff017b82 */ /* 0x000ff00000000800 */
[----:B------:R-:W0:Y:S01]  /*0010*/  LDC.64 R2, c[0x4][0x40] ;  /* 0x01001000ff027b82 */ /* 0x000e220000000a00 */
[----:B------:R-:W0:Y:S02]  /*0020*/  LDCU.64 UR6, c[0x0][0x358] ;  /* 0x00006b00ff0677ac */ /* 0x000e240008000a00 */
[----:B0-----:R-:W2:Y:S01]  /*0030*/  LDG.E.U8 R4, desc[UR6][R2.64] ;  /* 0x0000000602047981 */ /* 0x001ea2000c1e1100 */
[----:B------:R-:W-:-:S02]  /*0040*/  IMAD.MOV.U32 R0, RZ, RZ, 0x4c704011 ;  /* 0x4c704011ff007424 */ /* 0x000fc400078e00ff */
[----:B------:R-:W-:Y:S02]  /*0050*/  IMAD.MOV.U32 R6, RZ, RZ, -0x799a114e ;  /* 0x8665eeb2ff067424 */ /* 0x000fe400078e00ff */
[----:B------:R-:W-:Y:S02]  /*0060*/  IMAD.MOV.U32 R7, RZ, RZ, 0x3fe02477 ;  /* 0x3fe02477ff077424 */ /* 0x000fe400078e00ff */
[----:B------:R-:W-:Y:S02]  /*0070*/  IMAD.MOV.U32 R8, RZ, RZ, 0x1aed8da0 ;  /* 0x1aed8da0ff087424 */ /* 0x000fe400078e00ff */
[----:B------:R-:W-:Y:S02]  /*0080*/  IMAD.MOV.U32 R9, RZ, RZ, 0x5d1d8d32 ;  /* 0x5d1d8d32ff097424 */ /* 0x000fe400078e00ff */
[----:B------:R-:W-:Y:S02]  /*0090*/  IMAD.MOV.U32 R10, RZ, RZ, -0xb47bc96 ;  /* 0xf4b8436aff0a7424 */ /* 0x000fe400078e00ff */
[----:B------:R-:W-:-:S02]  /*00a0*/  IMAD.MOV.U32 R11, RZ, RZ, 0x374ad8b8 ;  /* 0x374ad8b8ff0b7424 */ /* 0x000fc400078e00ff */
[----:B------:R-:W-:Y:S02]  /*00b0*/  IMAD.MOV.U32 R12, RZ, RZ, -0x3310c958 ;  /* 0xccef36a8ff0c7424 */ /* 0x000fe400078e00ff */
[----:B------:R-:W-:Y:S02]  /*00c0*/  IMAD.MOV.U32 R13, RZ, RZ, 0x6c08300e ;  /* 0x6c08300eff0d7424 */ /* 0x000fe400078e00ff */
[----:B------:R-:W-:Y:S02]  /*00d0*/  IMAD.MOV.U32 R14, RZ, RZ, 0x1ca11815 ;  /* 0x1ca11815ff0e7424 */ /* 0x000fe400078e00ff */
[----:B------:R-:W-:Y:S02]  /*00e0*/  IMAD.MOV.U32 R15, RZ, RZ, 0x7c5941da ;  /* 0x7c5941daff0f7424 */ /* 0x000fe400078e00ff */
[----:B------:R-:W-:Y:S02]  /*00f0*/  IMAD.MOV.U32 R16, RZ, RZ, -0x38f28875 ;  /* 0xc70d778bff107424 */ /* 0x000fe400078e00ff */
[----:B------:R-:W-:-:S02]  /*0100*/  IMAD.MOV.U32 R17, RZ, RZ, -0x4262df21 ;  /* 0xbd9d20dfff117424 */ /* 0x000fc400078e00ff */
[----:B------:R-:W-:Y:S02]  /*0110*/  IMAD.MOV.U32 R18, RZ, RZ, 0x69b687c3 ;  /* 0x69b687c3ff127424 */ /* 0x000fe400078e00ff */
[----:B------:R-:W-:Y:S02]  /*0120*/  IMAD.MOV.U32 R19, RZ, RZ, -0x72b7a8af ;  /* 0x8d485751ff137424 */ /* 0x000fe400078e00ff */
[----:B------:R-:W-:Y:S01]  /*0130*/  IMAD.MOV.U32 R20, RZ, RZ, -0x47e62d43 ;  /* 0xb819d2bdff147424 */ /* 0x000fe200078e00ff */
[----:B--2---:R-:W-:-:S13]  /*0140*/  ISETP.NE.AND P0, PT, R4, 0x76, PT ;  /* 0x000000760400780c */ /* 0x004fda0003f05270 */
[----:B------:R-:W-:Y:S05]  /*0150*/  @P0 BRA `(.L_x_105) ;  /* 0x00000008001c0947 */ /* 0x000fea0003800000 */
[----:B------:R-:W2:Y:S04]  /*0160*/  LDG.E.U8 R24, desc[UR6][R2.64+0x2] ;  /* 0x0000020602187981 */ /* 0x000ea8000c1e1100 */
[----:B------:R-:W3:Y:S04]  /*0170*/  LDG.E.U8 R4, desc[UR6][R2.64+0x1] ;  /* 0x0000010602047981 */ /* 0x000ee8000c1e1100 */
[----:B------:R-:W4:Y:S04]  /*0180*/  LDG.E.U8 R23, desc[UR6][R2.64+0x3] ;  /* 0x0000030602177981 */ /* 0x000f28000c1e1100 */
[----:B------:R-:W5:Y:S04]  /*0190*/  LDG.E.U8 R27, desc[UR6][R2.64+0x4] ;  /* 0x00000406021b7981 */ /* 0x000f68000c1e1100 */
[----:B------:R-:W5:Y:S04]  /*01a0*/  LDG.E.U8 R5, desc[UR6][R2.64+0x5] ;  /* 0x0000050602057981 */ /* 0x000f68000c1e1100 */
[----:B------:R-:W5:Y:S04]  /*01b0*/  LDG.E.U8 R21, desc[UR6][R2.64+0x6] ;  /* 0x0000060602157981 */ /* 0x000f68000c1e1100 */
[----:B------:R-:W5:Y:S04]  /*01c0*/  LDG.E.U8 R22, desc[UR6][R2.64+0x7] ;  /* 0x0000070602167981 */ /* 0x000f68000c1e1100 */
[----:B------:R-:W5:Y:S04]  /*01d0*/  LDG.E.U8 R25, desc[UR6][R2.64+0x8] ;  /* 0x0000080602197981 */ /* 0x000f68000c1e1100 */
[----:B------:R-:W5:Y:S01]  /*01e0*/  LDG.E.U8 R26, desc[UR6][R2.64+0x9] ;  /* 0x00000906021a7981 */ /* 0x000f62000c1e1100 */
[----:B--2---:R-:W-:-:S03]  /*01f0*/  ISETP.NE.AND P0, PT, R24, 0xe0, PT ;  /* 0x000000e01800780c */ /* 0x004fc60003f05270 */
[----:B------:R-:W2:Y:S01]  /*0200*/  LDG.E.U8 R24, desc[UR6][R2.64+0xa] ;  /* 0x00000a0602187981 */ /* 0x000ea2000c1e1100 */
[----:B---3--:R-:W-:-:S03]  /*0210*/  ISETP.NE.OR P0, PT, R4, 0xb8, P0 ;  /* 0x000000b80400780c */ /* 0x008fc60000705670 */
[----:B------:R-:W3:Y:S01]  /*0220*/  LDG.E.U8 R4, desc[UR6][R2.64+0xc] ;  /* 0x00000c0602047981 */ /* 0x000ee2000c1e1100 */
[----:B----4-:R-:W-:-:S03]  /*0230*/  ISETP.NE.OR P0, PT, R23, 0xad, P0 ;  /* 0x000000ad1700780c */ /* 0x010fc60000705670 */
[----:B------:R-:W4:Y:S01]  /*0240*/  LDG.E.U8 R23, desc[UR6][R2.64+0xb] ;  /* 0x00000b0602177981 */ /* 0x000f22000c1e1100 */
[----:B-----5:R-:W-:-:S04]  /*0250*/  ISETP.NE.OR P0, PT, R27, 0xa0, P0 ;  /* 0x000000a01b00780c */ /* 0x020fc80000705670 */
[----:B------:R-:W-:Y:S02]  /*0260*/  ISETP.NE.OR P0, PT, R5, 0xf1, P0 ;  /* 0x000000f10500780c */ /* 0x000fe40000705670 */
[----:B------:R-:W5:Y:S02]  /*0270*/  LDG.E.U8 R5, desc[UR6][R2.64+0xd] ;  /* 0x00000d0602057981 */ /* 0x000f64000c1e1100 */
[----:B------:R-:W-:Y:S02]  /*0280*/  ISETP.NE.OR P0, PT, R21, 0x3d, P0 ;  /* 0x0000003d1500780c */ /* 0x000fe40000705670 */
[----:B------:R-:W5:Y:S02]  /*0290*/  LDG.E.U8 R21, desc[UR6][R2.64+0xe] ;  /* 0x00000e0602157981 */ /* 0x000f64000c1e1100 */
[----:B------:R-:W-:Y:S02]  /*02a0*/  ISETP.NE.OR P0, PT, R22, 0x90, P0 ;  /* 0x000000901600780c */ /* 0x000fe40000705670 */
[----:B------:R-:W5:Y:S02]  /*02b0*/  LDG.E.U8 R22, desc[UR6][R2.64+0xf] ;  /* 0x00000f0602167981 */ /* 0x000f64000c1e1100 */
[----:B------:R-:W-:-:S02]  /*02c0*/  ISETP.NE.OR P0, PT, R25, 0x40, P0 ;  /* 0x000000401900780c */ /* 0x000fc40000705670 */
[----:B------:R-:W5:Y:S02]  /*02d0*/  LDG.E.U8 R25, desc[UR6][R2.64+0x10] ;  /* 0x0000100602197981 */ /* 0x000f64000c1e1100 */
[----:B------:R-:W-:Y:S02]  /*02e0*/  ISETP.NE.OR P0, PT, R26, 0x5d, P0 ;  /* 0x0000005d1a00780c */ /* 0x000fe40000705670 */
[----:B------:R-:W5:Y:S02]  /*02f0*/  LDG.E.U8 R26, desc[UR6][R2.64+0x11] ;  /* 0x00001106021a7981 */ /* 0x000f64000c1e1100 */
[----:B--2---:R-:W-:Y:S02]  /*0300*/  ISETP.NE.OR P0, PT, R24, 0x6a, P0 ;  /* 0x0000006a1800780c */ /* 0x004fe40000705670 */
[----:B------:R-:W2:Y:S02]  /*0310*/  LDG.E.U8 R24, desc[UR6][R2.64+0x12] ;  /* 0x0000120602187981 */ /* 0x000ea4000c1e1100 */
[----:B----4-:R-:W-:-:S02]  /*0320*/  ISETP.NE.OR P0, PT, R23, 0xe5, P0 ;  /* 0x000000e51700780c */ /* 0x010fc40000705670 */
[----:B------:R-:W4:Y:S02]  /*0330*/  LDG.E.U8 R23, desc[UR6][R2.64+0x13] ;  /* 0x0000130602177981 */ /* 0x000f24000c1e1100 */
[----:B---3--:R-:W-:Y:S02]  /*0340*/  ISETP.NE.OR P0, PT, R4, 0x53, P0 ;  /* 0x000000530400780c */ /* 0x008fe40000705670 */
[----:B------:R-:W3:Y:S02]  /*0350*/  LDG.E.U8 R4, desc[UR6][R2.64+0x14] ;  /* 0x0000140602047981 */ /* 0x000ee4000c1e1100 */
[----:B-----5:R-:W-:Y:S02]  /*0360*/  ISETP.NE.OR P0, PT, R5, 0x86, P0 ;  /* 0x000000860500780c */ /* 0x020fe40000705670 */
[----:B------:R-:W5:Y:S02]  /*0370*/  LDG.E.U8 R5, desc[UR6][R2.64+0x15] ;  /* 0x0000150602057981 */ /* 0x000f64000c1e1100 */
[----:B------:R-:W-:-:S02]  /*0380*/  ISETP.NE.OR P0, PT, R21, 0xbd, P0 ;  /* 0x000000bd1500780c */ /* 0x000fc40000705670 */
[----:B------:R-:W5:Y:S02]  /*0390*/  LDG.E.U8 R21, desc[UR6][R2.64+0x16] ;  /* 0x0000160602157981 */ /* 0x000f64000c1e1100 */
[----:B------:R-:W-:Y:S02]  /*03a0*/  ISETP.NE.OR P0, PT, R22, 0x28, P0 ;  /* 0x000000281600780c */ /* 0x000fe40000705670 */
[----:B------:R-:W5:Y:S02]  /*03b0*/  LDG.E.U8 R22, desc[UR6][R2.64+0x17] ;  /* 0x0000170602167981 */ /* 0x000f64000c1e1100 */
[----:B------:R-:W-:Y:S02]  /*03c0*/  ISETP.NE.OR P0, PT, R25, 0xbd, P0 ;  /* 0x000000bd1900780c */ /* 0x000fe40000705670 */
[----:B------:R-:W5:Y:S02]  /*03d0*/  LDG.E.U8 R25, desc[UR6][R2.64+0x18] ;  /* 0x0000180602197981 */ /* 0x000f64000c1e1100 */
[----:B------:R-:W-:-:S02]  /*03e0*/  ISETP.NE.OR P0, PT, R26, 0xd2, P0 ;  /* 0x000000d21a00780c */ /* 0x000fc40000705670 */
[----:B------:R-:W5:Y:S02]  /*03f0*/  LDG.E.U8 R26, desc[UR6][R2.64+0x19] ;  /* 0x00001906021a7981 */ /* 0x000f64000c1e1100 */
[----:B--2---:R-:W-:Y:S02]  /*0400*/  ISETP.NE.OR P0, PT, R24, 0x19, P0 ;  /* 0x000000191800780c */ /* 0x004fe40000705670 */
[----:B------:R-:W2:Y:S02]  /*0410*/  LDG.E.U8 R24, desc[UR6][R2.64+0x1a] ;  /* 0x00001a0602187981 */ /* 0x000ea4000c1e1100 */
[----:B----4-:R-:W-:Y:S02]  /*0420*/  ISETP.NE.OR P0, PT, R23, 0xb8, P0 ;  /* 0x000000b81700780c */ /* 0x010fe40000705670 */
[----:B------:R-:W4:Y:S02]  /*0430*/  LDG.E.U8 R23, desc[UR6][R2.64+0x1b] ;  /* 0x00001b0602177981 */ /* 0x000f24000c1e1100 */
[----:B---3--:R-:W-:-:S02]  /*0440*/  ISETP.NE.OR P0, PT, R4, 0xa0, P0 ;  /* 0x000000a00400780c */ /* 0x008fc40000705670 */
[----:B------:R-:W3:Y:S02]  /*0450*/  LDG.E.U8 R4, desc[UR6][R2.64+0x1c] ;  /* 0x00001c0602047981 */ /* 0x000ee4000c1e1100 */
[----:B-----5:R-:W-:Y:S02]  /*0460*/  ISETP.NE.OR P0, PT, R5, 0x8d, P0 ;  /* 0x0000008d0500780c */ /* 0x020fe40000705670 */
[----:B------:R-:W5:Y:S02]  /*0470*/  LDG.E.U8 R5, desc[UR6][R2.64+0x1d] ;  /* 0x00001d0602057981 */ /* 0x000f64000c1e1100 */
[----:B------:R-:W-:Y:S02]  /*0480*/  ISETP.NE.OR P0, PT, R21, 0xed, P0 ;  /* 0x000000ed1500780c */ /* 0x000fe40000705670 */
[----:B------:R-:W5:Y:S02]  /*0490*/  LDG.E.U8 R21, desc[UR6][R2.64+0x1e] ;  /* 0x00001e0602157981 */ /* 0x000f64000c1e1100 */
[----:B------:R-:W-:-:S02]  /*04a0*/  ISETP.NE.OR P0, PT, R22, 0x1a, P0 ;  /* 0x0000001a1600780c */ /* 0x000fc40000705670 */
[----:B------:R-:W5:Y:S02]  /*04b0*/  LDG.E.U8 R22, desc[UR6][R2.64+0x1f] ;  /* 0x00001f0602167981 */ /* 0x000f64000c1e1100 */
[----:B------:R-:W-:Y:S02]  /*04c0*/  ISETP.NE.OR P0, PT, R25, 0xa8, P0 ;  /* 0x000000a81900780c */ /* 0x000fe40000705670 */
[----:B------:R-:W5:Y:S02]  /*04d0*/  LDG.E.U8 R25, desc[UR6][R2.64+0x20] ;  /* 0x0000200602197981 */ /* 0x000f64000c1e1100 */
[----:B------:R-:W-:Y:S02]  /*04e0*/  ISETP.NE.OR P0, PT, R26, 0x36, P0 ;  /* 0x000000361a00780c */ /* 0x000fe40000705670 */
[----:B------:R-:W5:Y:S02]  /*04f0*/  LDG.E.U8 R26, desc[UR6][R2.64+0x21] ;  /* 0x00002106021a7981 */ /* 0x000f64000c1e1100 */
[----:B--2---:R-:W-:-:S02]  /*0500*/  ISETP.NE.OR P0, PT, R24, 0xef, P0 ;  /* 0x000000ef1800780c */ /* 0x004fc40000705670 */
[----:B------:R-:W2:Y:S02]  /*0510*/  LDG.E.U8 R24, desc[UR6][R2.64+0x22] ;  /* 0x0000220602187981 */ /* 0x000ea4000c1e1100 */
[----:B----4-:R-:W-:Y:S02]  /*0520*/  ISETP.NE.OR P0, PT, R23, 0xcc, P0 ;  /* 0x000000cc1700780c */ /* 0x010fe40000705670 */
[----:B------:R-:W4:Y:S02]  /*0530*/  LDG.E.U8 R23, desc[UR6][R2.64+0x23] ;  /* 0x0000230602177981 */ /* 0x000f24000c1e1100 */
[----:B---3--:R-:W-:Y:S02]  /*0540*/  ISETP.NE.OR P0, PT, R4, 0x8b, P0 ;  /* 0x0000008b0400780c */ /* 0x008fe40000705670 */
[----:B------:R-:W3:Y:S02]  /*0550*/  LDG.E.U8 R4, desc[UR6][R2.64+0x24] ;  /* 0x0000240602047981 */ /* 0x000ee4000c1e1100 */
[----:B-----5:R-:W-:-:S02]  /*0560*/  ISETP.NE.OR P0, PT, R5, 0x77, P0 ;  /* 0x000000770500780c */ /* 0x020fc40000705670 */
        /* <DEDUP_REMOVED lines=45> */
[----:B---3--:R-:W-:-:S04]  /*0840*/  ISETP.NE.OR P0, PT, R4, 0x15, P0 ;  /* 0x000000150400780c */ /* 0x008fc80000705670 */
[----:B-----5:R-:W-:-:S04]  /*0850*/  ISETP.NE.OR P0, PT, R5, 0x18, P0 ;  /* 0x000000180500780c */ /* 0x020fc80000705670 */
[----:B------:R-:W-:-:S04]  /*0860*/  ISETP.NE.OR P0, PT, R21, 0xa1, P0 ;  /* 0x000000a11500780c */ /* 0x000fc80000705670 */
[----:B------:R-:W-:-:S04]  /*0870*/  ISETP.NE.OR P0, PT, R22, 0x1c, P0 ;  /* 0x0000001c1600780c */ /* 0x000fc80000705670 */
[----:B------:R-:W-:-:S04]  /*0880*/  ISETP.NE.OR P0, PT, R25, 0xc3, P0 ;  /* 0x000000c31900780c */ /* 0x000fc80000705670 */
[----:B------:R-:W-:-:S04]  /*0890*/  ISETP.NE.OR P0, PT, R26, 0x87, P0 ;  /* 0x000000871a00780c */ /* 0x000fc80000705670 */
[----:B--2---:R-:W-:-:S04]  /*08a0*/  ISETP.NE.OR P0, PT, R24, 0xb6, P0 ;  /* 0x000000b61800780c */ /* 0x004fc80000705670 */
[----:B----4-:R-:W-:-:S13]  /*08b0*/  ISETP.NE.OR P0, PT, R23, 0x69, P0 ;  /* 0x000000691700780c */ /* 0x010fda0000705670 */
[----:B------:R-:W-:Y:S05]  /*08c0*/  @P0 BRA `(.L_x_105) ;  /* 0x0000000000400947 */ /* 0x000fea0003800000 */
[----:B------:R-:W2:Y:S02]  /*08d0*/  LDG.E.U8 R4, desc[UR6][R2.64+0x3c] ;  /* 0x00003c0602047981 */ /* 0x000ea4000c1e1100 */
[----:B--2---:R-:W-:-:S13]  /*08e0*/  ISETP.NE.AND P0, PT, R4, 0xb2, PT ;  /* 0x000000b20400780c */ /* 0x004fda0003f05270 */
        /* <DEDUP_REMOVED lines=9> */
[----:B------:R-:W0:Y:S01]  /*0980*/  @!P0 S2R R21, SR_TID.X ;  /* 0x0000000000158919 */ /* 0x000e220000002100 */
[----:B------:R-:W0:Y:S02]  /*0990*/  @!P0 LDC.64 R4, c[0x0][0x380] ;  /* 0x0000e000ff048b82 */ /* 0x000e240000000a00 */
[----:B0-----:R-:W-:-:S05]  /*09a0*/  @!P0 IMAD.WIDE.U32 R4, R21, 0x4, R4 ;  /* 0x0000000415048825 */ /* 0x001fca00078e0004 */
[----:B------:R0:W-:Y:S01]  /*09b0*/  @!P0 STG.E desc[UR6][R4.64], RZ ;  /* 0x000000ff04008986 */ /* 0x0001e2000c101906 */
[----:B------:R-:W-:Y:S05]  /*09c0*/  @!P0 BRA `(.L_x_106) ;  /* 0x0000000000148947 */ /* 0x000fea0003800000 */
.L_x_105:
[----:B------:R-:W1:Y:S01]  /*09d0*/  S2R R21, SR_TID.X ;  /* 0x0000000000157919 */ /* 0x000e620000002100 */
[----:B------:R-:W1:Y:S01]  /*09e0*/  LDC.64 R2, c[0x0][0x380] ;  /* 0x0000e000ff027b82 */ /* 0x000e620000000a00 */
[----:B0-----:R-:W-:Y:S02]  /*09f0*/  IMAD.MOV.U32 R5, RZ, RZ, 0x1 ;  /* 0x00000001ff057424 */ /* 0x001fe400078e00ff */
[----:B-1----:R-:W-:-:S05]  /*0a00*/  IMAD.WIDE.U32 R2, R21, 0x4, R2 ;  /* 0x0000000415027825 */ /* 0x002fca00078e0002 */
[----:B------:R1:W-:Y:S02]  /*0a10*/  STG.E desc[UR6][R2.64], R5 ;  /* 0x0000000502007986 */ /* 0x0003e4000c101906 */
.L_x_106:
[----:B------:R-:W-:-:S05]  /*0a20*/  UMOV UR4, 0xffffffec ;  /* 0xffffffec00047882 */ /* 0x000fca0000000000 */
.L_x_109:
[----:B------:R-:W-:Y:S02]  /*0a30*/  ULOP3.LUT UR5, UR4, 0x1, URZ, 0xc0, !UPT ;  /* 0x0000000104057892 */ /* 0x000fe4000f8ec0ff */
[----:B------:R-:W-:Y:S02]  /*0a40*/  UIADD3 UR4, UPT, UPT, UR4, 0x1, URZ ;  /* 0x0000000104047890 */ /* 0x000fe4000fffe0ff */
[----:B------:R-:W-:Y:S02]  /*0a50*/  UISETP.NE.U32.AND UP0, UPT, UR5, 0x1, UPT ;  /* 0x000000010500788c */ /* 0x000fe4000bf05070 */
[----:B------:R-:W-:-:S07]  /*0a60*/  UISETP.NE.AND UP1, UPT, UR4, URZ, UPT ;  /* 0x000000ff0400728c */ /* 0x000fce000bf25270 */
[----:B------:R-:W-:Y:S05]  /*0a70*/  BRA.U !UP0, `(.L_x_107) ;  /* 0x0000000108c47547 */ /* 0x000fea000b800000 */
[----:B------:R-:W-:Y:S01]  /*0a80*/  SHF.L.W.U32.HI R20, R20, 0x19, R20 ;  /* 0x0000001914147819 */ /* 0x000fe20000010e14 */
[----:B-1----:R-:W-:Y:S01]  /*0a90*/  IMAD.IADD R2, R19, 0x1, -R18 ;  /* 0x0000000113027824 */ /* 0x002fe200078e0a12 */
[----:B0-----:R-:W-:Y:S02]  /*0aa0*/  SHF.L.W.U32.HI R4, R16, 0x19, R16 ;  /* 0x0000001910047819 */ /* 0x001fe40000010e10 */
[----:B------:R-:W-:Y:S02]  /*0ab0*/  LOP3.LUT R16, R20, R19, RZ, 0x3c, !PT ;  /* 0x0000001314107212 */ /* 0x000fe400078e3cff */
[----:B------:R-:W-:Y:S02]  /*0ac0*/  SHF.L.W.U32.HI R20, R12, 0x19, R12 ;  /* 0x000000190c147819 */ /* 0x000fe40000010e0c */
[----:B------:R-:W-:Y:S02]  /*0ad0*/  SHF.L.W.U32.HI R18, R18, 0x18, R18 ;  /* 0x0000001812127819 */ /* 0x000fe40000010e12 */
[----:B------:R-:W-:Y:S01]  /*0ae0*/  LOP3.LUT R12, R4, R15, RZ, 0x3c, !PT ;  /* 0x0000000f040c7212 */ /* 0x000fe200078e3cff */
[----:B------:R-:W-:Y:S01]  /*0af0*/  IMAD.IADD R15, R15, 0x1, -R14 ;  /* 0x000000010f0f7824 */ /* 0x000fe200078e0a0e */
        /* <DEDUP_REMOVED lines=8> */
[----:B------:R-:W-:Y:S01]  /*0b80*/  LOP3.LUT R3, R22, R7, RZ, 0x3c, !PT ;  /* 0x0000000716037212 */ /* 0x000fe200078e3cff */
[--C-:B------:R-:W-:Y:S01]  /*0b90*/  IMAD.IADD R7, R7, 0x1, -R6.reuse ;  /* 0x0000000107077824 */ /* 0x100fe200078e0a06 */
[----:B------:R-:W-:-:S02]  /*0ba0*/  SHF.L.W.U32.HI R21, R6, 0x18, R6 ;  /* 0x0000001806157819 */ /* 0x000fc40000010e06 */
[----:B------:R-:W-:Y:S01]  /*0bb0*/  LOP3.LUT R14, R14, R13, RZ, 0x3c, !PT ;  /* 0x0000000d0e0e7212 */ /* 0x000fe200078e3cff */
[----:B------:R-:W-:Y:S01]  /*0bc0*/  IMAD.IADD R13, R13, 0x1, -R12 ;  /* 0x000000010d0d7824 */ /* 0x000fe200078e0a0c */
[----:B------:R-:W-:Y:S01]  /*0bd0*/  LOP3.LUT R8, R8, R9, RZ, 0x3c, !PT ;  /* 0x0000000908087212 */ /* 0x000fe200078e3cff */
[----:B------:R-:W-:Y:S01]  /*0be0*/  IMAD.IADD R9, R9, 0x1, -R4 ;  /* 0x0000000109097824 */ /* 0x000fe200078e0a04 */
[----:B------:R-:W-:Y:S02]  /*0bf0*/  SHF.L.W.U32.HI R12, R12, 0x14, R12 ;  /* 0x000000140c0c7819 */ /* 0x000fe40000010e0c */
[----:B------:R-:W-:Y:S01]  /*0c00*/  LOP3.LUT R20, R19, R2, RZ, 0x3c, !PT ;  /* 0x0000000213147212 */ /* 0x000fe200078e3cff */
[--C-:B------:R-:W-:Y:S01]  /*0c10*/  IMAD.IADD R19, R2, 0x1, -R5.reuse ;  /* 0x0000000102137824 */ /* 0x100fe200078e0a05 */
[----:B------:R-:W-:Y:S01]  /*0c20*/  SHF.L.W.U32.HI R18, R5, 0x10, R5 ;  /* 0x0000001005127819 */ /* 0x000fe20000010e05 */
[----:B------:R-:W-:Y:S01]  /*0c30*/  IMAD.IADD R5, R0, 0x1, -R3 ;  /* 0x0000000100057824 */ /* 0x000fe200078e0a03 */
[----:B------:R-:W-:-:S02]  /*0c40*/  SHF.L.W.U32.HI R4, R4, 0x14, R4 ;  /* 0x0000001404047819 */ /* 0x000fc40000010e04 */
[----:B------:R-:W-:Y:S02]  /*0c50*/  LOP3.LUT R6, R21, R0, RZ, 0x3c, !PT ;  /* 0x0000000015067212 */ /* 0x000fe400078e3cff */
[----:B------:R-:W-:Y:S02]  /*0c60*/  SHF.L.W.U32.HI R0, R3, 0x14, R3 ;  /* 0x0000001403007819 */ /* 0x000fe40000010e03 */
[----:B------:R-:W-:Y:S01]  /*0c70*/  LOP3.LUT R16, R12, R15, RZ, 0x3c, !PT ;  /* 0x0000000f0c107212 */ /* 0x000fe200078e3cff */
[----:B------:R-:W-:Y:S01]  /*0c80*/  IMAD.IADD R15, R15, 0x1, -R14 ;  /* 0x000000010f0f7824 */ /* 0x000fe200078e0a0e */
[----:B------:R-:W-:Y:S01]  /*0c90*/  LOP3.LUT R12, R4, R11, RZ, 0x3c, !PT ;  /* 0x0000000b040c7212 */ /* 0x000fe200078e3cff */
[--C-:B------:R-:W-:Y:S01]  /*0ca0*/  IMAD.IADD R11, R11, 0x1, -R8.reuse ;  /* 0x000000010b0b7824 */ /* 0x100fe200078e0a08 */
[----:B------:R-:W-:Y:S02]  /*0cb0*/  SHF.L.W.U32.HI R10, R8, 0x10, R8 ;  /* 0x00000010080a7819 */ /* 0x000fe40000010e08 */
[----:B------:R-:W-:Y:S01]  /*0cc0*/  LOP3.LUT R8, R0, R7, RZ, 0x3c, !PT ;  /* 0x0000000700087212 */ /* 0x000fe200078e3cff */
[----:B------:R-:W-:Y:S01]  /*0cd0*/  IMAD.IADD R7, R7, 0x1, -R6 ;  /* 0x0000000107077824 */ /* 0x000fe200078e0a06 */
[----:B------:R-:W-:-:S02]  /*0ce0*/  SHF.L.W.U32.HI R14, R14, 0x10, R14 ;  /* 0x000000100e0e7819 */ /* 0x000fc40000010e0e */
[----:B------:R-:W-:Y:S01]  /*0cf0*/  SHF.L.W.U32.HI R6, R6, 0x10, R6 ;  /* 0x0000001006067819 */ /* 0x000fe20000010e06 */
[----:B------:R-:W-:Y:S01]  /*0d00*/  IMAD.IADD R0, R5, 0x1, -R8 ;  /* 0x0000000105007824 */ /* 0x000fe200078e0a08 */
        /* <DEDUP_REMOVED lines=8> */
.L_x_107:
[----:B------:R-:W-:Y:S01]  /*0d90*/  SHF.L.W.U32.HI R16, R16, 0x19, R16 ;  /* 0x0000001910107819 */ /* 0x000fe20000010e10 */
[----:B-1----:R-:W-:Y:S01]  /*0da0*/  IMAD.IADD R2, R11, 0x1, -R6 ;  /* 0x000000010b027824 */ /* 0x002fe200078e0a06 */
[----:B0-----:R-:W-:Y:S02]  /*0db0*/  SHF.L.W.U32.HI R4, R12, 0x19, R12 ;  /* 0x000000190c047819 */ /* 0x001fe40000010e0c */
[----:B------:R-:W-:Y:S02]  /*0dc0*/  LOP3.LUT R12, R16, R11, RZ, 0x3c, !PT ;  /* 0x0000000b100c7212 */ /* 0x000fe400078e3cff */
        /* <DEDUP_REMOVED lines=16> */
[----:B------:R-:W-:Y:S01]  /*0ed0*/  LOP3.LUT R5, R6, R17, RZ, 0x3c, !PT ;  /* 0x0000001106057212 */ /* 0x000fe200078e3cff */
[--C-:B------:R-:W-:Y:S01]  /*0ee0*/  IMAD.IADD R17, R17, 0x1, -R12.reuse ;  /* 0x0000000111117824 */ /* 0x100fe200078e0a0c */
[----:B------:R-:W-:Y:S02]  /*0ef0*/  SHF.L.W.U32.HI R11, R12, 0x14, R12 ;  /* 0x000000140c0b7819 */ /* 0x000fe40000010e0c */
[----:B------:R-:W-:Y:S02]  /*0f00*/  SHF.L.W.U32.HI R8, R8, 0x14, R8 ;  /* 0x0000001408087819 */ /* 0x000fe40000010e08 */
[----:B------:R-:W-:-:S02]  /*0f10*/  SHF.L.W.U32.HI R4, R4, 0x14, R4 ;  /* 0x0000001404047819 */ /* 0x000fc40000010e04 */
[----:B------:R-:W-:Y:S02]  /*0f20*/  LOP3.LUT R6, R21, R0, RZ, 0x3c, !PT ;  /* 0x0000000015067212 */ /* 0x000fe400078e3cff */
[----:B------:R-:W-:Y:S01]  /*0f30*/  LOP3.LUT R16, R11, R2, RZ, 0x3c, !PT ;  /* 0x000000020b107212 */ /* 0x000fe200078e3cff */
[----:B------:R-:W-:Y:S01]  /*0f40*/  IMAD.IADD R11, R2, 0x1, -R5 ;  /* 0x00000001020b7824 */ /* 0x000fe200078e0a05 */
[----:B------:R-:W-:Y:S01]  /*0f50*/  LOP3.LUT R12, R8, R7, RZ, 0x3c, !PT ;  /* 0x00000007080c7212 */ /* 0x000fe200078e3cff */
[----:B------:R-:W-:Y:S01]  /*0f60*/  IMAD.IADD R7, R7, 0x1, -R14 ;  /* 0x0000000107077824 */ /* 0x000fe200078e0a0e */
[----:B------:R-:W-:Y:S02]  /*0f70*/  SHF.L.W.U32.HI R20, R3, 0x14, R3 ;  /* 0x0000001403147819 */ /* 0x000fe40000010e03 */
[----:B------:R-:W-:Y:S01]  /*0f80*/  LOP3.LUT R8, R4, R19, RZ, 0x3c, !PT ;  /* 0x0000001304087212 */ /* 0x000fe200078e3cff */
[----:B------:R-:W-:Y:S01]  /*0f90*/  IMAD.IADD R19, R19, 0x1, -R10 ;  /* 0x0000000113137824 */ /* 0x000fe200078e0a0a */
[----:B------:R-:W-:Y:S01]  /*0fa0*/  SHF.L.W.U32.HI R2, R5, 0x10, R5 ;  /* 0x0000001005027819 */ /* 0x000fe20000010e05 */
[----:B------:R-:W-:Y:S01]  /*0fb0*/  IMAD.IADD R5, R0, 0x1, -R3 ;  /* 0x0000000100057824 */ /* 0x000fe200078e0a03 */
[----:B------:R-:W-:-:S02]  /*0fc0*/  SHF.L.W.U32.HI R14, R14, 0x10, R14 ;  /* 0x000000100e0e7819 */ /* 0x000fc40000010e0e */
[----:B------:R-:W-:Y:S02]  /*0fd0*/  SHF.L.W.U32.HI R10, R10, 0x10, R10 ;  /* 0x000000100a0a7819 */ /* 0x000fe40000010e0a */
[----:B------:R-:W-:Y:S01]  /*0fe0*/  LOP3.LUT R20, R20, R15, RZ, 0x3c, !PT ;  /* 0x0000000f14147212 */ /* 0x000fe200078e3cff */
[--C-:B------:R-:W-:Y:S01]  /*0ff0*/  IMAD.IADD R15, R15, 0x1, -R6.reuse ;  /* 0x000000010f0f7824 */ /* 0x100fe200078e0a06 */
        /* <DEDUP_REMOVED lines=9> */
.L_x_108:
[----:B------:R-:W-:Y:S05]  /*1090*/  BRA.U UP1, `(.L_x_109) ;  /* 0xfffffff901647547 */ /* 0x000fea000b83ffff */
[----:B------:R-:W-:Y:S02]  /*10a0*/  ISETP.NE.AND P0, PT, R9, 0x3320646e, PT ;  /* 0x3320646e0900780c */ /* 0x000fe40003f05270 */
[----:B------:R-:W-:Y:S02]  /*10b0*/  ISETP.EQ.AND P1, PT, R6, RZ, PT ;  /* 0x000000ff0600720c */ /* 0x000fe40003f22270 */
[----:B------:R-:W-:-:S04]  /*10c0*/  ISETP.EQ.AND P0, PT, R0, 0x61707865, !P0 ;  /* 0x617078650000780c */ /* 0x000fc80004702270 */
[----:B------:R-:W-:-:S04]  /*10d0*/  ISETP.EQ.AND P0, PT, R13, 0x79622d32, P0 ;  /* 0x79622d320d00780c */ /* 0x000fc80000702270 */
[----:B------:R-:W-:-:S04]  /*10e0*/  ISETP.EQ.AND P0, PT, R17, 0x6b206574, P0 ;  /* 0x6b2065741100780c */ /* 0x000fc80000702270 */
[----:B------:R-:W-:-:S04]  /*10f0*/  ISETP.EQ.AND P0, PT, R20, RZ, P0 ;  /* 0x000000ff1400720c */ /* 0x000fc80000702270 */
        /* <DEDUP_REMOVED lines=9> */
[----:B------:R-:W-:-:S13]  /*1190*/  ISETP.EQ.AND P0, PT, R18, RZ, P0 ;  /* 0x000000ff1200720c */ /* 0x000fda0000702270 */
[----:B------:R-:W-:Y:S05]  /*11a0*/  @P0 EXIT P1 ;  /* 0x000000000000094d */ /* 0x000fea0000800000 */
[----:B------:R-:W0:Y:S01]  /*11b0*/  S2R R7, SR_TID.X ;  /* 0x0000000000077919 */ /* 0x000e220000002100 */
[----:B------:R-:W0:Y:S01]  /*11c0*/  LDC.64 R2, c[0x0][0x380] ;  /* 0x0000e000ff027b82 */ /* 0x000e220000000a00 */
[----:B------:R-:W-:Y:S02]  /*11d0*/  IMAD.MOV.U32 R5, RZ, RZ, 0x2 ;  /* 0x00000002ff057424 */ /* 0x000fe400078e00ff */
[----:B0-----:R-:W-:-:S05]  /*11e0*/  IMAD.WIDE.U32 R2, R7, 0x4, R2 ;  /* 0x0000000407027825 */ /* 0x001fca00078e0002 */
[----:B------:R-:W-:Y:S01]  /*11f0*/  STG.E desc[UR6][R2.64], R5 ;  /* 0x0000000502007986 */ /* 0x000fe2000c101906 */
[----:B------:R-:W-:Y:S05]  /*1200*/  EXIT ;  /* 0x000000000000794d */ /* 0x000fea0003800000 */
.L_x_110:
        /* <DEDUP_REMOVED lines=15> */
.L_x_114:


//--------------------- .nv.global.init           --------------------------
	.section	.nv.global.init,"aw",@progbits
	.align	4
.nv.global.init:
	.type		mrg32k3aM1SubSeq,@object
	.size		mrg32k3aM1SubSeq,(mrg32k3aM2SubSeq - mrg32k3aM1SubSeq)
mrg32k3aM1SubSeq:
        /*0000*/ 	.byte	0x0b, 0xcc, 0xee, 0x04, 0x73, 0x29, 0x8b, 0x6f, 0xf6, 0x53, 0x03, 0xf6, 0x23, 0xf6, 0xea, 0xda
        /* <DEDUP_REMOVED lines=125> */
	.type		mrg32k3aM2SubSeq,@object
	.size		mrg32k3aM2SubSeq,(mrg32k3aM1 - mrg32k3aM2SubSeq)
mrg32k3aM2SubSeq:
        /* <DEDUP_REMOVED lines=126> */
	.type		mrg32k3aM1,@object
	.size		mrg32k3aM1,(mrg32k3aM1Seq - mrg32k3aM1)
mrg32k3aM1:
        /* <DEDUP_REMOVED lines=144> */
	.type		mrg32k3aM1Seq,@object
	.size		mrg32k3aM1Seq,(mrg32k3aM2 - mrg32k3aM1Seq)
mrg32k3aM1Seq:
        /* <DEDUP_REMOVED lines=144> */
	.type		mrg32k3aM2,@object
	.size		mrg32k3aM2,(mrg32k3aM2Seq - mrg32k3aM2)
mrg32k3aM2:
        /* <DEDUP_REMOVED lines=144> */
	.type		mrg32k3aM2Seq,@object
	.size		mrg32k3aM2Seq,(precalc_xorwow_matrix - mrg32k3aM2Seq)
mrg32k3aM2Seq:
        /* <DEDUP_REMOVED lines=144> */
	.type		precalc_xorwow_matrix,@object
	.size		precalc_xorwow_matrix,(precalc_xorwow_offset_matrix - precalc_xorwow_matrix)
precalc_xorwow_matrix:
        /* <DEDUP_REMOVED lines=6400> */
	.type		precalc_xorwow_offset_matrix,@object
	.size		precalc_xorwow_offset_matrix,(chacha_test1_out - precalc_xorwow_offset_matrix)
precalc_xorwow_offset_matrix:
        /* <DEDUP_REMOVED lines=6400> */
	.type		chacha_test1_out,@object
	.size		chacha_test1_out,(.L_9 - chacha_test1_out)
chacha_test1_out:
        /*353c0*/ 	.byte	0x76, 0xb8, 0xe0, 0xad, 0xa0, 0xf1, 0x3d, 0x90, 0x40, 0x5d, 0x6a, 0xe5, 0x53, 0x86, 0xbd, 0x28
        /*353d0*/ 	.byte	0xbd, 0xd2, 0x19, 0xb8, 0xa0, 0x8d, 0xed, 0x1a, 0xa8, 0x36, 0xef, 0xcc, 0x8b, 0x77, 0x0d, 0xc7
        /*353e0*/ 	.byte	0xda, 0x41, 0x59, 0x7c, 0x51, 0x57, 0x48, 0x8d, 0x77, 0x24, 0xe0, 0x3f, 0xb8, 0xd8, 0x4a, 0x37
        /*353f0*/ 	.byte	0x6a, 0x43, 0xb8, 0xf4, 0x15, 0x18, 0xa1, 0x1c, 0xc3, 0x87, 0xb6, 0x69, 0xb2, 0xee, 0x65, 0x86
.L_9:


//--------------------- .nv.shared.reserved.0     --------------------------
	.section	.nv.shared.reserved.0,"aw",@nobits
	.weak		__nv_reservedSMEM_offset_0_alias
	.size		__nv_reservedSMEM_offset_0_alias, 0, 64
	.other		__nv_reservedSMEM_offset_0_alias,@"STO_CUDA_RESERVED_SHARED STV_DEFAULT"
__nv_reservedSMEM_offset_0_alias:
	.zero		0
	.zero		64


//--------------------- .nv.constant0._Z39compute_bias_of_g_for_random_key_kernelyjjPjS_S_jiPii --------------------------
	.section	.nv.constant0._Z39compute_bias_of_g_for_random_key_kernelyjjPjS_S_jiPii,"a",@progbits
	.sectionflags	@""
	.align	4
.nv.constant0._Z39compute_bias_of_g_for_random_key_kernelyjjPjS_S_jiPii:
	.zero		956


//--------------------- .nv.constant0._Z18linear_bias_kernelyiiPjS_iPii --------------------------
	.section	.nv.constant0._Z18linear_bias_kernelyiiPjS_iPii,"a",@progbits
	.sectionflags	@""
	.align	4
.nv.constant0._Z18linear_bias_kernelyiiPjS_iPii:
	.zero		948


//--------------------- .nv.constant0._Z24differential_bias_kernelyiPjS_iPyiii --------------------------
	.section	.nv.constant0._Z24differential_bias_kernelyiPjS_iPyiii,"a",@progbits
	.sectionflags	@""
	.align	4
.nv.constant0._Z24differential_bias_kernelyiPjS_iPyiii:
	.zero		956


//--------------------- .nv.constant0._Z16testChachaKernelPi --------------------------
	.section	.nv.constant0._Z16testChachaKernelPi,"a",@progbits
	.sectionflags	@""
	.align	4
.nv.constant0._Z16testChachaKernelPi:
	.zero		904


//--------------------- SYMBOLS --------------------------

	.type		.nv.reservedSmem.offset0,@object
	.size		.nv.reservedSmem.offset0,0x4
